	.target	sm_80

	.elftype	@"ET_EXEC"


//--------------------- .note.nv.tkinfo           --------------------------
	.section	.note.nv.tkinfo,"",@"SHT_NOTE"
	.sectionflags	@"SHF_NOTE_NV_TKINFO"
	.tkinfo
        /*0018*/ 	.word	0x00000002
        /*0030*/ 	.string	""
        /*0030*/ 	.string	"ptxas"
        /*0030*/ 	.string	"Cuda compilation tools, release 13.0, V13.0.88"
        /*0030*/ 	.string	"Build cuda_13.0.r13.0/compiler.36424714_0"
        /*0030*/ 	.string	"-arch sm_80 -m 64 "



//--------------------- .note.nv.cuinfo           --------------------------
	.section	.note.nv.cuinfo,"",@"SHT_NOTE"
	.sectionflags	@"SHF_NOTE_NV_CUINFO"
        /*0018*/ 	.short	0x0002
        /*001a*/ 	.short	0x0050
        /*001c*/ 	.short	0x0082
	.zero		2


//--------------------- .nv.info                  --------------------------
	.section	.nv.info,"",@"SHT_CUDA_INFO"
	.align	4


	//----- nvinfo : EIATTR_REGCOUNT
	.align		4
        /*0000*/ 	.byte	0x04, 0x2f
        /*0002*/ 	.short	(.L_20 - .L_19)
	.align		4
.L_19:
        /*0004*/ 	.word	index@(_ZN17fastertransformer10gatherTreeENS_15gatherTreeParamE)
        /*0008*/ 	.word	0x00000020


	//----- nvinfo : EIATTR_FRAME_SIZE
	.align		4
.L_20:
        /*000c*/ 	.byte	0x04, 0x11
        /*000e*/ 	.short	(.L_22 - .L_21)
	.align		4
.L_21:
        /*0010*/ 	.word	index@(_ZN17fastertransformer10gatherTreeENS_15gatherTreeParamE)
        /*0014*/ 	.word	0x00000000


	//----- nvinfo : EIATTR_REGCOUNT
	.align		4
.L_22:
        /*0018*/ 	.byte	0x04, 0x2f
        /*001a*/ 	.short	(.L_24 - .L_23)
	.align		4
.L_23:
        /*001c*/ 	.word	index@(_ZN17fastertransformer21minusUnfinishedSeqlenEPiPKbi)
        /*0020*/ 	.word	0x0000000a


	//----- nvinfo : EIATTR_FRAME_SIZE
	.align		4
.L_24:
        /*0024*/ 	.byte	0x04, 0x11
        /*0026*/ 	.short	(.L_26 - .L_25)
	.align		4
.L_25:
        /*0028*/ 	.word	index@(_ZN17fastertransformer21minusUnfinishedSeqlenEPiPKbi)
        /*002c*/ 	.word	0x00000000


	//----- nvinfo : EIATTR_REGCOUNT
	.align		4
.L_26:
        /*0030*/ 	.byte	0x04, 0x2f
        /*0032*/ 	.short	(.L_28 - .L_27)
	.align		4
.L_27:
        /*0034*/ 	.word	index@(_ZN17fastertransformer20plusUnfinishedSeqlenEPiPKbi)
        /*0038*/ 	.word	0x0000000a


	//----- nvinfo : EIATTR_FRAME_SIZE
	.align		4
.L_28:
        /*003c*/ 	.byte	0x04, 0x11
        /*003e*/ 	.short	(.L_30 - .L_29)
	.align		4
.L_29:
        /*0040*/ 	.word	index@(_ZN17fastertransformer20plusUnfinishedSeqlenEPiPKbi)
        /*0044*/ 	.word	0x00000000


	//----- nvinfo : EIATTR_REGCOUNT
	.align		4
.L_30:
        /*0048*/ 	.byte	0x04, 0x2f
        /*004a*/ 	.short	(.L_32 - .L_31)
	.align		4
.L_31:
        /*004c*/ 	.word	index@(_ZN17fastertransformer8finalizeEPiS0_PfS1_PKiS3_PKfS5_S5_S3_ii)
        /*0050*/ 	.word	0x00000016


	//----- nvinfo : EIATTR_FRAME_SIZE
	.align		4
.L_32:
        /*0054*/ 	.byte	0x04, 0x11
        /*0056*/ 	.short	(.L_34 - .L_33)
	.align		4
.L_33:
        /*0058*/ 	.word	index@(_ZN17fastertransformer8finalizeEPiS0_PfS1_PKiS3_PKfS5_S5_S3_ii)
        /*005c*/ 	.word	0x00000000


	//----- nvinfo : EIATTR_REGCOUNT
	.align		4
.L_34:
        /*0060*/ 	.byte	0x04, 0x2f
        /*0062*/ 	.short	(.L_36 - .L_35)
	.align		4
.L_35:
        /*0064*/ 	.word	index@(_ZN17fastertransformer18decodingInitializeIfEEvPbPiS2_PT_PKiiii)
        /*0068*/ 	.word	0x00000014


	//----- nvinfo : EIATTR_FRAME_SIZE
	.align		4
.L_36:
        /*006c*/ 	.byte	0x04, 0x11
        /*006e*/ 	.short	(.L_38 - .L_37)
	.align		4
.L_37:
        /*0070*/ 	.word	index@(_ZN17fastertransformer18decodingInitializeIfEEvPbPiS2_PT_PKiiii)
        /*0074*/ 	.word	0x00000000


	//----- nvinfo : EIATTR_REGCOUNT
	.align		4
.L_38:
        /*0078*/ 	.byte	0x04, 0x2f
        /*007a*/ 	.short	(.L_40 - .L_39)
	.align		4
.L_39:
        /*007c*/ 	.word	index@(_ZN17fastertransformer18decodingInitializeI6__halfEEvPbPiS3_PT_PKiiii)
        /*0080*/ 	.word	0x00000014


	//----- nvinfo : EIATTR_FRAME_SIZE
	.align		4
.L_40:
        /*0084*/ 	.byte	0x04, 0x11
        /*0086*/ 	.short	(.L_42 - .L_41)
	.align		4
.L_41:
        /*0088*/ 	.word	index@(_ZN17fastertransformer18decodingInitializeI6__halfEEvPbPiS3_PT_PKiiii)
        /*008c*/ 	.word	0x00000000


	//----- nvinfo : EIATTR_REGCOUNT
	.align		4
.L_42:
        /*0090*/ 	.byte	0x04, 0x2f
        /*0092*/ 	.short	(.L_44 - .L_43)
	.align		4
.L_43:
        /*0094*/ 	.word	index@(_ZN17fastertransformer26embeddingLookupPosEncodingIfEEvPT_PKS1_S4_PKiS6_S6_iliiiiS1_)
        /*0098*/ 	.word	0x0000001c


	//----- nvinfo : EIATTR_FRAME_SIZE
	.align		4
.L_44:
        /*009c*/ 	.byte	0x04, 0x11
        /*009e*/ 	.short	(.L_46 - .L_45)
	.align		4
.L_45:
        /*00a0*/ 	.word	index@($__internal_14_$__cuda_sm20_div_u64)
        /*00a4*/ 	.word	0x00000000


	//----- nvinfo : EIATTR_FRAME_SIZE
	.align		4
.L_46:
        /*00a8*/ 	.byte	0x04, 0x11
        /*00aa*/ 	.short	(.L_48 - .L_47)
	.align		4
.L_47:
        /*00ac*/ 	.word	index@($__internal_13_$__cuda_sm20_div_s64)
        /*00b0*/ 	.word	0x00000000


	//----- nvinfo : EIATTR_FRAME_SIZE
	.align		4
.L_48:
        /*00b4*/ 	.byte	0x04, 0x11
        /*00b6*/ 	.short	(.L_50 - .L_49)
	.align		4
.L_49:
        /*00b8*/ 	.word	index@(_ZN17fastertransformer26embeddingLookupPosEncodingIfEEvPT_PKS1_S4_PKiS6_S6_iliiiiS1_)
        /*00bc*/ 	.word	0x00000000


	//----- nvinfo : EIATTR_REGCOUNT
	.align		4
.L_50:
        /*00c0*/ 	.byte	0x04, 0x2f
        /*00c2*/ 	.short	(.L_52 - .L_51)
	.align		4
.L_51:
        /*00c4*/ 	.word	index@(_ZN17fastertransformer15embeddingLookupIfLi2EEEvPT_PKS1_PKiNS_18pPromptTuningParamIS1_EEiliiiiS1_)
        /*00c8*/ 	.word	0x0000001a


	//----- nvinfo : EIATTR_FRAME_SIZE
	.align		4
.L_52:
        /*00cc*/ 	.byte	0x04, 0x11
        /*00ce*/ 	.short	(.L_54 - .L_53)
	.align		4
.L_53:
        /*00d0*/ 	.word	index@($__internal_12_$__cuda_sm20_div_u64)
        /*00d4*/ 	.word	0x00000000


	//----- nvinfo : EIATTR_FRAME_SIZE
	.align		4
.L_54:
        /*00d8*/ 	.byte	0x04, 0x11
        /*00da*/ 	.short	(.L_56 - .L_55)
	.align		4
.L_55:
        /*00dc*/ 	.word	index@($__internal_11_$__cuda_sm20_div_s64)
        /*00e0*/ 	.word	0x00000000


	//----- nvinfo : EIATTR_FRAME_SIZE
	.align		4
.L_56:
        /*00e4*/ 	.byte	0x04, 0x11
        /*00e6*/ 	.short	(.L_58 - .L_57)
	.align		4
.L_57:
        /*00e8*/ 	.word	index@(_ZN17fastertransformer15embeddingLookupIfLi2EEEvPT_PKS1_PKiNS_18pPromptTuningParamIS1_EEiliiiiS1_)
        /*00ec*/ 	.word	0x00000000


	//----- nvinfo : EIATTR_REGCOUNT
	.align		4
.L_58:
        /*00f0*/ 	.byte	0x04, 0x2f
        /*00f2*/ 	.short	(.L_60 - .L_59)
	.align		4
.L_59:
        /*00f4*/ 	.word	index@(_ZN17fastertransformer15embeddingLookupIfLi1EEEvPT_PKS1_PKiNS_18pPromptTuningParamIS1_EEiliiiiS1_)
        /*00f8*/ 	.word	0x0000001a


	//----- nvinfo : EIATTR_FRAME_SIZE
	.align		4
.L_60:
        /*00fc*/ 	.byte	0x04, 0x11
        /*00fe*/ 	.short	(.L_62 - .L_61)
	.align		4
.L_61:
        /*0100*/ 	.word	index@($__internal_10_$__cuda_sm20_div_u64)
        /*0104*/ 	.word	0x00000000


	//----- nvinfo : EIATTR_FRAME_SIZE
	.align		4
.L_62:
        /*0108*/ 	.byte	0x04, 0x11
        /*010a*/ 	.short	(.L_64 - .L_63)
	.align		4
.L_63:
        /*010c*/ 	.word	index@($__internal_9_$__cuda_sm20_div_s64)
        /*0110*/ 	.word	0x00000000


	//----- nvinfo : EIATTR_FRAME_SIZE
	.align		4
.L_64:
        /*0114*/ 	.byte	0x04, 0x11
        /*0116*/ 	.short	(.L_66 - .L_65)
	.align		4
.L_65:
        /*0118*/ 	.word	index@(_ZN17fastertransformer15embeddingLookupIfLi1EEEvPT_PKS1_PKiNS_18pPromptTuningParamIS1_EEiliiiiS1_)
        /*011c*/ 	.word	0x00000000


	//----- nvinfo : EIATTR_REGCOUNT
	.align		4
.L_66:
        /*0120*/ 	.byte	0x04, 0x2f
        /*0122*/ 	.short	(.L_68 - .L_67)
	.align		4
.L_67:
        /*0124*/ 	.word	index@(_ZN17fastertransformer15embeddingLookupIfLi0EEEvPT_PKS1_PKiNS_18pPromptTuningParamIS1_EEiliiiiS1_)
        /*0128*/ 	.word	0x0000001a


	//----- nvinfo : EIATTR_FRAME_SIZE
	.align		4
.L_68:
        /*012c*/ 	.byte	0x04, 0x11
        /*012e*/ 	.short	(.L_70 - .L_69)
	.align		4
.L_69:
        /*0130*/ 	.word	index@($__internal_8_$__cuda_sm20_div_u64)
        /*0134*/ 	.word	0x00000000


	//----- nvinfo : EIATTR_FRAME_SIZE
	.align		4
.L_70:
        /*0138*/ 	.byte	0x04, 0x11
        /*013a*/ 	.short	(.L_72 - .L_71)
	.align		4
.L_71:
        /*013c*/ 	.word	index@($__internal_7_$__cuda_sm20_div_s64)
        /*0140*/ 	.word	0x00000000


	//----- nvinfo : EIATTR_FRAME_SIZE
	.align		4
.L_72:
        /*0144*/ 	.byte	0x04, 0x11
        /*0146*/ 	.short	(.L_74 - .L_73)
	.align		4
.L_73:
        /*0148*/ 	.word	index@(_ZN17fastertransformer15embeddingLookupIfLi0EEEvPT_PKS1_PKiNS_18pPromptTuningParamIS1_EEiliiiiS1_)
        /*014c*/ 	.word	0x00000000


	//----- nvinfo : EIATTR_REGCOUNT
	.align		4
.L_74:
        /*0150*/ 	.byte	0x04, 0x2f
        /*0152*/ 	.short	(.L_76 - .L_75)
	.align		4
.L_75:
        /*0154*/ 	.word	index@(_ZN17fastertransformer26embeddingLookupPosEncodingI6__halfEEvPT_PKS2_S5_PKiS7_S7_iliiiiS2_)
        /*0158*/ 	.word	0x00000014


	//----- nvinfo : EIATTR_FRAME_SIZE
	.align		4
.L_76:
        /*015c*/ 	.byte	0x04, 0x11
        /*015e*/ 	.short	(.L_78 - .L_77)
	.align		4
.L_77:
        /*0160*/ 	.word	index@($__internal_6_$__cuda_sm20_div_s64)
        /*0164*/ 	.word	0x00000000


	//----- nvinfo : EIATTR_FRAME_SIZE
	.align		4
.L_78:
        /*0168*/ 	.byte	0x04, 0x11
        /*016a*/ 	.short	(.L_80 - .L_79)
	.align		4
.L_79:
        /*016c*/ 	.word	index@(_ZN17fastertransformer26embeddingLookupPosEncodingI6__halfEEvPT_PKS2_S5_PKiS7_S7_iliiiiS2_)
        /*0170*/ 	.word	0x00000000


	//----- nvinfo : EIATTR_REGCOUNT
	.align		4
.L_80:
        /*0174*/ 	.byte	0x04, 0x2f
        /*0176*/ 	.short	(.L_82 - .L_81)
	.align		4
.L_81:
        /*0178*/ 	.word	index@(_ZN17fastertransformer15embeddingLookupI6__halfLi2EEEvPT_PKS2_PKiNS_18pPromptTuningParamIS2_EEiliiiiS2_)
        /*017c*/ 	.word	0x00000014


	//----- nvinfo : EIATTR_FRAME_SIZE
	.align		4
.L_82:
        /*0180*/ 	.byte	0x04, 0x11
        /*0182*/ 	.short	(.L_84 - .L_83)
	.align		4
.L_83:
        /*0184*/ 	.word	index@($__internal_5_$__cuda_sm20_div_s64)
        /*0188*/ 	.word	0x00000000


	//----- nvinfo : EIATTR_FRAME_SIZE
	.align		4
.L_84:
        /*018c*/ 	.byte	0x04, 0x11
        /*018e*/ 	.short	(.L_86 - .L_85)
	.align		4
.L_85:
        /*0190*/ 	.word	index@(_ZN17fastertransformer15embeddingLookupI6__halfLi2EEEvPT_PKS2_PKiNS_18pPromptTuningParamIS2_EEiliiiiS2_)
        /*0194*/ 	.word	0x00000000


	//----- nvinfo : EIATTR_REGCOUNT
	.align		4
.L_86:
        /*0198*/ 	.byte	0x04, 0x2f
        /*019a*/ 	.short	(.L_88 - .L_87)
	.align		4
.L_87:
        /*019c*/ 	.word	index@(_ZN17fastertransformer15embeddingLookupI6__halfLi1EEEvPT_PKS2_PKiNS_18pPromptTuningParamIS2_EEiliiiiS2_)
        /*01a0*/ 	.word	0x00000014


	//----- nvinfo : EIATTR_FRAME_SIZE
	.align		4
.L_88:
        /*01a4*/ 	.byte	0x04, 0x11
        /*01a6*/ 	.short	(.L_90 - .L_89)
	.align		4
.L_89:
        /*01a8*/ 	.word	index@($__internal_4_$__cuda_sm20_div_s64)
        /*01ac*/ 	.word	0x00000000


	//----- nvinfo : EIATTR_FRAME_SIZE
	.align		4
.L_90:
        /*01b0*/ 	.byte	0x04, 0x11
        /*01b2*/ 	.short	(.L_92 - .L_91)
	.align		4
.L_91:
        /*01b4*/ 	.word	index@(_ZN17fastertransformer15embeddingLookupI6__halfLi1EEEvPT_PKS2_PKiNS_18pPromptTuningParamIS2_EEiliiiiS2_)
        /*01b8*/ 	.word	0x00000000


	//----- nvinfo : EIATTR_REGCOUNT
	.align		4
.L_92:
        /*01bc*/ 	.byte	0x04, 0x2f
        /*01be*/ 	.short	(.L_94 - .L_93)
	.align		4
.L_93:
        /*01c0*/ 	.word	index@(_ZN17fastertransformer15embeddingLookupI6__halfLi0EEEvPT_PKS2_PKiNS_18pPromptTuningParamIS2_EEiliiiiS2_)
        /*01c4*/ 	.word	0x00000014


	//----- nvinfo : EIATTR_FRAME_SIZE
	.align		4
.L_94:
        /*01c8*/ 	.byte	0x04, 0x11
        /*01ca*/ 	.short	(.L_96 - .L_95)
	.align		4
.L_95:
        /*01cc*/ 	.word	index@($__internal_3_$__cuda_sm20_div_s64)
        /*01d0*/ 	.word	0x00000000


	//----- nvinfo : EIATTR_FRAME_SIZE
	.align		4
.L_96:
        /*01d4*/ 	.byte	0x04, 0x11
        /*01d6*/ 	.short	(.L_98 - .L_97)
	.align		4
.L_97:
        /*01d8*/ 	.word	index@(_ZN17fastertransformer15embeddingLookupI6__halfLi0EEEvPT_PKS2_PKiNS_18pPromptTuningParamIS2_EEiliiiiS2_)
        /*01dc*/ 	.word	0x00000000


	//----- nvinfo : EIATTR_REGCOUNT
	.align		4
.L_98:
        /*01e0*/ 	.byte	0x04, 0x2f
        /*01e2*/ 	.short	(.L_100 - .L_99)
	.align		4
.L_99:
        /*01e4*/ 	.word	index@(_ZN17fastertransformer16paddingEmbeddingIfEEvPT_S2_PKS1_S4_lll)
        /*01e8*/ 	.word	0x0000001c


	//----- nvinfo : EIATTR_FRAME_SIZE
	.align		4
.L_100:
        /*01ec*/ 	.byte	0x04, 0x11
        /*01ee*/ 	.short	(.L_102 - .L_101)
	.align		4
.L_101:
        /*01f0*/ 	.word	index@($__internal_2_$__cuda_sm20_div_u64)
        /*01f4*/ 	.word	0x00000000


	//----- nvinfo : EIATTR_FRAME_SIZE
	.align		4
.L_102:
        /*01f8*/ 	.byte	0x04, 0x11
        /*01fa*/ 	.short	(.L_104 - .L_103)
	.align		4
.L_103:
        /*01fc*/ 	.word	index@($__internal_1_$__cuda_sm20_div_s64)
        /*0200*/ 	.word	0x00000000


	//----- nvinfo : EIATTR_FRAME_SIZE
	.align		4
.L_104:
        /*0204*/ 	.byte	0x04, 0x11
        /*0206*/ 	.short	(.L_106 - .L_105)
	.align		4
.L_105:
        /*0208*/ 	.word	index@(_ZN17fastertransformer16paddingEmbeddingIfEEvPT_S2_PKS1_S4_lll)
        /*020c*/ 	.word	0x00000000


	//----- nvinfo : EIATTR_REGCOUNT
	.align		4
.L_106:
        /*0210*/ 	.byte	0x04, 0x2f
        /*0212*/ 	.short	(.L_108 - .L_107)
	.align		4
.L_107:
        /*0214*/ 	.word	index@(_ZN17fastertransformer16paddingEmbeddingI6__halfEEvPT_S3_PKS2_S5_lll)
        /*0218*/ 	.word	0x00000012


	//----- nvinfo : EIATTR_FRAME_SIZE
	.align		4
.L_108:
        /*021c*/ 	.byte	0x04, 0x11
        /*021e*/ 	.short	(.L_110 - .L_109)
	.align		4
.L_109:
        /*0220*/ 	.word	index@($__internal_0_$__cuda_sm20_div_s64)
        /*0224*/ 	.word	0x00000000


	//----- nvinfo : EIATTR_FRAME_SIZE
	.align		4
.L_110:
        /*0228*/ 	.byte	0x04, 0x11
        /*022a*/ 	.short	(.L_112 - .L_111)
	.align		4
.L_111:
        /*022c*/ 	.word	index@(_ZN17fastertransformer16paddingEmbeddingI6__halfEEvPT_S3_PKS2_S5_lll)
        /*0230*/ 	.word	0x00000000


	//----- nvinfo : EIATTR_REGCOUNT
	.align		4
.L_112:
        /*0234*/ 	.byte	0x04, 0x2f
        /*0236*/ 	.short	(.L_114 - .L_113)
	.align		4
.L_113:
        /*0238*/ 	.word	index@(_ZN17fastertransformer22paddingEmbeddingKernelIfEEvPT_PKS1_iii)
        /*023c*/ 	.word	0x00000010


	//----- nvinfo : EIATTR_FRAME_SIZE
	.align		4
.L_114:
        /*0240*/ 	.byte	0x04, 0x11
        /*0242*/ 	.short	(.L_116 - .L_115)
	.align		4
.L_115:
        /*0244*/ 	.word	index@(_ZN17fastertransformer22paddingEmbeddingKernelIfEEvPT_PKS1_iii)
        /*0248*/ 	.word	0x00000000


	//----- nvinfo : EIATTR_REGCOUNT
	.align		4
.L_116:
        /*024c*/ 	.byte	0x04, 0x2f
        /*024e*/ 	.short	(.L_118 - .L_117)
	.align		4
.L_117:
        /*0250*/ 	.word	index@(_ZN17fastertransformer22paddingEmbeddingKernelI6__halfEEvPT_PKS2_iii)
        /*0254*/ 	.word	0x00000010


	//----- nvinfo : EIATTR_FRAME_SIZE
	.align		4
.L_118:
        /*0258*/ 	.byte	0x04, 0x11
        /*025a*/ 	.short	(.L_120 - .L_119)
	.align		4
.L_119:
        /*025c*/ 	.word	index@(_ZN17fastertransformer22paddingEmbeddingKernelI6__halfEEvPT_PKS2_iii)
        /*0260*/ 	.word	0x00000000


	//----- nvinfo : EIATTR_REGCOUNT
	.align		4
.L_120:
        /*0264*/ 	.byte	0x04, 0x2f
        /*0266*/ 	.short	(.L_122 - .L_121)
	.align		4
.L_121:
        /*0268*/ 	.word	index@(_ZN17fastertransformer10plusScalarIiEEvPT_S1_i)
        /*026c*/ 	.word	0x0000000a


	//----- nvinfo : EIATTR_FRAME_SIZE
	.align		4
.L_122:
        /*0270*/ 	.byte	0x04, 0x11
        /*0272*/ 	.short	(.L_124 - .L_123)
	.align		4
.L_123:
        /*0274*/ 	.word	index@(_ZN17fastertransformer10plusScalarIiEEvPT_S1_i)
        /*0278*/ 	.word	0x00000000


	//----- nvinfo : EIATTR_MIN_STACK_SIZE
	.align		4
.L_124:
        /*027c*/ 	.byte	0x04, 0x12
        /*027e*/ 	.short	(.L_126 - .L_125)
	.align		4
.L_125:
        /*0280*/ 	.word	index@(_ZN17fastertransformer10plusScalarIiEEvPT_S1_i)
        /*0284*/ 	.word	0x00000000


	//----- nvinfo : EIATTR_MIN_STACK_SIZE
	.align		4
.L_126:
        /*0288*/ 	.byte	0x04, 0x12
        /*028a*/ 	.short	(.L_128 - .L_127)
	.align		4
.L_127:
        /*028c*/ 	.word	index@(_ZN17fastertransformer22paddingEmbeddingKernelI6__halfEEvPT_PKS2_iii)
        /*0290*/ 	.word	0x00000000


	//----- nvinfo : EIATTR_MIN_STACK_SIZE
	.align		4
.L_128:
        /*0294*/ 	.byte	0x04, 0x12
        /*0296*/ 	.short	(.L_130 - .L_129)
	.align		4
.L_129:
        /*0298*/ 	.word	index@(_ZN17fastertransformer22paddingEmbeddingKernelIfEEvPT_PKS1_iii)
        /*029c*/ 	.word	0x00000000


	//----- nvinfo : EIATTR_MIN_STACK_SIZE
	.align		4
.L_130:
        /*02a0*/ 	.byte	0x04, 0x12
        /*02a2*/ 	.short	(.L_132 - .L_131)
	.align		4
.L_131:
        /*02a4*/ 	.word	index@(_ZN17fastertransformer16paddingEmbeddingI6__halfEEvPT_S3_PKS2_S5_lll)
        /*02a8*/ 	.word	0x00000000


	//----- nvinfo : EIATTR_MIN_STACK_SIZE
	.align		4
.L_132:
        /*02ac*/ 	.byte	0x04, 0x12
        /*02ae*/ 	.short	(.L_134 - .L_133)
	.align		4
.L_133:
        /*02b0*/ 	.word	index@(_ZN17fastertransformer16paddingEmbeddingIfEEvPT_S2_PKS1_S4_lll)
        /*02b4*/ 	.word	0x00000000


	//----- nvinfo : EIATTR_MIN_STACK_SIZE
	.align		4
.L_134:
        /*02b8*/ 	.byte	0x04, 0x12
        /*02ba*/ 	.short	(.L_136 - .L_135)
	.align		4
.L_135:
        /*02bc*/ 	.word	index@(_ZN17fastertransformer15embeddingLookupI6__halfLi0EEEvPT_PKS2_PKiNS_18pPromptTuningParamIS2_EEiliiiiS2_)
        /*02c0*/ 	.word	0x00000000


	//----- nvinfo : EIATTR_MIN_STACK_SIZE
	.align		4
.L_136:
        /*02c4*/ 	.byte	0x04, 0x12
        /*02c6*/ 	.short	(.L_138 - .L_137)
	.align		4
.L_137:
        /*02c8*/ 	.word	index@(_ZN17fastertransformer15embeddingLookupI6__halfLi1EEEvPT_PKS2_PKiNS_18pPromptTuningParamIS2_EEiliiiiS2_)
        /*02cc*/ 	.word	0x00000000


	//----- nvinfo : EIATTR_MIN_STACK_SIZE
	.align		4
.L_138:
        /*02d0*/ 	.byte	0x04, 0x12
        /*02d2*/ 	.short	(.L_140 - .L_139)
	.align		4
.L_139:
        /*02d4*/ 	.word	index@(_ZN17fastertransformer15embeddingLookupI6__halfLi2EEEvPT_PKS2_PKiNS_18pPromptTuningParamIS2_EEiliiiiS2_)
        /*02d8*/ 	.word	0x00000000


	//----- nvinfo : EIATTR_MIN_STACK_SIZE
	.align		4
.L_140:
        /*02dc*/ 	.byte	0x04, 0x12
        /*02de*/ 	.short	(.L_142 - .L_141)
	.align		4
.L_141:
        /*02e0*/ 	.word	index@(_ZN17fastertransformer26embeddingLookupPosEncodingI6__halfEEvPT_PKS2_S5_PKiS7_S7_iliiiiS2_)
        /*02e4*/ 	.word	0x00000000


	//----- nvinfo : EIATTR_MIN_STACK_SIZE
	.align		4
.L_142:
        /*02e8*/ 	.byte	0x04, 0x12
        /*02ea*/ 	.short	(.L_144 - .L_143)
	.align		4
.L_143:
        /*02ec*/ 	.word	index@(_ZN17fastertransformer15embeddingLookupIfLi0EEEvPT_PKS1_PKiNS_18pPromptTuningParamIS1_EEiliiiiS1_)
        /*02f0*/ 	.word	0x00000000


	//----- nvinfo : EIATTR_MIN_STACK_SIZE
	.align		4
.L_144:
        /*02f4*/ 	.byte	0x04, 0x12
        /*02f6*/ 	.short	(.L_146 - .L_145)
	.align		4
.L_145:
        /*02f8*/ 	.word	index@(_ZN17fastertransformer15embeddingLookupIfLi1EEEvPT_PKS1_PKiNS_18pPromptTuningParamIS1_EEiliiiiS1_)
        /*02fc*/ 	.word	0x00000000


	//----- nvinfo : EIATTR_MIN_STACK_SIZE
	.align		4
.L_146:
        /*0300*/ 	.byte	0x04, 0x12
        /*0302*/ 	.short	(.L_148 - .L_147)
	.align		4
.L_147:
        /*0304*/ 	.word	index@(_ZN17fastertransformer15embeddingLookupIfLi2EEEvPT_PKS1_PKiNS_18pPromptTuningParamIS1_EEiliiiiS1_)
        /*0308*/ 	.word	0x00000000


	//----- nvinfo : EIATTR_MIN_STACK_SIZE
	.align		4
.L_148:
        /*030c*/ 	.byte	0x04, 0x12
        /*030e*/ 	.short	(.L_150 - .L_149)
	.align		4
.L_149:
        /*0310*/ 	.word	index@(_ZN17fastertransformer26embeddingLookupPosEncodingIfEEvPT_PKS1_S4_PKiS6_S6_iliiiiS1_)
        /*0314*/ 	.word	0x00000000


	//----- nvinfo : EIATTR_MIN_STACK_SIZE
	.align		4
.L_150:
        /*0318*/ 	.byte	0x04, 0x12
        /*031a*/ 	.short	(.L_152 - .L_151)
	.align		4
.L_151:
        /*031c*/ 	.word	index@(_ZN17fastertransformer18decodingInitializeI6__halfEEvPbPiS3_PT_PKiiii)
        /*0320*/ 	.word	0x00000000


	//----- nvinfo : EIATTR_MIN_STACK_SIZE
	.align		4
.L_152:
        /*0324*/ 	.byte	0x04, 0x12
        /*0326*/ 	.short	(.L_154 - .L_153)
	.align		4
.L_153:
        /*0328*/ 	.word	index@(_ZN17fastertransformer18decodingInitializeIfEEvPbPiS2_PT_PKiiii)
        /*032c*/ 	.word	0x00000000


	//----- nvinfo : EIATTR_MIN_STACK_SIZE
	.align		4
.L_154:
        /*0330*/ 	.byte	0x04, 0x12
        /*0332*/ 	.short	(.L_156 - .L_155)
	.align		4
.L_155:
        /*0334*/ 	.word	index@(_ZN17fastertransformer8finalizeEPiS0_PfS1_PKiS3_PKfS5_S5_S3_ii)
        /*0338*/ 	.word	0x00000000


	//----- nvinfo : EIATTR_MIN_STACK_SIZE
	.align		4
.L_156:
        /*033c*/ 	.byte	0x04, 0x12
        /*033e*/ 	.short	(.L_158 - .L_157)
	.align		4
.L_157:
        /*0340*/ 	.word	index@(_ZN17fastertransformer20plusUnfinishedSeqlenEPiPKbi)
        /*0344*/ 	.word	0x00000000


	//----- nvinfo : EIATTR_MIN_STACK_SIZE
	.align		4
.L_158:
        /*0348*/ 	.byte	0x04, 0x12
        /*034a*/ 	.short	(.L_160 - .L_159)
	.align		4
.L_159:
        /*034c*/ 	.word	index@(_ZN17fastertransformer21minusUnfinishedSeqlenEPiPKbi)
        /*0350*/ 	.word	0x00000000


	//----- nvinfo : EIATTR_MIN_STACK_SIZE
	.align		4
.L_160:
        /*0354*/ 	.byte	0x04, 0x12
        /*0356*/ 	.short	(.L_162 - .L_161)
	.align		4
.L_161:
        /*0358*/ 	.word	index@(_ZN17fastertransformer10gatherTreeENS_15gatherTreeParamE)
        /*035c*/ 	.word	0x00000000
.L_162:


//--------------------- .nv.info._ZN17fastertransformer10plusScalarIiEEvPT_S1_i --------------------------
	.section	.nv.info._ZN17fastertransformer10plusScalarIiEEvPT_S1_i,"",@"SHT_CUDA_INFO"
	.sectionflags	@""
	.align	4


	//----- nvinfo : EIATTR_CUDA_API_VERSION
	.align		4
        /*0000*/ 	.byte	0x04, 0x37
        /*0002*/ 	.short	(.L_164 - .L_163)
.L_163:
        /*0004*/ 	.word	0x00000082


	//----- nvinfo : EIATTR_SW2861232_WAR
	.align		4
.L_164:
        /*0008*/ 	.byte	0x01, 0x35
	.zero		2


	//----- nvinfo : EIATTR_PARAM_CBANK
	.align		4
        /*000c*/ 	.byte	0x04, 0x0a
        /*000e*/ 	.short	(.L_166 - .L_165)
	.align		4
.L_165:
        /*0010*/ 	.word	index@(.nv.constant0._ZN17fastertransformer10plusScalarIiEEvPT_S1_i)
        /*0014*/ 	.short	0x0160
        /*0016*/ 	.short	0x0010


	//----- nvinfo : EIATTR_CBANK_PARAM_SIZE
	.align		4
.L_166:
        /*0018*/ 	.byte	0x03, 0x19
        /*001a*/ 	.short	0x0010


	//----- nvinfo : EIATTR_KPARAM_INFO
	.align		4
        /*001c*/ 	.byte	0x04, 0x17
        /*001e*/ 	.short	(.L_168 - .L_167)
.L_167:
        /*0020*/ 	.word	0x00000000
        /*0024*/ 	.short	0x0002
        /*0026*/ 	.short	0x000c
        /*0028*/ 	.byte	0x00, 0xf0, 0x11, 0x00


	//----- nvinfo : EIATTR_KPARAM_INFO
	.align		4
.L_168:
        /*002c*/ 	.byte	0x04, 0x17
        /*002e*/ 	.short	(.L_170 - .L_169)
.L_169:
        /*0030*/ 	.word	0x00000000
        /*0034*/ 	.short	0x0001
        /*0036*/ 	.short	0x0008
        /*0038*/ 	.byte	0x00, 0xf0, 0x11, 0x00


	//----- nvinfo : EIATTR_KPARAM_INFO
	.align		4
.L_170:
        /*003c*/ 	.byte	0x04, 0x17
        /*003e*/ 	.short	(.L_172 - .L_171)
.L_171:
        /*0040*/ 	.word	0x00000000
        /*0044*/ 	.short	0x0000
        /*0046*/ 	.short	0x0000
        /*0048*/ 	.byte	0x00, 0xf0, 0x21, 0x00


	//----- nvinfo : EIATTR_MAXREG_COUNT
	.align		4
.L_172:
        /*004c*/ 	.byte	0x03, 0x1b
        /*004e*/ 	.short	0x00ff


	//----- nvinfo : EIATTR_MERCURY_ISA_VERSION
	.align		4
        /*0050*/ 	.byte	0x03, 0x5f
        /*0052*/ 	.short	0x0000


	//----- nvinfo : EIATTR_EXIT_INSTR_OFFSETS
	.align		4
        /*0054*/ 	.byte	0x04, 0x1c
        /*0056*/ 	.short	(.L_174 - .L_173)


	//   ....[0]....
.L_173:
        /*0058*/ 	.word	0x00000050


	//   ....[1]....
        /*005c*/ 	.word	0x00000100


	//----- nvinfo : EIATTR_CRS_STACK_SIZE
	.align		4
.L_174:
        /*0060*/ 	.byte	0x04, 0x1e
        /*0062*/ 	.short	(.L_176 - .L_175)
.L_175:
        /*0064*/ 	.word	0x00000000
.L_176:


//--------------------- .nv.info._ZN17fastertransformer22paddingEmbeddingKernelI6__halfEEvPT_PKS2_iii --------------------------
	.section	.nv.info._ZN17fastertransformer22paddingEmbeddingKernelI6__halfEEvPT_PKS2_iii,"",@"SHT_CUDA_INFO"
	.sectionflags	@""
	.align	4


	//----- nvinfo : EIATTR_CUDA_API_VERSION
	.align		4
        /*0000*/ 	.byte	0x04, 0x37
        /*0002*/ 	.short	(.L_178 - .L_177)
.L_177:
        /*0004*/ 	.word	0x00000082


	//----- nvinfo : EIATTR_SW2861232_WAR
	.align		4
.L_178:
        /*0008*/ 	.byte	0x01, 0x35
	.zero		2


	//----- nvinfo : EIATTR_PARAM_CBANK
	.align		4
        /*000c*/ 	.byte	0x04, 0x0a
        /*000e*/ 	.short	(.L_180 - .L_179)
	.align		4
.L_179:
        /*0010*/ 	.word	index@(.nv.constant0._ZN17fastertransformer22paddingEmbeddingKernelI6__halfEEvPT_PKS2_iii)
        /*0014*/ 	.short	0x0160
        /*0016*/ 	.short	0x001c


	//----- nvinfo : EIATTR_CBANK_PARAM_SIZE
	.align		4
.L_180:
        /*0018*/ 	.byte	0x03, 0x19
        /*001a*/ 	.short	0x001c


	//----- nvinfo : EIATTR_KPARAM_INFO
	.align		4
        /*001c*/ 	.byte	0x04, 0x17
        /*001e*/ 	.short	(.L_182 - .L_181)
.L_181:
        /*0020*/ 	.word	0x00000000
        /*0024*/ 	.short	0x0004
        /*0026*/ 	.short	0x0018
        /*0028*/ 	.byte	0x00, 0xf0, 0x11, 0x00


	//----- nvinfo : EIATTR_KPARAM_INFO
	.align		4
.L_182:
        /*002c*/ 	.byte	0x04, 0x17
        /*002e*/ 	.short	(.L_184 - .L_183)
.L_183:
        /*0030*/ 	.word	0x00000000
        /*0034*/ 	.short	0x0003
        /*0036*/ 	.short	0x0014
        /*0038*/ 	.byte	0x00, 0xf0, 0x11, 0x00


	//----- nvinfo : EIATTR_KPARAM_INFO
	.align		4
.L_184:
        /*003c*/ 	.byte	0x04, 0x17
        /*003e*/ 	.short	(.L_186 - .L_185)
.L_185:
        /*0040*/ 	.word	0x00000000
        /*0044*/ 	.short	0x0002
        /*0046*/ 	.short	0x0010
        /*0048*/ 	.byte	0x00, 0xf0, 0x11, 0x00


	//----- nvinfo : EIATTR_KPARAM_INFO
	.align		4
.L_186:
        /*004c*/ 	.byte	0x04, 0x17
        /*004e*/ 	.short	(.L_188 - .L_187)
.L_187:
        /*0050*/ 	.word	0x00000000
        /*0054*/ 	.short	0x0001
        /*0056*/ 	.short	0x0008
        /*0058*/ 	.byte	0x00, 0xf0, 0x21, 0x00


	//----- nvinfo : EIATTR_KPARAM_INFO
	.align		4
.L_188:
        /*005c*/ 	.byte	0x04, 0x17
        /*005e*/ 	.short	(.L_190 - .L_189)
.L_189:
        /*0060*/ 	.word	0x00000000
        /*0064*/ 	.short	0x0000
        /*0066*/ 	.short	0x0000
        /*0068*/ 	.byte	0x00, 0xf0, 0x21, 0x00


	//----- nvinfo : EIATTR_MAXREG_COUNT
	.align		4
.L_190:
        /*006c*/ 	.byte	0x03, 0x1b
        /*006e*/ 	.short	0x00ff


	//----- nvinfo : EIATTR_MERCURY_ISA_VERSION
	.align		4
        /*0070*/ 	.byte	0x03, 0x5f
        /*0072*/ 	.short	0x0000


	//----- nvinfo : EIATTR_EXIT_INSTR_OFFSETS
	.align		4
        /*0074*/ 	.byte	0x04, 0x1c
        /*0076*/ 	.short	(.L_192 - .L_191)


	//   ....[0]....
.L_191:
        /*0078*/ 	.word	0x00000080


	//   ....[1]....
        /*007c*/ 	.word	0x00000420


	//----- nvinfo : EIATTR_CRS_STACK_SIZE
	.align		4
.L_192:
        /*0080*/ 	.byte	0x04, 0x1e
        /*0082*/ 	.short	(.L_194 - .L_193)
.L_193:
        /*0084*/ 	.word	0x00000000
.L_194:


//--------------------- .nv.info._ZN17fastertransformer22paddingEmbeddingKernelIfEEvPT_PKS1_iii --------------------------
	.section	.nv.info._ZN17fastertransformer22paddingEmbeddingKernelIfEEvPT_PKS1_iii,"",@"SHT_CUDA_INFO"
	.sectionflags	@""
	.align	4


	//----- nvinfo : EIATTR_CUDA_API_VERSION
	.align		4
        /*0000*/ 	.byte	0x04, 0x37
        /*0002*/ 	.short	(.L_196 - .L_195)
.L_195:
        /*0004*/ 	.word	0x00000082


	//----- nvinfo : EIATTR_SW2861232_WAR
	.align		4
.L_196:
        /*0008*/ 	.byte	0x01, 0x35
	.zero		2


	//----- nvinfo : EIATTR_PARAM_CBANK
	.align		4
        /*000c*/ 	.byte	0x04, 0x0a
        /*000e*/ 	.short	(.L_198 - .L_197)
	.align		4
.L_197:
        /*0010*/ 	.word	index@(.nv.constant0._ZN17fastertransformer22paddingEmbeddingKernelIfEEvPT_PKS1_iii)
        /*0014*/ 	.short	0x0160
        /*0016*/ 	.short	0x001c


	//----- nvinfo : EIATTR_CBANK_PARAM_SIZE
	.align		4
.L_198:
        /*0018*/ 	.byte	0x03, 0x19
        /*001a*/ 	.short	0x001c


	//----- nvinfo : EIATTR_KPARAM_INFO
	.align		4
        /*001c*/ 	.byte	0x04, 0x17
        /*001e*/ 	.short	(.L_200 - .L_199)
.L_199:
        /*0020*/ 	.word	0x00000000
        /*0024*/ 	.short	0x0004
        /*0026*/ 	.short	0x0018
        /*0028*/ 	.byte	0x00, 0xf0, 0x11, 0x00


	//----- nvinfo : EIATTR_KPARAM_INFO
	.align		4
.L_200:
        /*002c*/ 	.byte	0x04, 0x17
        /*002e*/ 	.short	(.L_202 - .L_201)
.L_201:
        /*0030*/ 	.word	0x00000000
        /*0034*/ 	.short	0x0003
        /*0036*/ 	.short	0x0014
        /*0038*/ 	.byte	0x00, 0xf0, 0x11, 0x00


	//----- nvinfo : EIATTR_KPARAM_INFO
	.align		4
.L_202:
        /*003c*/ 	.byte	0x04, 0x17
        /*003e*/ 	.short	(.L_204 - .L_203)
.L_203:
        /*0040*/ 	.word	0x00000000
        /*0044*/ 	.short	0x0002
        /*0046*/ 	.short	0x0010
        /*0048*/ 	.byte	0x00, 0xf0, 0x11, 0x00


	//----- nvinfo : EIATTR_KPARAM_INFO
	.align		4
.L_204:
        /*004c*/ 	.byte	0x04, 0x17
        /*004e*/ 	.short	(.L_206 - .L_205)
.L_205:
        /*0050*/ 	.word	0x00000000
        /*0054*/ 	.short	0x0001
        /*0056*/ 	.short	0x0008
        /*0058*/ 	.byte	0x00, 0xf0, 0x21, 0x00


	//----- nvinfo : EIATTR_KPARAM_INFO
	.align		4
.L_206:
        /*005c*/ 	.byte	0x04, 0x17
        /*005e*/ 	.short	(.L_208 - .L_207)
.L_207:
        /*0060*/ 	.word	0x00000000
        /*0064*/ 	.short	0x0000
        /*0066*/ 	.short	0x0000
        /*0068*/ 	.byte	0x00, 0xf0, 0x21, 0x00


	//----- nvinfo : EIATTR_MAXREG_COUNT
	.align		4
.L_208:
        /*006c*/ 	.byte	0x03, 0x1b
        /*006e*/ 	.short	0x00ff


	//----- nvinfo : EIATTR_MERCURY_ISA_VERSION
	.align		4
        /*0070*/ 	.byte	0x03, 0x5f
        /*0072*/ 	.short	0x0000


	//----- nvinfo : EIATTR_EXIT_INSTR_OFFSETS
	.align		4
        /*0074*/ 	.byte	0x04, 0x1c
        /*0076*/ 	.short	(.L_210 - .L_209)


	//   ....[0]....
.L_209:
        /*0078*/ 	.word	0x00000080


	//   ....[1]....
        /*007c*/ 	.word	0x00000420


	//----- nvinfo : EIATTR_CRS_STACK_SIZE
	.align		4
.L_210:
        /*0080*/ 	.byte	0x04, 0x1e
        /*0082*/ 	.short	(.L_212 - .L_211)
.L_211:
        /*0084*/ 	.word	0x00000000
.L_212:


//--------------------- .nv.info._ZN17fastertransformer16paddingEmbeddingI6__halfEEvPT_S3_PKS2_S5_lll --------------------------
	.section	.nv.info._ZN17fastertransformer16paddingEmbeddingI6__halfEEvPT_S3_PKS2_S5_lll,"",@"SHT_CUDA_INFO"
	.sectionflags	@""
	.align	4


	//----- nvinfo : EIATTR_CUDA_API_VERSION
	.align		4
        /*0000*/ 	.byte	0x04, 0x37
        /*0002*/ 	.short	(.L_214 - .L_213)
.L_213:
        /*0004*/ 	.word	0x00000082


	//----- nvinfo : EIATTR_SW2861232_WAR
	.align		4
.L_214:
        /*0008*/ 	.byte	0x01, 0x35
	.zero		2


	//----- nvinfo : EIATTR_PARAM_CBANK
	.align		4
        /*000c*/ 	.byte	0x04, 0x0a
        /*000e*/ 	.short	(.L_216 - .L_215)
	.align		4
.L_215:
        /*0010*/ 	.word	index@(.nv.constant0._ZN17fastertransformer16paddingEmbeddingI6__halfEEvPT_S3_PKS2_S5_lll)
        /*0014*/ 	.short	0x0160
        /*0016*/ 	.short	0x0038


	//----- nvinfo : EIATTR_CBANK_PARAM_SIZE
	.align		4
.L_216:
        /*0018*/ 	.byte	0x03, 0x19
        /*001a*/ 	.short	0x0038


	//----- nvinfo : EIATTR_KPARAM_INFO
	.align		4
        /*001c*/ 	.byte	0x04, 0x17
        /*001e*/ 	.short	(.L_218 - .L_217)
.L_217:
        /*0020*/ 	.word	0x00000000
        /*0024*/ 	.short	0x0006
        /*0026*/ 	.short	0x0030
        /*0028*/ 	.byte	0x00, 0xf0, 0x21, 0x00


	//----- nvinfo : EIATTR_KPARAM_INFO
	.align		4
.L_218:
        /*002c*/ 	.byte	0x04, 0x17
        /*002e*/ 	.short	(.L_220 - .L_219)
.L_219:
        /*0030*/ 	.word	0x00000000
        /*0034*/ 	.short	0x0005
        /*0036*/ 	.short	0x0028
        /*0038*/ 	.byte	0x00, 0xf0, 0x21, 0x00


	//----- nvinfo : EIATTR_KPARAM_INFO
	.align		4
.L_220:
        /*003c*/ 	.byte	0x04, 0x17
        /*003e*/ 	.short	(.L_222 - .L_221)
.L_221:
        /*0040*/ 	.word	0x00000000
        /*0044*/ 	.short	0x0004
        /*0046*/ 	.short	0x0020
        /*0048*/ 	.byte	0x00, 0xf0, 0x21, 0x00


	//----- nvinfo : EIATTR_KPARAM_INFO
	.align		4
.L_222:
        /*004c*/ 	.byte	0x04, 0x17
        /*004e*/ 	.short	(.L_224 - .L_223)
.L_223:
        /*0050*/ 	.word	0x00000000
        /*0054*/ 	.short	0x0003
        /*0056*/ 	.short	0x0018
        /*0058*/ 	.byte	0x00, 0xf0, 0x21, 0x00


	//----- nvinfo : EIATTR_KPARAM_INFO
	.align		4
.L_224:
        /*005c*/ 	.byte	0x04, 0x17
        /*005e*/ 	.short	(.L_226 - .L_225)
.L_225:
        /*0060*/ 	.word	0x00000000
        /*0064*/ 	.short	0x0002
        /*0066*/ 	.short	0x0010
        /*0068*/ 	.byte	0x00, 0xf0, 0x21, 0x00


	//----- nvinfo : EIATTR_KPARAM_INFO
	.align		4
.L_226:
        /*006c*/ 	.byte	0x04, 0x17
        /*006e*/ 	.short	(.L_228 - .L_227)
.L_227:
        /*0070*/ 	.word	0x00000000
        /*0074*/ 	.short	0x0001
        /*0076*/ 	.short	0x0008
        /*0078*/ 	.byte	0x00, 0xf0, 0x21, 0x00


	//----- nvinfo : EIATTR_KPARAM_INFO
	.align		4
.L_228:
        /*007c*/ 	.byte	0x04, 0x17
        /*007e*/ 	.short	(.L_230 - .L_229)
.L_229:
        /*0080*/ 	.word	0x00000000
        /*0084*/ 	.short	0x0000
        /*0086*/ 	.short	0x0000
        /*0088*/ 	.byte	0x00, 0xf0, 0x21, 0x00


	//----- nvinfo : EIATTR_MAXREG_COUNT
	.align		4
.L_230:
        /*008c*/ 	.byte	0x03, 0x1b
        /*008e*/ 	.short	0x00ff


	//----- nvinfo : EIATTR_MERCURY_ISA_VERSION
	.align		4
        /*0090*/ 	.byte	0x03, 0x5f
        /*0092*/ 	.short	0x0000


	//----- nvinfo : EIATTR_EXIT_INSTR_OFFSETS
	.align		4
        /*0094*/ 	.byte	0x04, 0x1c
        /*0096*/ 	.short	(.L_232 - .L_231)


	//   ....[0]....
.L_231:
        /*0098*/ 	.word	0x000004b0


	//   ....[1]....
        /*009c*/ 	.word	0x000005c0


	//----- nvinfo : EIATTR_CRS_STACK_SIZE
	.align		4
.L_232:
        /*00a0*/ 	.byte	0x04, 0x1e
        /*00a2*/ 	.short	(.L_234 - .L_233)
.L_233:
        /*00a4*/ 	.word	0x00000000
.L_234:


//--------------------- .nv.info._ZN17fastertransformer16paddingEmbeddingIfEEvPT_S2_PKS1_S4_lll --------------------------
	.section	.nv.info._ZN17fastertransformer16paddingEmbeddingIfEEvPT_S2_PKS1_S4_lll,"",@"SHT_CUDA_INFO"
	.sectionflags	@""
	.align	4


	//----- nvinfo : EIATTR_CUDA_API_VERSION
	.align		4
        /*0000*/ 	.byte	0x04, 0x37
        /*0002*/ 	.short	(.L_236 - .L_235)
.L_235:
        /*0004*/ 	.word	0x00000082


	//----- nvinfo : EIATTR_SW2861232_WAR
	.align		4
.L_236:
        /*0008*/ 	.byte	0x01, 0x35
	.zero		2


	//----- nvinfo : EIATTR_PARAM_CBANK
	.align		4
        /*000c*/ 	.byte	0x04, 0x0a
        /*000e*/ 	.short	(.L_238 - .L_237)
	.align		4
.L_237:
        /*0010*/ 	.word	index@(.nv.constant0._ZN17fastertransformer16paddingEmbeddingIfEEvPT_S2_PKS1_S4_lll)
        /*0014*/ 	.short	0x0160
        /*0016*/ 	.short	0x0038


	//----- nvinfo : EIATTR_CBANK_PARAM_SIZE
	.align		4
.L_238:
        /*0018*/ 	.byte	0x03, 0x19
        /*001a*/ 	.short	0x0038


	//----- nvinfo : EIATTR_KPARAM_INFO
	.align		4
        /*001c*/ 	.byte	0x04, 0x17
        /*001e*/ 	.short	(.L_240 - .L_239)
.L_239:
        /*0020*/ 	.word	0x00000000
        /*0024*/ 	.short	0x0006
        /*0026*/ 	.short	0x0030
        /*0028*/ 	.byte	0x00, 0xf0, 0x21, 0x00


	//----- nvinfo : EIATTR_KPARAM_INFO
	.align		4
.L_240:
        /*002c*/ 	.byte	0x04, 0x17
        /*002e*/ 	.short	(.L_242 - .L_241)
.L_241:
        /*0030*/ 	.word	0x00000000
        /*0034*/ 	.short	0x0005
        /*0036*/ 	.short	0x0028
        /*0038*/ 	.byte	0x00, 0xf0, 0x21, 0x00


	//----- nvinfo : EIATTR_KPARAM_INFO
	.align		4
.L_242:
        /*003c*/ 	.byte	0x04, 0x17
        /*003e*/ 	.short	(.L_244 - .L_243)
.L_243:
        /*0040*/ 	.word	0x00000000
        /*0044*/ 	.short	0x0004
        /*0046*/ 	.short	0x0020
        /*0048*/ 	.byte	0x00, 0xf0, 0x21, 0x00


	//----- nvinfo : EIATTR_KPARAM_INFO
	.align		4
.L_244:
        /*004c*/ 	.byte	0x04, 0x17
        /*004e*/ 	.short	(.L_246 - .L_245)
.L_245:
        /*0050*/ 	.word	0x00000000
        /*0054*/ 	.short	0x0003
        /*0056*/ 	.short	0x0018
        /*0058*/ 	.byte	0x00, 0xf0, 0x21, 0x00


	//----- nvinfo : EIATTR_KPARAM_INFO
	.align		4
.L_246:
        /*005c*/ 	.byte	0x04, 0x17
        /*005e*/ 	.short	(.L_248 - .L_247)
.L_247:
        /*0060*/ 	.word	0x00000000
        /*0064*/ 	.short	0x0002
        /*0066*/ 	.short	0x0010
        /*0068*/ 	.byte	0x00, 0xf0, 0x21, 0x00


	//----- nvinfo : EIATTR_KPARAM_INFO
	.align		4
.L_248:
        /*006c*/ 	.byte	0x04, 0x17
        /*006e*/ 	.short	(.L_250 - .L_249)
.L_249:
        /*0070*/ 	.word	0x00000000
        /*0074*/ 	.short	0x0001
        /*0076*/ 	.short	0x0008
        /*0078*/ 	.byte	0x00, 0xf0, 0x21, 0x00


	//----- nvinfo : EIATTR_KPARAM_INFO
	.align		4
.L_250:
        /*007c*/ 	.byte	0x04, 0x17
        /*007e*/ 	.short	(.L_252 - .L_251)
.L_251:
        /*0080*/ 	.word	0x00000000
        /*0084*/ 	.short	0x0000
        /*0086*/ 	.short	0x0000
        /*0088*/ 	.byte	0x00, 0xf0, 0x21, 0x00


	//----- nvinfo : EIATTR_MAXREG_COUNT
	.align		4
.L_252:
        /*008c*/ 	.byte	0x03, 0x1b
        /*008e*/ 	.short	0x00ff


	//----- nvinfo : EIATTR_MERCURY_ISA_VERSION
	.align		4
        /*0090*/ 	.byte	0x03, 0x5f
        /*0092*/ 	.short	0x0000


	//----- nvinfo : EIATTR_EXIT_INSTR_OFFSETS
	.align		4
        /*0094*/ 	.byte	0x04, 0x1c
        /*0096*/ 	.short	(.L_254 - .L_253)


	//   ....[0]....
.L_253:
        /*0098*/ 	.word	0x00001490


	//   ....[1]....
        /*009c*/ 	.word	0x00001590


	//----- nvinfo : EIATTR_CRS_STACK_SIZE
	.align		4
.L_254:
        /*00a0*/ 	.byte	0x04, 0x1e
        /*00a2*/ 	.short	(.L_256 - .L_255)
.L_255:
        /*00a4*/ 	.word	0x00000000
.L_256:


//--------------------- .nv.info._ZN17fastertransformer15embeddingLookupI6__halfLi0EEEvPT_PKS2_PKiNS_18pPromptTuningParamIS2_EEiliiiiS2_ --------------------------
	.section	.nv.info._ZN17fastertransformer15embeddingLookupI6__halfLi0EEEvPT_PKS2_PKiNS_18pPromptTuningParamIS2_EEiliiiiS2_,"",@"SHT_CUDA_INFO"
	.sectionflags	@""
	.align	4


	//----- nvinfo : EIATTR_CUDA_API_VERSION
	.align		4
        /*0000*/ 	.byte	0x04, 0x37
        /*0002*/ 	.short	(.L_258 - .L_257)
.L_257:
        /*0004*/ 	.word	0x00000082


	//----- nvinfo : EIATTR_SW2861232_WAR
	.align		4
.L_258:
        /*0008*/ 	.byte	0x01, 0x35
	.zero		2


	//----- nvinfo : EIATTR_PARAM_CBANK
	.align		4
        /*000c*/ 	.byte	0x04, 0x0a
        /*000e*/ 	.short	(.L_260 - .L_259)
	.align		4
.L_259:
        /*0010*/ 	.word	index@(.nv.constant0._ZN17fastertransformer15embeddingLookupI6__halfLi0EEEvPT_PKS2_PKiNS_18pPromptTuningParamIS2_EEiliiiiS2_)
        /*0014*/ 	.short	0x0160
        /*0016*/ 	.short	0x005a


	//----- nvinfo : EIATTR_CBANK_PARAM_SIZE
	.align		4
.L_260:
        /*0018*/ 	.byte	0x03, 0x19
        /*001a*/ 	.short	0x005a


	//----- nvinfo : EIATTR_KPARAM_INFO
	.align		4
        /*001c*/ 	.byte	0x04, 0x17
        /*001e*/ 	.short	(.L_262 - .L_261)
.L_261:
        /*0020*/ 	.word	0x00000000
        /*0024*/ 	.short	0x000a
        /*0026*/ 	.short	0x0058
        /*0028*/ 	.byte	0x00, 0xf0, 0x09, 0x00


	//----- nvinfo : EIATTR_KPARAM_INFO
	.align		4
.L_262:
        /*002c*/ 	.byte	0x04, 0x17
        /*002e*/ 	.short	(.L_264 - .L_263)
.L_263:
        /*0030*/ 	.word	0x00000000
        /*0034*/ 	.short	0x0009
        /*0036*/ 	.short	0x0054
        /*0038*/ 	.byte	0x00, 0xf0, 0x11, 0x00


	//----- nvinfo : EIATTR_KPARAM_INFO
	.align		4
.L_264:
        /*003c*/ 	.byte	0x04, 0x17
        /*003e*/ 	.short	(.L_266 - .L_265)
.L_265:
        /*0040*/ 	.word	0x00000000
        /*0044*/ 	.short	0x0008
        /*0046*/ 	.short	0x0050
        /*0048*/ 	.byte	0x00, 0xf0, 0x11, 0x00


	//----- nvinfo : EIATTR_KPARAM_INFO
	.align		4
.L_266:
        /*004c*/ 	.byte	0x04, 0x17
        /*004e*/ 	.short	(.L_268 - .L_267)
.L_267:
        /*0050*/ 	.word	0x00000000
        /*0054*/ 	.short	0x0007
        /*0056*/ 	.short	0x004c
        /*0058*/ 	.byte	0x00, 0xf0, 0x11, 0x00


	//----- nvinfo : EIATTR_KPARAM_INFO
	.align		4
.L_268:
        /*005c*/ 	.byte	0x04, 0x17
        /*005e*/ 	.short	(.L_270 - .L_269)
.L_269:
        /*0060*/ 	.word	0x00000000
        /*0064*/ 	.short	0x0006
        /*0066*/ 	.short	0x0048
        /*0068*/ 	.byte	0x00, 0xf0, 0x11, 0x00


	//----- nvinfo : EIATTR_KPARAM_INFO
	.align		4
.L_270:
        /*006c*/ 	.byte	0x04, 0x17
        /*006e*/ 	.short	(.L_272 - .L_271)
.L_271:
        /*0070*/ 	.word	0x00000000
        /*0074*/ 	.short	0x0005
        /*0076*/ 	.short	0x0040
        /*0078*/ 	.byte	0x00, 0xf0, 0x21, 0x00


	//----- nvinfo : EIATTR_KPARAM_INFO
	.align		4
.L_272:
        /*007c*/ 	.byte	0x04, 0x17
        /*007e*/ 	.short	(.L_274 - .L_273)
.L_273:
        /*0080*/ 	.word	0x00000000
        /*0084*/ 	.short	0x0004
        /*0086*/ 	.short	0x0038
        /*0088*/ 	.byte	0x00, 0xf0, 0x11, 0x00


	//----- nvinfo : EIATTR_KPARAM_INFO
	.align		4
.L_274:
        /*008c*/ 	.byte	0x04, 0x17
        /*008e*/ 	.short	(.L_276 - .L_275)
.L_275:
        /*0090*/ 	.word	0x00000000
        /*0094*/ 	.short	0x0003
        /*0096*/ 	.short	0x0018
        /*0098*/ 	.byte	0x00, 0xf0, 0x81, 0x00


	//----- nvinfo : EIATTR_KPARAM_INFO
	.align		4
.L_276:
        /*009c*/ 	.byte	0x04, 0x17
        /*009e*/ 	.short	(.L_278 - .L_277)
.L_277:
        /*00a0*/ 	.word	0x00000000
        /*00a4*/ 	.short	0x0002
        /*00a6*/ 	.short	0x0010
        /*00a8*/ 	.byte	0x00, 0xf0, 0x21, 0x00


	//----- nvinfo : EIATTR_KPARAM_INFO
	.align		4
.L_278:
        /*00ac*/ 	.byte	0x04, 0x17
        /*00ae*/ 	.short	(.L_280 - .L_279)
.L_279:
        /*00b0*/ 	.word	0x00000000
        /*00b4*/ 	.short	0x0001
        /*00b6*/ 	.short	0x0008
        /*00b8*/ 	.byte	0x00, 0xf0, 0x21, 0x00


	//----- nvinfo : EIATTR_KPARAM_INFO
	.align		4
.L_280:
        /*00bc*/ 	.byte	0x04, 0x17
        /*00be*/ 	.short	(.L_282 - .L_281)
.L_281:
        /*00c0*/ 	.word	0x00000000
        /*00c4*/ 	.short	0x0000
        /*00c6*/ 	.short	0x0000
        /*00c8*/ 	.byte	0x00, 0xf0, 0x21, 0x00


	//----- nvinfo : EIATTR_MAXREG_COUNT
	.align		4
.L_282:
        /*00cc*/ 	.byte	0x03, 0x1b
        /*00ce*/ 	.short	0x00ff


	//----- nvinfo : EIATTR_MERCURY_ISA_VERSION
	.align		4
        /*00d0*/ 	.byte	0x03, 0x5f
        /*00d2*/ 	.short	0x0000


	//----- nvinfo : EIATTR_EXIT_INSTR_OFFSETS
	.align		4
        /*00d4*/ 	.byte	0x04, 0x1c
        /*00d6*/ 	.short	(.L_284 - .L_283)


	//   ....[0]....
.L_283:
        /*00d8*/ 	.word	0x000000e0


	//   ....[1]....
        /*00dc*/ 	.word	0x00000520


	//   ....[2]....
        /*00e0*/ 	.word	0x00000860


	//----- nvinfo : EIATTR_CRS_STACK_SIZE
	.align		4
.L_284:
        /*00e4*/ 	.byte	0x04, 0x1e
        /*00e6*/ 	.short	(.L_286 - .L_285)
.L_285:
        /*00e8*/ 	.word	0x00000000
.L_286:


//--------------------- .nv.info._ZN17fastertransformer15embeddingLookupI6__halfLi1EEEvPT_PKS2_PKiNS_18pPromptTuningParamIS2_EEiliiiiS2_ --------------------------
	.section	.nv.info._ZN17fastertransformer15embeddingLookupI6__halfLi1EEEvPT_PKS2_PKiNS_18pPromptTuningParamIS2_EEiliiiiS2_,"",@"SHT_CUDA_INFO"
	.sectionflags	@""
	.align	4


	//----- nvinfo : EIATTR_CUDA_API_VERSION
	.align		4
        /*0000*/ 	.byte	0x04, 0x37
        /*0002*/ 	.short	(.L_288 - .L_287)
.L_287:
        /*0004*/ 	.word	0x00000082


	//----- nvinfo : EIATTR_SW2861232_WAR
	.align		4
.L_288:
        /*0008*/ 	.byte	0x01, 0x35
	.zero		2


	//----- nvinfo : EIATTR_PARAM_CBANK
	.align		4
        /*000c*/ 	.byte	0x04, 0x0a
        /*000e*/ 	.short	(.L_290 - .L_289)
	.align		4
.L_289:
        /*0010*/ 	.word	index@(.nv.constant0._ZN17fastertransformer15embeddingLookupI6__halfLi1EEEvPT_PKS2_PKiNS_18pPromptTuningParamIS2_EEiliiiiS2_)
        /*0014*/ 	.short	0x0160
        /*0016*/ 	.short	0x005a


	//----- nvinfo : EIATTR_CBANK_PARAM_SIZE
	.align		4
.L_290:
        /*0018*/ 	.byte	0x03, 0x19
        /*001a*/ 	.short	0x005a


	//----- nvinfo : EIATTR_KPARAM_INFO
	.align		4
        /*001c*/ 	.byte	0x04, 0x17
        /*001e*/ 	.short	(.L_292 - .L_291)
.L_291:
        /*0020*/ 	.word	0x00000000
        /*0024*/ 	.short	0x000a
        /*0026*/ 	.short	0x0058
        /*0028*/ 	.byte	0x00, 0xf0, 0x09, 0x00


	//----- nvinfo : EIATTR_KPARAM_INFO
	.align		4
.L_292:
        /*002c*/ 	.byte	0x04, 0x17
        /*002e*/ 	.short	(.L_294 - .L_293)
.L_293:
        /*0030*/ 	.word	0x00000000
        /*0034*/ 	.short	0x0009
        /*0036*/ 	.short	0x0054
        /*0038*/ 	.byte	0x00, 0xf0, 0x11, 0x00


	//----- nvinfo : EIATTR_KPARAM_INFO
	.align		4
.L_294:
        /*003c*/ 	.byte	0x04, 0x17
        /*003e*/ 	.short	(.L_296 - .L_295)
.L_295:
        /*0040*/ 	.word	0x00000000
        /*0044*/ 	.short	0x0008
        /*0046*/ 	.short	0x0050
        /*0048*/ 	.byte	0x00, 0xf0, 0x11, 0x00


	//----- nvinfo : EIATTR_KPARAM_INFO
	.align		4
.L_296:
        /*004c*/ 	.byte	0x04, 0x17
        /*004e*/ 	.short	(.L_298 - .L_297)
.L_297:
        /*0050*/ 	.word	0x00000000
        /*0054*/ 	.short	0x0007
        /*0056*/ 	.short	0x004c
        /*0058*/ 	.byte	0x00, 0xf0, 0x11, 0x00


	//----- nvinfo : EIATTR_KPARAM_INFO
	.align		4
.L_298:
        /*005c*/ 	.byte	0x04, 0x17
        /*005e*/ 	.short	(.L_300 - .L_299)
.L_299:
        /*0060*/ 	.word	0x00000000
        /*0064*/ 	.short	0x0006
        /*0066*/ 	.short	0x0048
        /*0068*/ 	.byte	0x00, 0xf0, 0x11, 0x00


	//----- nvinfo : EIATTR_KPARAM_INFO
	.align		4
.L_300:
        /*006c*/ 	.byte	0x04, 0x17
        /*006e*/ 	.short	(.L_302 - .L_301)
.L_301:
        /*0070*/ 	.word	0x00000000
        /*0074*/ 	.short	0x0005
        /*0076*/ 	.short	0x0040
        /*0078*/ 	.byte	0x00, 0xf0, 0x21, 0x00


	//----- nvinfo : EIATTR_KPARAM_INFO
	.align		4
.L_302:
        /*007c*/ 	.byte	0x04, 0x17
        /*007e*/ 	.short	(.L_304 - .L_303)
.L_303:
        /*0080*/ 	.word	0x00000000
        /*0084*/ 	.short	0x0004
        /*0086*/ 	.short	0x0038
        /*0088*/ 	.byte	0x00, 0xf0, 0x11, 0x00


	//----- nvinfo : EIATTR_KPARAM_INFO
	.align		4
.L_304:
        /*008c*/ 	.byte	0x04, 0x17
        /*008e*/ 	.short	(.L_306 - .L_305)
.L_305:
        /*0090*/ 	.word	0x00000000
        /*0094*/ 	.short	0x0003
        /*0096*/ 	.short	0x0018
        /*0098*/ 	.byte	0x00, 0xf0, 0x81, 0x00


	//----- nvinfo : EIATTR_KPARAM_INFO
	.align		4
.L_306:
        /*009c*/ 	.byte	0x04, 0x17
        /*009e*/ 	.short	(.L_308 - .L_307)
.L_307:
        /*00a0*/ 	.word	0x00000000
        /*00a4*/ 	.short	0x0002
        /*00a6*/ 	.short	0x0010
        /*00a8*/ 	.byte	0x00, 0xf0, 0x21, 0x00


	//----- nvinfo : EIATTR_KPARAM_INFO
	.align		4
.L_308:
        /*00ac*/ 	.byte	0x04, 0x17
        /*00ae*/ 	.short	(.L_310 - .L_309)
.L_309:
        /*00b0*/ 	.word	0x00000000
        /*00b4*/ 	.short	0x0001
        /*00b6*/ 	.short	0x0008
        /*00b8*/ 	.byte	0x00, 0xf0, 0x21, 0x00


	//----- nvinfo : EIATTR_KPARAM_INFO
	.align		4
.L_310:
        /*00bc*/ 	.byte	0x04, 0x17
        /*00be*/ 	.short	(.L_312 - .L_311)
.L_311:
        /*00c0*/ 	.word	0x00000000
        /*00c4*/ 	.short	0x0000
        /*00c6*/ 	.short	0x0000
        /*00c8*/ 	.byte	0x00, 0xf0, 0x21, 0x00


	//----- nvinfo : EIATTR_MAXREG_COUNT
	.align		4
.L_312:
        /*00cc*/ 	.byte	0x03, 0x1b
        /*00ce*/ 	.short	0x00ff


	//----- nvinfo : EIATTR_MERCURY_ISA_VERSION
	.align		4
        /*00d0*/ 	.byte	0x03, 0x5f
        /*00d2*/ 	.short	0x0000


	//----- nvinfo : EIATTR_EXIT_INSTR_OFFSETS
	.align		4
        /*00d4*/ 	.byte	0x04, 0x1c
        /*00d6*/ 	.short	(.L_314 - .L_313)


	//   ....[0]....
.L_313:
        /*00d8*/ 	.word	0x000000e0


	//   ....[1]....
        /*00dc*/ 	.word	0x000007d0


	//   ....[2]....
        /*00e0*/ 	.word	0x00000dc0


	//----- nvinfo : EIATTR_CRS_STACK_SIZE
	.align		4
.L_314:
        /*00e4*/ 	.byte	0x04, 0x1e
        /*00e6*/ 	.short	(.L_316 - .L_315)
.L_315:
        /*00e8*/ 	.word	0x00000000
.L_316:


//--------------------- .nv.info._ZN17fastertransformer15embeddingLookupI6__halfLi2EEEvPT_PKS2_PKiNS_18pPromptTuningParamIS2_EEiliiiiS2_ --------------------------
	.section	.nv.info._ZN17fastertransformer15embeddingLookupI6__halfLi2EEEvPT_PKS2_PKiNS_18pPromptTuningParamIS2_EEiliiiiS2_,"",@"SHT_CUDA_INFO"
	.sectionflags	@""
	.align	4


	//----- nvinfo : EIATTR_CUDA_API_VERSION
	.align		4
        /*0000*/ 	.byte	0x04, 0x37
        /*0002*/ 	.short	(.L_318 - .L_317)
.L_317:
        /*0004*/ 	.word	0x00000082


	//----- nvinfo : EIATTR_SW2861232_WAR
	.align		4
.L_318:
        /*0008*/ 	.byte	0x01, 0x35
	.zero		2


	//----- nvinfo : EIATTR_PARAM_CBANK
	.align		4
        /*000c*/ 	.byte	0x04, 0x0a
        /*000e*/ 	.short	(.L_320 - .L_319)
	.align		4
.L_319:
        /*0010*/ 	.word	index@(.nv.constant0._ZN17fastertransformer15embeddingLookupI6__halfLi2EEEvPT_PKS2_PKiNS_18pPromptTuningParamIS2_EEiliiiiS2_)
        /*0014*/ 	.short	0x0160
        /*0016*/ 	.short	0x005a


	//----- nvinfo : EIATTR_CBANK_PARAM_SIZE
	.align		4
.L_320:
        /*0018*/ 	.byte	0x03, 0x19
        /*001a*/ 	.short	0x005a


	//----- nvinfo : EIATTR_KPARAM_INFO
	.align		4
        /*001c*/ 	.byte	0x04, 0x17
        /*001e*/ 	.short	(.L_322 - .L_321)
.L_321:
        /*0020*/ 	.word	0x00000000
        /*0024*/ 	.short	0x000a
        /*0026*/ 	.short	0x0058
        /*0028*/ 	.byte	0x00, 0xf0, 0x09, 0x00


	//----- nvinfo : EIATTR_KPARAM_INFO
	.align		4
.L_322:
        /*002c*/ 	.byte	0x04, 0x17
        /*002e*/ 	.short	(.L_324 - .L_323)
.L_323:
        /*0030*/ 	.word	0x00000000
        /*0034*/ 	.short	0x0009
        /*0036*/ 	.short	0x0054
        /*0038*/ 	.byte	0x00, 0xf0, 0x11, 0x00


	//----- nvinfo : EIATTR_KPARAM_INFO
	.align		4
.L_324:
        /*003c*/ 	.byte	0x04, 0x17
        /*003e*/ 	.short	(.L_326 - .L_325)
.L_325:
        /*0040*/ 	.word	0x00000000
        /*0044*/ 	.short	0x0008
        /*0046*/ 	.short	0x0050
        /*0048*/ 	.byte	0x00, 0xf0, 0x11, 0x00


	//----- nvinfo : EIATTR_KPARAM_INFO
	.align		4
.L_326:
        /*004c*/ 	.byte	0x04, 0x17
        /*004e*/ 	.short	(.L_328 - .L_327)
.L_327:
        /*0050*/ 	.word	0x00000000
        /*0054*/ 	.short	0x0007
        /*0056*/ 	.short	0x004c
        /*0058*/ 	.byte	0x00, 0xf0, 0x11, 0x00


	//----- nvinfo : EIATTR_KPARAM_INFO
	.align		4
.L_328:
        /*005c*/ 	.byte	0x04, 0x17
        /*005e*/ 	.short	(.L_330 - .L_329)
.L_329:
        /*0060*/ 	.word	0x00000000
        /*0064*/ 	.short	0x0006
        /*0066*/ 	.short	0x0048
        /*0068*/ 	.byte	0x00, 0xf0, 0x11, 0x00


	//----- nvinfo : EIATTR_KPARAM_INFO
	.align		4
.L_330:
        /*006c*/ 	.byte	0x04, 0x17
        /*006e*/ 	.short	(.L_332 - .L_331)
.L_331:
        /*0070*/ 	.word	0x00000000
        /*0074*/ 	.short	0x0005
        /*0076*/ 	.short	0x0040
        /*0078*/ 	.byte	0x00, 0xf0, 0x21, 0x00


	//----- nvinfo : EIATTR_KPARAM_INFO
	.align		4
.L_332:
        /*007c*/ 	.byte	0x04, 0x17
        /*007e*/ 	.short	(.L_334 - .L_333)
.L_333:
        /*0080*/ 	.word	0x00000000
        /*0084*/ 	.short	0x0004
        /*0086*/ 	.short	0x0038
        /*0088*/ 	.byte	0x00, 0xf0, 0x11, 0x00


	//----- nvinfo : EIATTR_KPARAM_INFO
	.align		4
.L_334:
        /*008c*/ 	.byte	0x04, 0x17
        /*008e*/ 	.short	(.L_336 - .L_335)
.L_335:
        /*0090*/ 	.word	0x00000000
        /*0094*/ 	.short	0x0003
        /*0096*/ 	.short	0x0018
        /*0098*/ 	.byte	0x00, 0xf0, 0x81, 0x00


	//----- nvinfo : EIATTR_KPARAM_INFO
	.align		4
.L_336:
        /*009c*/ 	.byte	0x04, 0x17
        /*009e*/ 	.short	(.L_338 - .L_337)
.L_337:
        /*00a0*/ 	.word	0x00000000
        /*00a4*/ 	.short	0x0002
        /*00a6*/ 	.short	0x0010
        /*00a8*/ 	.byte	0x00, 0xf0, 0x21, 0x00


	//----- nvinfo : EIATTR_KPARAM_INFO
	.align		4
.L_338:
        /*00ac*/ 	.byte	0x04, 0x17
        /*00ae*/ 	.short	(.L_340 - .L_339)
.L_339:
        /*00b0*/ 	.word	0x00000000
        /*00b4*/ 	.short	0x0001
        /*00b6*/ 	.short	0x0008
        /*00b8*/ 	.byte	0x00, 0xf0, 0x21, 0x00


	//----- nvinfo : EIATTR_KPARAM_INFO
	.align		4
.L_340:
        /*00bc*/ 	.byte	0x04, 0x17
        /*00be*/ 	.short	(.L_342 - .L_341)
.L_341:
        /*00c0*/ 	.word	0x00000000
        /*00c4*/ 	.short	0x0000
        /*00c6*/ 	.short	0x0000
        /*00c8*/ 	.byte	0x00, 0xf0, 0x21, 0x00


	//----- nvinfo : EIATTR_MAXREG_COUNT
	.align		4
.L_342:
        /*00cc*/ 	.byte	0x03, 0x1b
        /*00ce*/ 	.short	0x00ff


	//----- nvinfo : EIATTR_MERCURY_ISA_VERSION
	.align		4
        /*00d0*/ 	.byte	0x03, 0x5f
        /*00d2*/ 	.short	0x0000


	//----- nvinfo : EIATTR_EXIT_INSTR_OFFSETS
	.align		4
        /*00d4*/ 	.byte	0x04, 0x1c
        /*00d6*/ 	.short	(.L_344 - .L_343)


	//   ....[0]....
.L_343:
        /*00d8*/ 	.word	0x000000e0


	//   ....[1]....
        /*00dc*/ 	.word	0x000007b0


	//   ....[2]....
        /*00e0*/ 	.word	0x00000d70


	//----- nvinfo : EIATTR_CRS_STACK_SIZE
	.align		4
.L_344:
        /*00e4*/ 	.byte	0x04, 0x1e
        /*00e6*/ 	.short	(.L_346 - .L_345)
.L_345:
        /*00e8*/ 	.word	0x00000000
.L_346:


//--------------------- .nv.info._ZN17fastertransformer26embeddingLookupPosEncodingI6__halfEEvPT_PKS2_S5_PKiS7_S7_iliiiiS2_ --------------------------
	.section	.nv.info._ZN17fastertransformer26embeddingLookupPosEncodingI6__halfEEvPT_PKS2_S5_PKiS7_S7_iliiiiS2_,"",@"SHT_CUDA_INFO"
	.sectionflags	@""
	.align	4


	//----- nvinfo : EIATTR_CUDA_API_VERSION
	.align		4
        /*0000*/ 	.byte	0x04, 0x37
        /*0002*/ 	.short	(.L_348 - .L_347)
.L_347:
        /*0004*/ 	.word	0x00000082


	//----- nvinfo : EIATTR_SW2861232_WAR
	.align		4
.L_348:
        /*0008*/ 	.byte	0x01, 0x35
	.zero		2


	//----- nvinfo : EIATTR_PARAM_CBANK
	.align		4
        /*000c*/ 	.byte	0x04, 0x0a
        /*000e*/ 	.short	(.L_350 - .L_349)
	.align		4
.L_349:
        /*0010*/ 	.word	index@(.nv.constant0._ZN17fastertransformer26embeddingLookupPosEncodingI6__halfEEvPT_PKS2_S5_PKiS7_S7_iliiiiS2_)
        /*0014*/ 	.short	0x0160
        /*0016*/ 	.short	0x0052


	//----- nvinfo : EIATTR_CBANK_PARAM_SIZE
	.align		4
.L_350:
        /*0018*/ 	.byte	0x03, 0x19
        /*001a*/ 	.short	0x0052


	//----- nvinfo : EIATTR_KPARAM_INFO
	.align		4
        /*001c*/ 	.byte	0x04, 0x17
        /*001e*/ 	.short	(.L_352 - .L_351)
.L_351:
        /*0020*/ 	.word	0x00000000
        /*0024*/ 	.short	0x000c
        /*0026*/ 	.short	0x0050
        /*0028*/ 	.byte	0x00, 0xf0, 0x09, 0x00


	//----- nvinfo : EIATTR_KPARAM_INFO
	.align		4
.L_352:
        /*002c*/ 	.byte	0x04, 0x17
        /*002e*/ 	.short	(.L_354 - .L_353)
.L_353:
        /*0030*/ 	.word	0x00000000
        /*0034*/ 	.short	0x000b
        /*0036*/ 	.short	0x004c
        /*0038*/ 	.byte	0x00, 0xf0, 0x11, 0x00


	//----- nvinfo : EIATTR_KPARAM_INFO
	.align		4
.L_354:
        /*003c*/ 	.byte	0x04, 0x17
        /*003e*/ 	.short	(.L_356 - .L_355)
.L_355:
        /*0040*/ 	.word	0x00000000
        /*0044*/ 	.short	0x000a
        /*0046*/ 	.short	0x0048
        /*0048*/ 	.byte	0x00, 0xf0, 0x11, 0x00


	//----- nvinfo : EIATTR_KPARAM_INFO
	.align		4
.L_356:
        /*004c*/ 	.byte	0x04, 0x17
        /*004e*/ 	.short	(.L_358 - .L_357)
.L_357:
        /*0050*/ 	.word	0x00000000
        /*0054*/ 	.short	0x0009
        /*0056*/ 	.short	0x0044
        /*0058*/ 	.byte	0x00, 0xf0, 0x11, 0x00


	//----- nvinfo : EIATTR_KPARAM_INFO
	.align		4
.L_358:
        /*005c*/ 	.byte	0x04, 0x17
        /*005e*/ 	.short	(.L_360 - .L_359)
.L_359:
        /*0060*/ 	.word	0x00000000
        /*0064*/ 	.short	0x0008
        /*0066*/ 	.short	0x0040
        /*0068*/ 	.byte	0x00, 0xf0, 0x11, 0x00


	//----- nvinfo : EIATTR_KPARAM_INFO
	.align		4
.L_360:
        /*006c*/ 	.byte	0x04, 0x17
        /*006e*/ 	.short	(.L_362 - .L_361)
.L_361:
        /*0070*/ 	.word	0x00000000
        /*0074*/ 	.short	0x0007
        /*0076*/ 	.short	0x0038
        /*0078*/ 	.byte	0x00, 0xf0, 0x21, 0x00


	//----- nvinfo : EIATTR_KPARAM_INFO
	.align		4
.L_362:
        /*007c*/ 	.byte	0x04, 0x17
        /*007e*/ 	.short	(.L_364 - .L_363)
.L_363:
        /*0080*/ 	.word	0x00000000
        /*0084*/ 	.short	0x0006
        /*0086*/ 	.short	0x0030
        /*0088*/ 	.byte	0x00, 0xf0, 0x11, 0x00


	//----- nvinfo : EIATTR_KPARAM_INFO
	.align		4
.L_364:
        /*008c*/ 	.byte	0x04, 0x17
        /*008e*/ 	.short	(.L_366 - .L_365)
.L_365:
        /*0090*/ 	.word	0x00000000
        /*0094*/ 	.short	0x0005
        /*0096*/ 	.short	0x0028
        /*0098*/ 	.byte	0x00, 0xf0, 0x21, 0x00


	//----- nvinfo : EIATTR_KPARAM_INFO
	.align		4
.L_366:
        /*009c*/ 	.byte	0x04, 0x17
        /*009e*/ 	.short	(.L_368 - .L_367)
.L_367:
        /*00a0*/ 	.word	0x00000000
        /*00a4*/ 	.short	0x0004
        /*00a6*/ 	.short	0x0020
        /*00a8*/ 	.byte	0x00, 0xf0, 0x21, 0x00


	//----- nvinfo : EIATTR_KPARAM_INFO
	.align		4
.L_368:
        /*00ac*/ 	.byte	0x04, 0x17
        /*00ae*/ 	.short	(.L_370 - .L_369)
.L_369:
        /*00b0*/ 	.word	0x00000000
        /*00b4*/ 	.short	0x0003
        /*00b6*/ 	.short	0x0018
        /*00b8*/ 	.byte	0x00, 0xf0, 0x21, 0x00


	//----- nvinfo : EIATTR_KPARAM_INFO
	.align		4
.L_370:
        /*00bc*/ 	.byte	0x04, 0x17
        /*00be*/ 	.short	(.L_372 - .L_371)
.L_371:
        /*00c0*/ 	.word	0x00000000
        /*00c4*/ 	.short	0x0002
        /*00c6*/ 	.short	0x0010
        /*00c8*/ 	.byte	0x00, 0xf0, 0x21, 0x00


	//----- nvinfo : EIATTR_KPARAM_INFO
	.align		4
.L_372:
        /*00cc*/ 	.byte	0x04, 0x17
        /*00ce*/ 	.short	(.L_374 - .L_373)
.L_373:
        /*00d0*/ 	.word	0x00000000
        /*00d4*/ 	.short	0x0001
        /*00d6*/ 	.short	0x0008
        /*00d8*/ 	.byte	0x00, 0xf0, 0x21, 0x00


	//----- nvinfo : EIATTR_KPARAM_INFO
	.align		4
.L_374:
        /*00dc*/ 	.byte	0x04, 0x17
        /*00de*/ 	.short	(.L_376 - .L_375)
.L_375:
        /*00e0*/ 	.word	0x00000000
        /*00e4*/ 	.short	0x0000
        /*00e6*/ 	.short	0x0000
        /*00e8*/ 	.byte	0x00, 0xf0, 0x21, 0x00


	//----- nvinfo : EIATTR_MAXREG_COUNT
	.align		4
.L_376:
        /*00ec*/ 	.byte	0x03, 0x1b
        /*00ee*/ 	.short	0x00ff


	//----- nvinfo : EIATTR_MERCURY_ISA_VERSION
	.align		4
        /*00f0*/ 	.byte	0x03, 0x5f
        /*00f2*/ 	.short	0x0000


	//----- nvinfo : EIATTR_EXIT_INSTR_OFFSETS
	.align		4
        /*00f4*/ 	.byte	0x04, 0x1c
        /*00f6*/ 	.short	(.L_378 - .L_377)


	//   ....[0]....
.L_377:
        /*00f8*/ 	.word	0x000000e0


	//   ....[1]....
        /*00fc*/ 	.word	0x000005c0


	//   ....[2]....
        /*0100*/ 	.word	0x00000a20


	//   ....[3]....
        /*0104*/ 	.word	0x00000e00


	//----- nvinfo : EIATTR_CRS_STACK_SIZE
	.align		4
.L_378:
        /*0108*/ 	.byte	0x04, 0x1e
        /*010a*/ 	.short	(.L_380 - .L_379)
.L_379:
        /*010c*/ 	.word	0x00000000
.L_380:


//--------------------- .nv.info._ZN17fastertransformer15embeddingLookupIfLi0EEEvPT_PKS1_PKiNS_18pPromptTuningParamIS1_EEiliiiiS1_ --------------------------
	.section	.nv.info._ZN17fastertransformer15embeddingLookupIfLi0EEEvPT_PKS1_PKiNS_18pPromptTuningParamIS1_EEiliiiiS1_,"",@"SHT_CUDA_INFO"
	.sectionflags	@""
	.align	4


	//----- nvinfo : EIATTR_CUDA_API_VERSION
	.align		4
        /*0000*/ 	.byte	0x04, 0x37
        /*0002*/ 	.short	(.L_382 - .L_381)
.L_381:
        /*0004*/ 	.word	0x00000082


	//----- nvinfo : EIATTR_SW2861232_WAR
	.align		4
.L_382:
        /*0008*/ 	.byte	0x01, 0x35
	.zero		2


	//----- nvinfo : EIATTR_PARAM_CBANK
	.align		4
        /*000c*/ 	.byte	0x04, 0x0a
        /*000e*/ 	.short	(.L_384 - .L_383)
	.align		4
.L_383:
        /*0010*/ 	.word	index@(.nv.constant0._ZN17fastertransformer15embeddingLookupIfLi0EEEvPT_PKS1_PKiNS_18pPromptTuningParamIS1_EEiliiiiS1_)
        /*0014*/ 	.short	0x0160
        /*0016*/ 	.short	0x005c


	//----- nvinfo : EIATTR_CBANK_PARAM_SIZE
	.align		4
.L_384:
        /*0018*/ 	.byte	0x03, 0x19
        /*001a*/ 	.short	0x005c


	//----- nvinfo : EIATTR_KPARAM_INFO
	.align		4
        /*001c*/ 	.byte	0x04, 0x17
        /*001e*/ 	.short	(.L_386 - .L_385)
.L_385:
        /*0020*/ 	.word	0x00000000
        /*0024*/ 	.short	0x000a
        /*0026*/ 	.short	0x0058
        /*0028*/ 	.byte	0x00, 0xf0, 0x11, 0x00


	//----- nvinfo : EIATTR_KPARAM_INFO
	.align		4
.L_386:
        /*002c*/ 	.byte	0x04, 0x17
        /*002e*/ 	.short	(.L_388 - .L_387)
.L_387:
        /*0030*/ 	.word	0x00000000
        /*0034*/ 	.short	0x0009
        /*0036*/ 	.short	0x0054
        /*0038*/ 	.byte	0x00, 0xf0, 0x11, 0x00


	//----- nvinfo : EIATTR_KPARAM_INFO
	.align		4
.L_388:
        /*003c*/ 	.byte	0x04, 0x17
        /*003e*/ 	.short	(.L_390 - .L_389)
.L_389:
        /*0040*/ 	.word	0x00000000
        /*0044*/ 	.short	0x0008
        /*0046*/ 	.short	0x0050
        /*0048*/ 	.byte	0x00, 0xf0, 0x11, 0x00


	//----- nvinfo : EIATTR_KPARAM_INFO
	.align		4
.L_390:
        /*004c*/ 	.byte	0x04, 0x17
        /*004e*/ 	.short	(.L_392 - .L_391)
.L_391:
        /*0050*/ 	.word	0x00000000
        /*0054*/ 	.short	0x0007
        /*0056*/ 	.short	0x004c
        /*0058*/ 	.byte	0x00, 0xf0, 0x11, 0x00


	//----- nvinfo : EIATTR_KPARAM_INFO
	.align		4
.L_392:
        /*005c*/ 	.byte	0x04, 0x17
        /*005e*/ 	.short	(.L_394 - .L_393)
.L_393:
        /*0060*/ 	.word	0x00000000
        /*0064*/ 	.short	0x0006
        /*0066*/ 	.short	0x0048
        /*0068*/ 	.byte	0x00, 0xf0, 0x11, 0x00


	//----- nvinfo : EIATTR_KPARAM_INFO
	.align		4
.L_394:
        /*006c*/ 	.byte	0x04, 0x17
        /*006e*/ 	.short	(.L_396 - .L_395)
.L_395:
        /*0070*/ 	.word	0x00000000
        /*0074*/ 	.short	0x0005
        /*0076*/ 	.short	0x0040
        /*0078*/ 	.byte	0x00, 0xf0, 0x21, 0x00


	//----- nvinfo : EIATTR_KPARAM_INFO
	.align		4
.L_396:
        /*007c*/ 	.byte	0x04, 0x17
        /*007e*/ 	.short	(.L_398 - .L_397)
.L_397:
        /*0080*/ 	.word	0x00000000
        /*0084*/ 	.short	0x0004
        /*0086*/ 	.short	0x0038
        /*0088*/ 	.byte	0x00, 0xf0, 0x11, 0x00


	//----- nvinfo : EIATTR_KPARAM_INFO
	.align		4
.L_398:
        /*008c*/ 	.byte	0x04, 0x17
        /*008e*/ 	.short	(.L_400 - .L_399)
.L_399:
        /*0090*/ 	.word	0x00000000
        /*0094*/ 	.short	0x0003
        /*0096*/ 	.short	0x0018
        /*0098*/ 	.byte	0x00, 0xf0, 0x81, 0x00


	//----- nvinfo : EIATTR_KPARAM_INFO
	.align		4
.L_400:
        /*009c*/ 	.byte	0x04, 0x17
        /*009e*/ 	.short	(.L_402 - .L_401)
.L_401:
        /*00a0*/ 	.word	0x00000000
        /*00a4*/ 	.short	0x0002
        /*00a6*/ 	.short	0x0010
        /*00a8*/ 	.byte	0x00, 0xf0, 0x21, 0x00


	//----- nvinfo : EIATTR_KPARAM_INFO
	.align		4
.L_402:
        /*00ac*/ 	.byte	0x04, 0x17
        /*00ae*/ 	.short	(.L_404 - .L_403)
.L_403:
        /*00b0*/ 	.word	0x00000000
        /*00b4*/ 	.short	0x0001
        /*00b6*/ 	.short	0x0008
        /*00b8*/ 	.byte	0x00, 0xf0, 0x21, 0x00


	//----- nvinfo : EIATTR_KPARAM_INFO
	.align		4
.L_404:
        /*00bc*/ 	.byte	0x04, 0x17
        /*00be*/ 	.short	(.L_406 - .L_405)
.L_405:
        /*00c0*/ 	.word	0x00000000
        /*00c4*/ 	.short	0x0000
        /*00c6*/ 	.short	0x0000
        /*00c8*/ 	.byte	0x00, 0xf0, 0x21, 0x00


	//----- nvinfo : EIATTR_MAXREG_COUNT
	.align		4
.L_406:
        /*00cc*/ 	.byte	0x03, 0x1b
        /*00ce*/ 	.short	0x00ff


	//----- nvinfo : EIATTR_MERCURY_ISA_VERSION
	.align		4
        /*00d0*/ 	.byte	0x03, 0x5f
        /*00d2*/ 	.short	0x0000


	//----- nvinfo : EIATTR_EXIT_INSTR_OFFSETS
	.align		4
        /*00d4*/ 	.byte	0x04, 0x1c
        /*00d6*/ 	.short	(.L_408 - .L_407)


	//   ....[0]....
.L_407:
        /*00d8*/ 	.word	0x000000e0


	//   ....[1]....
        /*00dc*/ 	.word	0x00000800


	//   ....[2]....
        /*00e0*/ 	.word	0x00001570


	//   ....[3]....
        /*00e4*/ 	.word	0x00001980


	//   ....[4]....
        /*00e8*/ 	.word	0x000025e0


	//----- nvinfo : EIATTR_CRS_STACK_SIZE
	.align		4
.L_408:
        /*00ec*/ 	.byte	0x04, 0x1e
        /*00ee*/ 	.short	(.L_410 - .L_409)
.L_409:
        /*00f0*/ 	.word	0x00000000
.L_410:


//--------------------- .nv.info._ZN17fastertransformer15embeddingLookupIfLi1EEEvPT_PKS1_PKiNS_18pPromptTuningParamIS1_EEiliiiiS1_ --------------------------
	.section	.nv.info._ZN17fastertransformer15embeddingLookupIfLi1EEEvPT_PKS1_PKiNS_18pPromptTuningParamIS1_EEiliiiiS1_,"",@"SHT_CUDA_INFO"
	.sectionflags	@""
	.align	4


	//----- nvinfo : EIATTR_CUDA_API_VERSION
	.align		4
        /*0000*/ 	.byte	0x04, 0x37
        /*0002*/ 	.short	(.L_412 - .L_411)
.L_411:
        /*0004*/ 	.word	0x00000082


	//----- nvinfo : EIATTR_SW2861232_WAR
	.align		4
.L_412:
        /*0008*/ 	.byte	0x01, 0x35
	.zero		2


	//----- nvinfo : EIATTR_PARAM_CBANK
	.align		4
        /*000c*/ 	.byte	0x04, 0x0a
        /*000e*/ 	.short	(.L_414 - .L_413)
	.align		4
.L_413:
        /*0010*/ 	.word	index@(.nv.constant0._ZN17fastertransformer15embeddingLookupIfLi1EEEvPT_PKS1_PKiNS_18pPromptTuningParamIS1_EEiliiiiS1_)
        /*0014*/ 	.short	0x0160
        /*0016*/ 	.short	0x005c


	//----- nvinfo : EIATTR_CBANK_PARAM_SIZE
	.align		4
.L_414:
        /*0018*/ 	.byte	0x03, 0x19
        /*001a*/ 	.short	0x005c


	//----- nvinfo : EIATTR_KPARAM_INFO
	.align		4
        /*001c*/ 	.byte	0x04, 0x17
        /*001e*/ 	.short	(.L_416 - .L_415)
.L_415:
        /*0020*/ 	.word	0x00000000
        /*0024*/ 	.short	0x000a
        /*0026*/ 	.short	0x0058
        /*0028*/ 	.byte	0x00, 0xf0, 0x11, 0x00


	//----- nvinfo : EIATTR_KPARAM_INFO
	.align		4
.L_416:
        /*002c*/ 	.byte	0x04, 0x17
        /*002e*/ 	.short	(.L_418 - .L_417)
.L_417:
        /*0030*/ 	.word	0x00000000
        /*0034*/ 	.short	0x0009
        /*0036*/ 	.short	0x0054
        /*0038*/ 	.byte	0x00, 0xf0, 0x11, 0x00


	//----- nvinfo : EIATTR_KPARAM_INFO
	.align		4
.L_418:
        /*003c*/ 	.byte	0x04, 0x17
        /*003e*/ 	.short	(.L_420 - .L_419)
.L_419:
        /*0040*/ 	.word	0x00000000
        /*0044*/ 	.short	0x0008
        /*0046*/ 	.short	0x0050
        /*0048*/ 	.byte	0x00, 0xf0, 0x11, 0x00


	//----- nvinfo : EIATTR_KPARAM_INFO
	.align		4
.L_420:
        /*004c*/ 	.byte	0x04, 0x17
        /*004e*/ 	.short	(.L_422 - .L_421)
.L_421:
        /*0050*/ 	.word	0x00000000
        /*0054*/ 	.short	0x0007
        /*0056*/ 	.short	0x004c
        /*0058*/ 	.byte	0x00, 0xf0, 0x11, 0x00


	//----- nvinfo : EIATTR_KPARAM_INFO
	.align		4
.L_422:
        /*005c*/ 	.byte	0x04, 0x17
        /*005e*/ 	.short	(.L_424 - .L_423)
.L_423:
        /*0060*/ 	.word	0x00000000
        /*0064*/ 	.short	0x0006
        /*0066*/ 	.short	0x0048
        /*0068*/ 	.byte	0x00, 0xf0, 0x11, 0x00


	//----- nvinfo : EIATTR_KPARAM_INFO
	.align		4
.L_424:
        /*006c*/ 	.byte	0x04, 0x17
        /*006e*/ 	.short	(.L_426 - .L_425)
.L_425:
        /*0070*/ 	.word	0x00000000
        /*0074*/ 	.short	0x0005
        /*0076*/ 	.short	0x0040
        /*0078*/ 	.byte	0x00, 0xf0, 0x21, 0x00


	//----- nvinfo : EIATTR_KPARAM_INFO
	.align		4
.L_426:
        /*007c*/ 	.byte	0x04, 0x17
        /*007e*/ 	.short	(.L_428 - .L_427)
.L_427:
        /*0080*/ 	.word	0x00000000
        /*0084*/ 	.short	0x0004
        /*0086*/ 	.short	0x0038
        /*0088*/ 	.byte	0x00, 0xf0, 0x11, 0x00


	//----- nvinfo : EIATTR_KPARAM_INFO
	.align		4
.L_428:
        /*008c*/ 	.byte	0x04, 0x17
        /*008e*/ 	.short	(.L_430 - .L_429)
.L_429:
        /*0090*/ 	.word	0x00000000
        /*0094*/ 	.short	0x0003
        /*0096*/ 	.short	0x0018
        /*0098*/ 	.byte	0x00, 0xf0, 0x81, 0x00


	//----- nvinfo : EIATTR_KPARAM_INFO
	.align		4
.L_430:
        /*009c*/ 	.byte	0x04, 0x17
        /*009e*/ 	.short	(.L_432 - .L_431)
.L_431:
        /*00a0*/ 	.word	0x00000000
        /*00a4*/ 	.short	0x0002
        /*00a6*/ 	.short	0x0010
        /*00a8*/ 	.byte	0x00, 0xf0, 0x21, 0x00


	//----- nvinfo : EIATTR_KPARAM_INFO
	.align		4
.L_432:
        /*00ac*/ 	.byte	0x04, 0x17
        /*00ae*/ 	.short	(.L_434 - .L_433)
.L_433:
        /*00b0*/ 	.word	0x00000000
        /*00b4*/ 	.short	0x0001
        /*00b6*/ 	.short	0x0008
        /*00b8*/ 	.byte	0x00, 0xf0, 0x21, 0x00


	//----- nvinfo : EIATTR_KPARAM_INFO
	.align		4
.L_434:
        /*00bc*/ 	.byte	0x04, 0x17
        /*00be*/ 	.short	(.L_436 - .L_435)
.L_435:
        /*00c0*/ 	.word	0x00000000
        /*00c4*/ 	.short	0x0000
        /*00c6*/ 	.short	0x0000
        /*00c8*/ 	.byte	0x00, 0xf0, 0x21, 0x00


	//----- nvinfo : EIATTR_MAXREG_COUNT
	.align		4
.L_436:
        /*00cc*/ 	.byte	0x03, 0x1b
        /*00ce*/ 	.short	0x00ff


	//----- nvinfo : EIATTR_MERCURY_ISA_VERSION
	.align		4
        /*00d0*/ 	.byte	0x03, 0x5f
        /*00d2*/ 	.short	0x0000


	//----- nvinfo : EIATTR_EXIT_INSTR_OFFSETS
	.align		4
        /*00d4*/ 	.byte	0x04, 0x1c
        /*00d6*/ 	.short	(.L_438 - .L_437)


	//   ....[0]....
.L_437:
        /*00d8*/ 	.word	0x000000e0


	//   ....[1]....
        /*00dc*/ 	.word	0x00000a80


	//   ....[2]....
        /*00e0*/ 	.word	0x00002240


	//   ....[3]....
        /*00e4*/ 	.word	0x000028e0


	//   ....[4]....
        /*00e8*/ 	.word	0x00003fe0


	//----- nvinfo : EIATTR_CRS_STACK_SIZE
	.align		4
.L_438:
        /*00ec*/ 	.byte	0x04, 0x1e
        /*00ee*/ 	.short	(.L_440 - .L_439)
.L_439:
        /*00f0*/ 	.word	0x00000000
.L_440:


//--------------------- .nv.info._ZN17fastertransformer15embeddingLookupIfLi2EEEvPT_PKS1_PKiNS_18pPromptTuningParamIS1_EEiliiiiS1_ --------------------------
	.section	.nv.info._ZN17fastertransformer15embeddingLookupIfLi2EEEvPT_PKS1_PKiNS_18pPromptTuningParamIS1_EEiliiiiS1_,"",@"SHT_CUDA_INFO"
	.sectionflags	@""
	.align	4


	//----- nvinfo : EIATTR_CUDA_API_VERSION
	.align		4
        /*0000*/ 	.byte	0x04, 0x37
        /*0002*/ 	.short	(.L_442 - .L_441)
.L_441:
        /*0004*/ 	.word	0x00000082


	//----- nvinfo : EIATTR_SW2861232_WAR
	.align		4
.L_442:
        /*0008*/ 	.byte	0x01, 0x35
	.zero		2


	//----- nvinfo : EIATTR_PARAM_CBANK
	.align		4
        /*000c*/ 	.byte	0x04, 0x0a
        /*000e*/ 	.short	(.L_444 - .L_443)
	.align		4
.L_443:
        /*0010*/ 	.word	index@(.nv.constant0._ZN17fastertransformer15embeddingLookupIfLi2EEEvPT_PKS1_PKiNS_18pPromptTuningParamIS1_EEiliiiiS1_)
        /*0014*/ 	.short	0x0160
        /*0016*/ 	.short	0x005c


	//----- nvinfo : EIATTR_CBANK_PARAM_SIZE
	.align		4
.L_444:
        /*0018*/ 	.byte	0x03, 0x19
        /*001a*/ 	.short	0x005c


	//----- nvinfo : EIATTR_KPARAM_INFO
	.align		4
        /*001c*/ 	.byte	0x04, 0x17
        /*001e*/ 	.short	(.L_446 - .L_445)
.L_445:
        /*0020*/ 	.word	0x00000000
        /*0024*/ 	.short	0x000a
        /*0026*/ 	.short	0x0058
        /*0028*/ 	.byte	0x00, 0xf0, 0x11, 0x00


	//----- nvinfo : EIATTR_KPARAM_INFO
	.align		4
.L_446:
        /*002c*/ 	.byte	0x04, 0x17
        /*002e*/ 	.short	(.L_448 - .L_447)
.L_447:
        /*0030*/ 	.word	0x00000000
        /*0034*/ 	.short	0x0009
        /*0036*/ 	.short	0x0054
        /*0038*/ 	.byte	0x00, 0xf0, 0x11, 0x00


	//----- nvinfo : EIATTR_KPARAM_INFO
	.align		4
.L_448:
        /*003c*/ 	.byte	0x04, 0x17
        /*003e*/ 	.short	(.L_450 - .L_449)
.L_449:
        /*0040*/ 	.word	0x00000000
        /*0044*/ 	.short	0x0008
        /*0046*/ 	.short	0x0050
        /*0048*/ 	.byte	0x00, 0xf0, 0x11, 0x00


	//----- nvinfo : EIATTR_KPARAM_INFO
	.align		4
.L_450:
        /*004c*/ 	.byte	0x04, 0x17
        /*004e*/ 	.short	(.L_452 - .L_451)
.L_451:
        /*0050*/ 	.word	0x00000000
        /*0054*/ 	.short	0x0007
        /*0056*/ 	.short	0x004c
        /*0058*/ 	.byte	0x00, 0xf0, 0x11, 0x00


	//----- nvinfo : EIATTR_KPARAM_INFO
	.align		4
.L_452:
        /*005c*/ 	.byte	0x04, 0x17
        /*005e*/ 	.short	(.L_454 - .L_453)
.L_453:
        /*0060*/ 	.word	0x00000000
        /*0064*/ 	.short	0x0006
        /*0066*/ 	.short	0x0048
        /*0068*/ 	.byte	0x00, 0xf0, 0x11, 0x00


	//----- nvinfo : EIATTR_KPARAM_INFO
	.align		4
.L_454:
        /*006c*/ 	.byte	0x04, 0x17
        /*006e*/ 	.short	(.L_456 - .L_455)
.L_455:
        /*0070*/ 	.word	0x00000000
        /*0074*/ 	.short	0x0005
        /*0076*/ 	.short	0x0040
        /*0078*/ 	.byte	0x00, 0xf0, 0x21, 0x00


	//----- nvinfo : EIATTR_KPARAM_INFO
	.align		4
.L_456:
        /*007c*/ 	.byte	0x04, 0x17
        /*007e*/ 	.short	(.L_458 - .L_457)
.L_457:
        /*0080*/ 	.word	0x00000000
        /*0084*/ 	.short	0x0004
        /*0086*/ 	.short	0x0038
        /*0088*/ 	.byte	0x00, 0xf0, 0x11, 0x00


	//----- nvinfo : EIATTR_KPARAM_INFO
	.align		4
.L_458:
        /*008c*/ 	.byte	0x04, 0x17
        /*008e*/ 	.short	(.L_460 - .L_459)
.L_459:
        /*0090*/ 	.word	0x00000000
        /*0094*/ 	.short	0x0003
        /*0096*/ 	.short	0x0018
        /*0098*/ 	.byte	0x00, 0xf0, 0x81, 0x00


	//----- nvinfo : EIATTR_KPARAM_INFO
	.align		4
.L_460:
        /*009c*/ 	.byte	0x04, 0x17
        /*009e*/ 	.short	(.L_462 - .L_461)
.L_461:
        /*00a0*/ 	.word	0x00000000
        /*00a4*/ 	.short	0x0002
        /*00a6*/ 	.short	0x0010
        /*00a8*/ 	.byte	0x00, 0xf0, 0x21, 0x00


	//----- nvinfo : EIATTR_KPARAM_INFO
	.align		4
.L_462:
        /*00ac*/ 	.byte	0x04, 0x17
        /*00ae*/ 	.short	(.L_464 - .L_463)
.L_463:
        /*00b0*/ 	.word	0x00000000
        /*00b4*/ 	.short	0x0001
        /*00b6*/ 	.short	0x0008
        /*00b8*/ 	.byte	0x00, 0xf0, 0x21, 0x00


	//----- nvinfo : EIATTR_KPARAM_INFO
	.align		4
.L_464:
        /*00bc*/ 	.byte	0x04, 0x17
        /*00be*/ 	.short	(.L_466 - .L_465)
.L_465:
        /*00c0*/ 	.word	0x00000000
        /*00c4*/ 	.short	0x0000
        /*00c6*/ 	.short	0x0000
        /*00c8*/ 	.byte	0x00, 0xf0, 0x21, 0x00


	//----- nvinfo : EIATTR_MAXREG_COUNT
	.align		4
.L_466:
        /*00cc*/ 	.byte	0x03, 0x1b
        /*00ce*/ 	.short	0x00ff


	//----- nvinfo : EIATTR_MERCURY_ISA_VERSION
	.align		4
        /*00d0*/ 	.byte	0x03, 0x5f
        /*00d2*/ 	.short	0x0000


	//----- nvinfo : EIATTR_EXIT_INSTR_OFFSETS
	.align		4
        /*00d4*/ 	.byte	0x04, 0x1c
        /*00d6*/ 	.short	(.L_468 - .L_467)


	//   ....[0]....
.L_467:
        /*00d8*/ 	.word	0x000000e0


	//   ....[1]....
        /*00dc*/ 	.word	0x00000a90


	//   ....[2]....
        /*00e0*/ 	.word	0x00002290


	//   ....[3]....
        /*00e4*/ 	.word	0x00002920


	//   ....[4]....
        /*00e8*/ 	.word	0x00004020


	//----- nvinfo : EIATTR_CRS_STACK_SIZE
	.align		4
.L_468:
        /*00ec*/ 	.byte	0x04, 0x1e
        /*00ee*/ 	.short	(.L_470 - .L_469)
.L_469:
        /*00f0*/ 	.word	0x00000000
.L_470:


//--------------------- .nv.info._ZN17fastertransformer26embeddingLookupPosEncodingIfEEvPT_PKS1_S4_PKiS6_S6_iliiiiS1_ --------------------------
	.section	.nv.info._ZN17fastertransformer26embeddingLookupPosEncodingIfEEvPT_PKS1_S4_PKiS6_S6_iliiiiS1_,"",@"SHT_CUDA_INFO"
	.sectionflags	@""
	.align	4


	//----- nvinfo : EIATTR_CUDA_API_VERSION
	.align		4
        /*0000*/ 	.byte	0x04, 0x37
        /*0002*/ 	.short	(.L_472 - .L_471)
.L_471:
        /*0004*/ 	.word	0x00000082


	//----- nvinfo : EIATTR_SW2861232_WAR
	.align		4
.L_472:
        /*0008*/ 	.byte	0x01, 0x35
	.zero		2


	//----- nvinfo : EIATTR_PARAM_CBANK
	.align		4
        /*000c*/ 	.byte	0x04, 0x0a
        /*000e*/ 	.short	(.L_474 - .L_473)
	.align		4
.L_473:
        /*0010*/ 	.word	index@(.nv.constant0._ZN17fastertransformer26embeddingLookupPosEncodingIfEEvPT_PKS1_S4_PKiS6_S6_iliiiiS1_)
        /*0014*/ 	.short	0x0160
        /*0016*/ 	.short	0x0054


	//----- nvinfo : EIATTR_CBANK_PARAM_SIZE
	.align		4
.L_474:
        /*0018*/ 	.byte	0x03, 0x19
        /*001a*/ 	.short	0x0054


	//----- nvinfo : EIATTR_KPARAM_INFO
	.align		4
        /*001c*/ 	.byte	0x04, 0x17
        /*001e*/ 	.short	(.L_476 - .L_475)
.L_475:
        /*0020*/ 	.word	0x00000000
        /*0024*/ 	.short	0x000c
        /*0026*/ 	.short	0x0050
        /*0028*/ 	.byte	0x00, 0xf0, 0x11, 0x00


	//----- nvinfo : EIATTR_KPARAM_INFO
	.align		4
.L_476:
        /*002c*/ 	.byte	0x04, 0x17
        /*002e*/ 	.short	(.L_478 - .L_477)
.L_477:
        /*0030*/ 	.word	0x00000000
        /*0034*/ 	.short	0x000b
        /*0036*/ 	.short	0x004c
        /*0038*/ 	.byte	0x00, 0xf0, 0x11, 0x00


	//----- nvinfo : EIATTR_KPARAM_INFO
	.align		4
.L_478:
        /*003c*/ 	.byte	0x04, 0x17
        /*003e*/ 	.short	(.L_480 - .L_479)
.L_479:
        /*0040*/ 	.word	0x00000000
        /*0044*/ 	.short	0x000a
        /*0046*/ 	.short	0x0048
        /*0048*/ 	.byte	0x00, 0xf0, 0x11, 0x00


	//----- nvinfo : EIATTR_KPARAM_INFO
	.align		4
.L_480:
        /*004c*/ 	.byte	0x04, 0x17
        /*004e*/ 	.short	(.L_482 - .L_481)
.L_481:
        /*0050*/ 	.word	0x00000000
        /*0054*/ 	.short	0x0009
        /*0056*/ 	.short	0x0044
        /*0058*/ 	.byte	0x00, 0xf0, 0x11, 0x00


	//----- nvinfo : EIATTR_KPARAM_INFO
	.align		4
.L_482:
        /*005c*/ 	.byte	0x04, 0x17
        /*005e*/ 	.short	(.L_484 - .L_483)
.L_483:
        /*0060*/ 	.word	0x00000000
        /*0064*/ 	.short	0x0008
        /*0066*/ 	.short	0x0040
        /*0068*/ 	.byte	0x00, 0xf0, 0x11, 0x00


	//----- nvinfo : EIATTR_KPARAM_INFO
	.align		4
.L_484:
        /*006c*/ 	.byte	0x04, 0x17
        /*006e*/ 	.short	(.L_486 - .L_485)
.L_485:
        /*0070*/ 	.word	0x00000000
        /*0074*/ 	.short	0x0007
        /*0076*/ 	.short	0x0038
        /*0078*/ 	.byte	0x00, 0xf0, 0x21, 0x00


	//----- nvinfo : EIATTR_KPARAM_INFO
	.align		4
.L_486:
        /*007c*/ 	.byte	0x04, 0x17
        /*007e*/ 	.short	(.L_488 - .L_487)
.L_487:
        /*0080*/ 	.word	0x00000000
        /*0084*/ 	.short	0x0006
        /*0086*/ 	.short	0x0030
        /*0088*/ 	.byte	0x00, 0xf0, 0x11, 0x00


	//----- nvinfo : EIATTR_KPARAM_INFO
	.align		4
.L_488:
        /*008c*/ 	.byte	0x04, 0x17
        /*008e*/ 	.short	(.L_490 - .L_489)
.L_489:
        /*0090*/ 	.word	0x00000000
        /*0094*/ 	.short	0x0005
        /*0096*/ 	.short	0x0028
        /*0098*/ 	.byte	0x00, 0xf0, 0x21, 0x00


	//----- nvinfo : EIATTR_KPARAM_INFO
	.align		4
.L_490:
        /*009c*/ 	.byte	0x04, 0x17
        /*009e*/ 	.short	(.L_492 - .L_491)
.L_491:
        /*00a0*/ 	.word	0x00000000
        /*00a4*/ 	.short	0x0004
        /*00a6*/ 	.short	0x0020
        /*00a8*/ 	.byte	0x00, 0xf0, 0x21, 0x00


	//----- nvinfo : EIATTR_KPARAM_INFO
	.align		4
.L_492:
        /*00ac*/ 	.byte	0x04, 0x17
        /*00ae*/ 	.short	(.L_494 - .L_493)
.L_493:
        /*00b0*/ 	.word	0x00000000
        /*00b4*/ 	.short	0x0003
        /*00b6*/ 	.short	0x0018
        /*00b8*/ 	.byte	0x00, 0xf0, 0x21, 0x00


	//----- nvinfo : EIATTR_KPARAM_INFO
	.align		4
.L_494:
        /*00bc*/ 	.byte	0x04, 0x17
        /*00be*/ 	.short	(.L_496 - .L_495)
.L_495:
        /*00c0*/ 	.word	0x00000000
        /*00c4*/ 	.short	0x0002
        /*00c6*/ 	.short	0x0010
        /*00c8*/ 	.byte	0x00, 0xf0, 0x21, 0x00


	//----- nvinfo : EIATTR_KPARAM_INFO
	.align		4
.L_496:
        /*00cc*/ 	.byte	0x04, 0x17
        /*00ce*/ 	.short	(.L_498 - .L_497)
.L_497:
        /*00d0*/ 	.word	0x00000000
        /*00d4*/ 	.short	0x0001
        /*00d6*/ 	.short	0x0008
        /*00d8*/ 	.byte	0x00, 0xf0, 0x21, 0x00


	//----- nvinfo : EIATTR_KPARAM_INFO
	.align		4
.L_498:
        /*00dc*/ 	.byte	0x04, 0x17
        /*00de*/ 	.short	(.L_500 - .L_499)
.L_499:
        /*00e0*/ 	.word	0x00000000
        /*00e4*/ 	.short	0x0000
        /*00e6*/ 	.short	0x0000
        /*00e8*/ 	.byte	0x00, 0xf0, 0x21, 0x00


	//----- nvinfo : EIATTR_MAXREG_COUNT
	.align		4
.L_500:
        /*00ec*/ 	.byte	0x03, 0x1b
        /*00ee*/ 	.short	0x00ff


	//----- nvinfo : EIATTR_MERCURY_ISA_VERSION
	.align		4
        /*00f0*/ 	.byte	0x03, 0x5f
        /*00f2*/ 	.short	0x0000


	//----- nvinfo : EIATTR_EXIT_INSTR_OFFSETS
	.align		4
        /*00f4*/ 	.byte	0x04, 0x1c
        /*00f6*/ 	.short	(.L_502 - .L_501)


	//   ....[0]....
.L_501:
        /*00f8*/ 	.word	0x000000e0


	//   ....[1]....
        /*00fc*/ 	.word	0x00000880


	//   ....[2]....
        /*0100*/ 	.word	0x000017f0


	//   ....[3]....
        /*0104*/ 	.word	0x00001d10


	//   ....[4]....
        /*0108*/ 	.word	0x00002c80


	//   ....[5]....
        /*010c*/ 	.word	0x00003110


	//   ....[6]....
        /*0110*/ 	.word	0x00003f70


	//----- nvinfo : EIATTR_CRS_STACK_SIZE
	.align		4
.L_502:
        /*0114*/ 	.byte	0x04, 0x1e
        /*0116*/ 	.short	(.L_504 - .L_503)
.L_503:
        /*0118*/ 	.word	0x00000000
.L_504:


//--------------------- .nv.info._ZN17fastertransformer18decodingInitializeI6__halfEEvPbPiS3_PT_PKiiii --------------------------
	.section	.nv.info._ZN17fastertransformer18decodingInitializeI6__halfEEvPbPiS3_PT_PKiiii,"",@"SHT_CUDA_INFO"
	.sectionflags	@""
	.align	4


	//----- nvinfo : EIATTR_CUDA_API_VERSION
	.align		4
        /*0000*/ 	.byte	0x04, 0x37
        /*0002*/ 	.short	(.L_506 - .L_505)
.L_505:
        /*0004*/ 	.word	0x00000082


	//----- nvinfo : EIATTR_SW2861232_WAR
	.align		4
.L_506:
        /*0008*/ 	.byte	0x01, 0x35
	.zero		2


	//----- nvinfo : EIATTR_PARAM_CBANK
	.align		4
        /*000c*/ 	.byte	0x04, 0x0a
        /*000e*/ 	.short	(.L_508 - .L_507)
	.align		4
.L_507:
        /*0010*/ 	.word	index@(.nv.constant0._ZN17fastertransformer18decodingInitializeI6__halfEEvPbPiS3_PT_PKiiii)
        /*0014*/ 	.short	0x0160
        /*0016*/ 	.short	0x0034


	//----- nvinfo : EIATTR_CBANK_PARAM_SIZE
	.align		4
.L_508:
        /*0018*/ 	.byte	0x03, 0x19
        /*001a*/ 	.short	0x0034


	//----- nvinfo : EIATTR_KPARAM_INFO
	.align		4
        /*001c*/ 	.byte	0x04, 0x17
        /*001e*/ 	.short	(.L_510 - .L_509)
.L_509:
        /*0020*/ 	.word	0x00000000
        /*0024*/ 	.short	0x0007
        /*0026*/ 	.short	0x0030
        /*0028*/ 	.byte	0x00, 0xf0, 0x11, 0x00


	//----- nvinfo : EIATTR_KPARAM_INFO
	.align		4
.L_510:
        /*002c*/ 	.byte	0x04, 0x17
        /*002e*/ 	.short	(.L_512 - .L_511)
.L_511:
        /*0030*/ 	.word	0x00000000
        /*0034*/ 	.short	0x0006
        /*0036*/ 	.short	0x002c
        /*0038*/ 	.byte	0x00, 0xf0, 0x11, 0x00


	//----- nvinfo : EIATTR_KPARAM_INFO
	.align		4
.L_512:
        /*003c*/ 	.byte	0x04, 0x17
        /*003e*/ 	.short	(.L_514 - .L_513)
.L_513:
        /*0040*/ 	.word	0x00000000
        /*0044*/ 	.short	0x0005
        /*0046*/ 	.short	0x0028
        /*0048*/ 	.byte	0x00, 0xf0, 0x11, 0x00


	//----- nvinfo : EIATTR_KPARAM_INFO
	.align		4
.L_514:
        /*004c*/ 	.byte	0x04, 0x17
        /*004e*/ 	.short	(.L_516 - .L_515)
.L_515:
        /*0050*/ 	.word	0x00000000
        /*0054*/ 	.short	0x0004
        /*0056*/ 	.short	0x0020
        /*0058*/ 	.byte	0x00, 0xf0, 0x21, 0x00


	//----- nvinfo : EIATTR_KPARAM_INFO
	.align		4
.L_516:
        /*005c*/ 	.byte	0x04, 0x17
        /*005e*/ 	.short	(.L_518 - .L_517)
.L_517:
        /*0060*/ 	.word	0x00000000
        /*0064*/ 	.short	0x0003
        /*0066*/ 	.short	0x0018
        /*0068*/ 	.byte	0x00, 0xf0, 0x21, 0x00


	//----- nvinfo : EIATTR_KPARAM_INFO
	.align		4
.L_518:
        /*006c*/ 	.byte	0x04, 0x17
        /*006e*/ 	.short	(.L_520 - .L_519)
.L_519:
        /*0070*/ 	.word	0x00000000
        /*0074*/ 	.short	0x0002
        /*0076*/ 	.short	0x0010
        /*0078*/ 	.byte	0x00, 0xf0, 0x21, 0x00


	//----- nvinfo : EIATTR_KPARAM_INFO
	.align		4
.L_520:
        /*007c*/ 	.byte	0x04, 0x17
        /*007e*/ 	.short	(.L_522 - .L_521)
.L_521:
        /*0080*/ 	.word	0x00000000
        /*0084*/ 	.short	0x0001
        /*0086*/ 	.short	0x0008
        /*0088*/ 	.byte	0x00, 0xf0, 0x21, 0x00


	//----- nvinfo : EIATTR_KPARAM_INFO
	.align		4
.L_522:
        /*008c*/ 	.byte	0x04, 0x17
        /*008e*/ 	.short	(.L_524 - .L_523)
.L_523:
        /*0090*/ 	.word	0x00000000
        /*0094*/ 	.short	0x0000
        /*0096*/ 	.short	0x0000
        /*0098*/ 	.byte	0x00, 0xf0, 0x21, 0x00


	//----- nvinfo : EIATTR_MAXREG_COUNT
	.align		4
.L_524:
        /*009c*/ 	.byte	0x03, 0x1b
        /*009e*/ 	.short	0x00ff


	//----- nvinfo : EIATTR_MERCURY_ISA_VERSION
	.align		4
        /*00a0*/ 	.byte	0x03, 0x5f
        /*00a2*/ 	.short	0x0000


	//----- nvinfo : EIATTR_EXIT_INSTR_OFFSETS
	.align		4
        /*00a4*/ 	.byte	0x04, 0x1c
        /*00a6*/ 	.short	(.L_526 - .L_525)


	//   ....[0]....
.L_525:
        /*00a8*/ 	.word	0x00000070


	//   ....[1]....
        /*00ac*/ 	.word	0x000003c0


	//   ....[2]....
        /*00b0*/ 	.word	0x00000640


	//----- nvinfo : EIATTR_CRS_STACK_SIZE
	.align		4
.L_526:
        /*00b4*/ 	.byte	0x04, 0x1e
        /*00b6*/ 	.short	(.L_528 - .L_527)
.L_527:
        /*00b8*/ 	.word	0x00000000
.L_528:


//--------------------- .nv.info._ZN17fastertransformer18decodingInitializeIfEEvPbPiS2_PT_PKiiii --------------------------
	.section	.nv.info._ZN17fastertransformer18decodingInitializeIfEEvPbPiS2_PT_PKiiii,"",@"SHT_CUDA_INFO"
	.sectionflags	@""
	.align	4


	//----- nvinfo : EIATTR_CUDA_API_VERSION
	.align		4
        /*0000*/ 	.byte	0x04, 0x37
        /*0002*/ 	.short	(.L_530 - .L_529)
.L_529:
        /*0004*/ 	.word	0x00000082


	//----- nvinfo : EIATTR_SW2861232_WAR
	.align		4
.L_530:
        /*0008*/ 	.byte	0x01, 0x35
	.zero		2


	//----- nvinfo : EIATTR_PARAM_CBANK
	.align		4
        /*000c*/ 	.byte	0x04, 0x0a
        /*000e*/ 	.short	(.L_532 - .L_531)
	.align		4
.L_531:
        /*0010*/ 	.word	index@(.nv.constant0._ZN17fastertransformer18decodingInitializeIfEEvPbPiS2_PT_PKiiii)
        /*0014*/ 	.short	0x0160
        /*0016*/ 	.short	0x0034


	//----- nvinfo : EIATTR_CBANK_PARAM_SIZE
	.align		4
.L_532:
        /*0018*/ 	.byte	0x03, 0x19
        /*001a*/ 	.short	0x0034


	//----- nvinfo : EIATTR_KPARAM_INFO
	.align		4
        /*001c*/ 	.byte	0x04, 0x17
        /*001e*/ 	.short	(.L_534 - .L_533)
.L_533:
        /*0020*/ 	.word	0x00000000
        /*0024*/ 	.short	0x0007
        /*0026*/ 	.short	0x0030
        /*0028*/ 	.byte	0x00, 0xf0, 0x11, 0x00


	//----- nvinfo : EIATTR_KPARAM_INFO
	.align		4
.L_534:
        /*002c*/ 	.byte	0x04, 0x17
        /*002e*/ 	.short	(.L_536 - .L_535)
.L_535:
        /*0030*/ 	.word	0x00000000
        /*0034*/ 	.short	0x0006
        /*0036*/ 	.short	0x002c
        /*0038*/ 	.byte	0x00, 0xf0, 0x11, 0x00


	//----- nvinfo : EIATTR_KPARAM_INFO
	.align		4
.L_536:
        /*003c*/ 	.byte	0x04, 0x17
        /*003e*/ 	.short	(.L_538 - .L_537)
.L_537:
        /*0040*/ 	.word	0x00000000
        /*0044*/ 	.short	0x0005
        /*0046*/ 	.short	0x0028
        /*0048*/ 	.byte	0x00, 0xf0, 0x11, 0x00


	//----- nvinfo : EIATTR_KPARAM_INFO
	.align		4
.L_538:
        /*004c*/ 	.byte	0x04, 0x17
        /*004e*/ 	.short	(.L_540 - .L_539)
.L_539:
        /*0050*/ 	.word	0x00000000
        /*0054*/ 	.short	0x0004
        /*0056*/ 	.short	0x0020
        /*0058*/ 	.byte	0x00, 0xf0, 0x21, 0x00


	//----- nvinfo : EIATTR_KPARAM_INFO
	.align		4
.L_540:
        /*005c*/ 	.byte	0x04, 0x17
        /*005e*/ 	.short	(.L_542 - .L_541)
.L_541:
        /*0060*/ 	.word	0x00000000
        /*0064*/ 	.short	0x0003
        /*0066*/ 	.short	0x0018
        /*0068*/ 	.byte	0x00, 0xf0, 0x21, 0x00


	//----- nvinfo : EIATTR_KPARAM_INFO
	.align		4
.L_542:
        /*006c*/ 	.byte	0x04, 0x17
        /*006e*/ 	.short	(.L_544 - .L_543)
.L_543:
        /*0070*/ 	.word	0x00000000
        /*0074*/ 	.short	0x0002
        /*0076*/ 	.short	0x0010
        /*0078*/ 	.byte	0x00, 0xf0, 0x21, 0x00


	//----- nvinfo : EIATTR_KPARAM_INFO
	.align		4
.L_544:
        /*007c*/ 	.byte	0x04, 0x17
        /*007e*/ 	.short	(.L_546 - .L_545)
.L_545:
        /*0080*/ 	.word	0x00000000
        /*0084*/ 	.short	0x0001
        /*0086*/ 	.short	0x0008
        /*0088*/ 	.byte	0x00, 0xf0, 0x21, 0x00


	//----- nvinfo : EIATTR_KPARAM_INFO
	.align		4
.L_546:
        /*008c*/ 	.byte	0x04, 0x17
        /*008e*/ 	.short	(.L_548 - .L_547)
.L_547:
        /*0090*/ 	.word	0x00000000
        /*0094*/ 	.short	0x0000
        /*0096*/ 	.short	0x0000
        /*0098*/ 	.byte	0x00, 0xf0, 0x21, 0x00


	//----- nvinfo : EIATTR_MAXREG_COUNT
	.align		4
.L_548:
        /*009c*/ 	.byte	0x03, 0x1b
        /*009e*/ 	.short	0x00ff


	//----- nvinfo : EIATTR_MERCURY_ISA_VERSION
	.align		4
        /*00a0*/ 	.byte	0x03, 0x5f
        /*00a2*/ 	.short	0x0000


	//----- nvinfo : EIATTR_EXIT_INSTR_OFFSETS
	.align		4
        /*00a4*/ 	.byte	0x04, 0x1c
        /*00a6*/ 	.short	(.L_550 - .L_549)


	//   ....[0]....
.L_549:
        /*00a8*/ 	.word	0x00000070


	//   ....[1]....
        /*00ac*/ 	.word	0x000003a0


	//   ....[2]....
        /*00b0*/ 	.word	0x00000610


	//----- nvinfo : EIATTR_CRS_STACK_SIZE
	.align		4
.L_550:
        /*00b4*/ 	.byte	0x04, 0x1e
        /*00b6*/ 	.short	(.L_552 - .L_551)
.L_551:
        /*00b8*/ 	.word	0x00000000
.L_552:


//--------------------- .nv.info._ZN17fastertransformer8finalizeEPiS0_PfS1_PKiS3_PKfS5_S5_S3_ii --------------------------
	.section	.nv.info._ZN17fastertransformer8finalizeEPiS0_PfS1_PKiS3_PKfS5_S5_S3_ii,"",@"SHT_CUDA_INFO"
	.sectionflags	@""
	.align	4


	//----- nvinfo : EIATTR_CUDA_API_VERSION
	.align		4
        /*0000*/ 	.byte	0x04, 0x37
        /*0002*/ 	.short	(.L_554 - .L_553)
.L_553:
        /*0004*/ 	.word	0x00000082


	//----- nvinfo : EIATTR_SW2861232_WAR
	.align		4
.L_554:
        /*0008*/ 	.byte	0x01, 0x35
	.zero		2


	//----- nvinfo : EIATTR_PARAM_CBANK
	.align		4
        /*000c*/ 	.byte	0x04, 0x0a
        /*000e*/ 	.short	(.L_556 - .L_555)
	.align		4
.L_555:
        /*0010*/ 	.word	index@(.nv.constant0._ZN17fastertransformer8finalizeEPiS0_PfS1_PKiS3_PKfS5_S5_S3_ii)
        /*0014*/ 	.short	0x0160
        /*0016*/ 	.short	0x0058


	//----- nvinfo : EIATTR_CBANK_PARAM_SIZE
	.align		4
.L_556:
        /*0018*/ 	.byte	0x03, 0x19
        /*001a*/ 	.short	0x0058


	//----- nvinfo : EIATTR_KPARAM_INFO
	.align		4
        /*001c*/ 	.byte	0x04, 0x17
        /*001e*/ 	.short	(.L_558 - .L_557)
.L_557:
        /*0020*/ 	.word	0x00000000
        /*0024*/ 	.short	0x000b
        /*0026*/ 	.short	0x0054
        /*0028*/ 	.byte	0x00, 0xf0, 0x11, 0x00


	//----- nvinfo : EIATTR_KPARAM_INFO
	.align		4
.L_558:
        /*002c*/ 	.byte	0x04, 0x17
        /*002e*/ 	.short	(.L_560 - .L_559)
.L_559:
        /*0030*/ 	.word	0x00000000
        /*0034*/ 	.short	0x000a
        /*0036*/ 	.short	0x0050
        /*0038*/ 	.byte	0x00, 0xf0, 0x11, 0x00


	//----- nvinfo : EIATTR_KPARAM_INFO
	.align		4
.L_560:
        /*003c*/ 	.byte	0x04, 0x17
        /*003e*/ 	.short	(.L_562 - .L_561)
.L_561:
        /*0040*/ 	.word	0x00000000
        /*0044*/ 	.short	0x0009
        /*0046*/ 	.short	0x0048
        /*0048*/ 	.byte	0x00, 0xf0, 0x21, 0x00


	//----- nvinfo : EIATTR_KPARAM_INFO
	.align		4
.L_562:
        /*004c*/ 	.byte	0x04, 0x17
        /*004e*/ 	.short	(.L_564 - .L_563)
.L_563:
        /*0050*/ 	.word	0x00000000
        /*0054*/ 	.short	0x0008
        /*0056*/ 	.short	0x0040
        /*0058*/ 	.byte	0x00, 0xf0, 0x21, 0x00


	//----- nvinfo : EIATTR_KPARAM_INFO
	.align		4
.L_564:
        /*005c*/ 	.byte	0x04, 0x17
        /*005e*/ 	.short	(.L_566 - .L_565)
.L_565:
        /*0060*/ 	.word	0x00000000
        /*0064*/ 	.short	0x0007
        /*0066*/ 	.short	0x0038
        /*0068*/ 	.byte	0x00, 0xf0, 0x21, 0x00


	//----- nvinfo : EIATTR_KPARAM_INFO
	.align		4
.L_566:
        /*006c*/ 	.byte	0x04, 0x17
        /*006e*/ 	.short	(.L_568 - .L_567)
.L_567:
        /*0070*/ 	.word	0x00000000
        /*0074*/ 	.short	0x0006
        /*0076*/ 	.short	0x0030
        /*0078*/ 	.byte	0x00, 0xf0, 0x21, 0x00


	//----- nvinfo : EIATTR_KPARAM_INFO
	.align		4
.L_568:
        /*007c*/ 	.byte	0x04, 0x17
        /*007e*/ 	.short	(.L_570 - .L_569)
.L_569:
        /*0080*/ 	.word	0x00000000
        /*0084*/ 	.short	0x0005
        /*0086*/ 	.short	0x0028
        /*0088*/ 	.byte	0x00, 0xf0, 0x21, 0x00


	//----- nvinfo : EIATTR_KPARAM_INFO
	.align		4
.L_570:
        /*008c*/ 	.byte	0x04, 0x17
        /*008e*/ 	.short	(.L_572 - .L_571)
.L_571:
        /*0090*/ 	.word	0x00000000
        /*0094*/ 	.short	0x0004
        /*0096*/ 	.short	0x0020
        /*0098*/ 	.byte	0x00, 0xf0, 0x21, 0x00


	//----- nvinfo : EIATTR_KPARAM_INFO
	.align		4
.L_572:
        /*009c*/ 	.byte	0x04, 0x17
        /*009e*/ 	.short	(.L_574 - .L_573)
.L_573:
        /*00a0*/ 	.word	0x00000000
        /*00a4*/ 	.short	0x0003
        /*00a6*/ 	.short	0x0018
        /*00a8*/ 	.byte	0x00, 0xf0, 0x21, 0x00


	//----- nvinfo : EIATTR_KPARAM_INFO
	.align		4
.L_574:
        /*00ac*/ 	.byte	0x04, 0x17
        /*00ae*/ 	.short	(.L_576 - .L_575)
.L_575:
        /*00b0*/ 	.word	0x00000000
        /*00b4*/ 	.short	0x0002
        /*00b6*/ 	.short	0x0010
        /*00b8*/ 	.byte	0x00, 0xf0, 0x21, 0x00


	//----- nvinfo : EIATTR_KPARAM_INFO
	.align		4
.L_576:
        /*00bc*/ 	.byte	0x04, 0x17
        /*00be*/ 	.short	(.L_578 - .L_577)
.L_577:
        /*00c0*/ 	.word	0x00000000
        /*00c4*/ 	.short	0x0001
        /*00c6*/ 	.short	0x0008
        /*00c8*/ 	.byte	0x00, 0xf0, 0x21, 0x00


	//----- nvinfo : EIATTR_KPARAM_INFO
	.align		4
.L_578:
        /*00cc*/ 	.byte	0x04, 0x17
        /*00ce*/ 	.short	(.L_580 - .L_579)
.L_579:
        /*00d0*/ 	.word	0x00000000
        /*00d4*/ 	.short	0x0000
        /*00d6*/ 	.short	0x0000
        /*00d8*/ 	.byte	0x00, 0xf0, 0x21, 0x00


	//----- nvinfo : EIATTR_MAXREG_COUNT
	.align		4
.L_580:
        /*00dc*/ 	.byte	0x03, 0x1b
        /*00de*/ 	.short	0x00ff


	//----- nvinfo : EIATTR_NUM_BARRIERS
	.align		4
        /*00e0*/ 	.byte	0x02, 0x4c
        /*00e2*/ 	.byte	0x01
	.zero		1


	//----- nvinfo : EIATTR_MERCURY_ISA_VERSION
	.align		4
        /*00e4*/ 	.byte	0x03, 0x5f
        /*00e6*/ 	.short	0x0000


	//----- nvinfo : EIATTR_COOP_GROUP_MASK_REGIDS
	.align		4
        /*00e8*/ 	.byte	0x04, 0x29
        /*00ea*/ 	.short	(.L_582 - .L_581)


	//   ....[0]....
.L_581:
        /*00ec*/ 	.word	0xffffffff


	//   ....[1]....
        /*00f0*/ 	.word	0xffffffff


	//   ....[2]....
        /*00f4*/ 	.word	0xffffffff


	//   ....[3]....
        /*00f8*/ 	.word	0xffffffff


	//   ....[4]....
        /*00fc*/ 	.word	0xffffffff


	//   ....[5]....
        /*0100*/ 	.word	0xffffffff


	//   ....[6]....
        /*0104*/ 	.word	0xffffffff


	//   ....[7]....
        /*0108*/ 	.word	0xffffffff


	//   ....[8]....
        /*010c*/ 	.word	0xffffffff


	//   ....[9]....
        /*0110*/ 	.word	0xffffffff


	//----- nvinfo : EIATTR_COOP_GROUP_INSTR_OFFSETS
	.align		4
.L_582:
        /*0114*/ 	.byte	0x04, 0x28
        /*0116*/ 	.short	(.L_584 - .L_583)


	//   ....[0]....
.L_583:
        /*0118*/ 	.word	0x00000250


	//   ....[1]....
        /*011c*/ 	.word	0x00000280


	//   ....[2]....
        /*0120*/ 	.word	0x000002a0


	//   ....[3]....
        /*0124*/ 	.word	0x000002c0


	//   ....[4]....
        /*0128*/ 	.word	0x000002e0


	//   ....[5]....
        /*012c*/ 	.word	0x00000340


	//   ....[6]....
        /*0130*/ 	.word	0x00000360


	//   ....[7]....
        /*0134*/ 	.word	0x00000380


	//   ....[8]....
        /*0138*/ 	.word	0x000003a0


	//   ....[9]....
        /*013c*/ 	.word	0x000003c0


	//----- nvinfo : EIATTR_EXIT_INSTR_OFFSETS
	.align		4
.L_584:
        /*0140*/ 	.byte	0x04, 0x1c
        /*0142*/ 	.short	(.L_586 - .L_585)


	//   ....[0]....
.L_585:
        /*0144*/ 	.word	0x00000670


	//   ....[1]....
        /*0148*/ 	.word	0x000008d0


	//   ....[2]....
        /*014c*/ 	.word	0x00000a80


	//----- nvinfo : EIATTR_CRS_STACK_SIZE
	.align		4
.L_586:
        /*0150*/ 	.byte	0x04, 0x1e
        /*0152*/ 	.short	(.L_588 - .L_587)
.L_587:
        /*0154*/ 	.word	0x00000000
.L_588:


//--------------------- .nv.info._ZN17fastertransformer20plusUnfinishedSeqlenEPiPKbi --------------------------
	.section	.nv.info._ZN17fastertransformer20plusUnfinishedSeqlenEPiPKbi,"",@"SHT_CUDA_INFO"
	.sectionflags	@""
	.align	4


	//----- nvinfo : EIATTR_CUDA_API_VERSION
	.align		4
        /*0000*/ 	.byte	0x04, 0x37
        /*0002*/ 	.short	(.L_590 - .L_589)
.L_589:
        /*0004*/ 	.word	0x00000082


	//----- nvinfo : EIATTR_SW2861232_WAR
	.align		4
.L_590:
        /*0008*/ 	.byte	0x01, 0x35
	.zero		2


	//----- nvinfo : EIATTR_PARAM_CBANK
	.align		4
        /*000c*/ 	.byte	0x04, 0x0a
        /*000e*/ 	.short	(.L_592 - .L_591)
	.align		4
.L_591:
        /*0010*/ 	.word	index@(.nv.constant0._ZN17fastertransformer20plusUnfinishedSeqlenEPiPKbi)
        /*0014*/ 	.short	0x0160
        /*0016*/ 	.short	0x0014


	//----- nvinfo : EIATTR_CBANK_PARAM_SIZE
	.align		4
.L_592:
        /*0018*/ 	.byte	0x03, 0x19
        /*001a*/ 	.short	0x0014


	//----- nvinfo : EIATTR_KPARAM_INFO
	.align		4
        /*001c*/ 	.byte	0x04, 0x17
        /*001e*/ 	.short	(.L_594 - .L_593)
.L_593:
        /*0020*/ 	.word	0x00000000
        /*0024*/ 	.short	0x0002
        /*0026*/ 	.short	0x0010
        /*0028*/ 	.byte	0x00, 0xf0, 0x11, 0x00


	//----- nvinfo : EIATTR_KPARAM_INFO
	.align		4
.L_594:
        /*002c*/ 	.byte	0x04, 0x17
        /*002e*/ 	.short	(.L_596 - .L_595)
.L_595:
        /*0030*/ 	.word	0x00000000
        /*0034*/ 	.short	0x0001
        /*0036*/ 	.short	0x0008
        /*0038*/ 	.byte	0x00, 0xf0, 0x21, 0x00


	//----- nvinfo : EIATTR_KPARAM_INFO
	.align		4
.L_596:
        /*003c*/ 	.byte	0x04, 0x17
        /*003e*/ 	.short	(.L_598 - .L_597)
.L_597:
        /*0040*/ 	.word	0x00000000
        /*0044*/ 	.short	0x0000
        /*0046*/ 	.short	0x0000
        /*0048*/ 	.byte	0x00, 0xf0, 0x21, 0x00


	//----- nvinfo : EIATTR_MAXREG_COUNT
	.align		4
.L_598:
        /*004c*/ 	.byte	0x03, 0x1b
        /*004e*/ 	.short	0x00ff


	//----- nvinfo : EIATTR_MERCURY_ISA_VERSION
	.align		4
        /*0050*/ 	.byte	0x03, 0x5f
        /*0052*/ 	.short	0x0000


	//----- nvinfo : EIATTR_EXIT_INSTR_OFFSETS
	.align		4
        /*0054*/ 	.byte	0x04, 0x1c
        /*0056*/ 	.short	(.L_600 - .L_599)


	//   ....[0]....
.L_599:
        /*0058*/ 	.word	0x00000050


	//   ....[1]....
        /*005c*/ 	.word	0x00000180


	//----- nvinfo : EIATTR_CRS_STACK_SIZE
	.align		4
.L_600:
        /*0060*/ 	.byte	0x04, 0x1e
        /*0062*/ 	.short	(.L_602 - .L_601)
.L_601:
        /*0064*/ 	.word	0x00000000
.L_602:


//--------------------- .nv.info._ZN17fastertransformer21minusUnfinishedSeqlenEPiPKbi --------------------------
	.section	.nv.info._ZN17fastertransformer21minusUnfinishedSeqlenEPiPKbi,"",@"SHT_CUDA_INFO"
	.sectionflags	@""
	.align	4


	//----- nvinfo : EIATTR_CUDA_API_VERSION
	.align		4
        /*0000*/ 	.byte	0x04, 0x37
        /*0002*/ 	.short	(.L_604 - .L_603)
.L_603:
        /*0004*/ 	.word	0x00000082


	//----- nvinfo : EIATTR_SW2861232_WAR
	.align		4
.L_604:
        /*0008*/ 	.byte	0x01, 0x35
	.zero		2


	//----- nvinfo : EIATTR_PARAM_CBANK
	.align		4
        /*000c*/ 	.byte	0x04, 0x0a
        /*000e*/ 	.short	(.L_606 - .L_605)
	.align		4
.L_605:
        /*0010*/ 	.word	index@(.nv.constant0._ZN17fastertransformer21minusUnfinishedSeqlenEPiPKbi)
        /*0014*/ 	.short	0x0160
        /*0016*/ 	.short	0x0014


	//----- nvinfo : EIATTR_CBANK_PARAM_SIZE
	.align		4
.L_606:
        /*0018*/ 	.byte	0x03, 0x19
        /*001a*/ 	.short	0x0014


	//----- nvinfo : EIATTR_KPARAM_INFO
	.align		4
        /*001c*/ 	.byte	0x04, 0x17
        /*001e*/ 	.short	(.L_608 - .L_607)
.L_607:
        /*0020*/ 	.word	0x00000000
        /*0024*/ 	.short	0x0002
        /*0026*/ 	.short	0x0010
        /*0028*/ 	.byte	0x00, 0xf0, 0x11, 0x00


	//----- nvinfo : EIATTR_KPARAM_INFO
	.align		4
.L_608:
        /*002c*/ 	.byte	0x04, 0x17
        /*002e*/ 	.short	(.L_610 - .L_609)
.L_609:
        /*0030*/ 	.word	0x00000000
        /*0034*/ 	.short	0x0001
        /*0036*/ 	.short	0x0008
        /*0038*/ 	.byte	0x00, 0xf0, 0x21, 0x00


	//----- nvinfo : EIATTR_KPARAM_INFO
	.align		4
.L_610:
        /*003c*/ 	.byte	0x04, 0x17
        /*003e*/ 	.short	(.L_612 - .L_611)
.L_611:
        /*0040*/ 	.word	0x00000000
        /*0044*/ 	.short	0x0000
        /*0046*/ 	.short	0x0000
        /*0048*/ 	.byte	0x00, 0xf0, 0x21, 0x00


	//----- nvinfo : EIATTR_MAXREG_COUNT
	.align		4
.L_612:
        /*004c*/ 	.byte	0x03, 0x1b
        /*004e*/ 	.short	0x00ff


	//----- nvinfo : EIATTR_MERCURY_ISA_VERSION
	.align		4
        /*0050*/ 	.byte	0x03, 0x5f
        /*0052*/ 	.short	0x0000


	//----- nvinfo : EIATTR_EXIT_INSTR_OFFSETS
	.align		4
        /*0054*/ 	.byte	0x04, 0x1c
        /*0056*/ 	.short	(.L_614 - .L_613)


	//   ....[0]....
.L_613:
        /*0058*/ 	.word	0x00000050


	//   ....[1]....
        /*005c*/ 	.word	0x00000180


	//----- nvinfo : EIATTR_CRS_STACK_SIZE
	.align		4
.L_614:
        /*0060*/ 	.byte	0x04, 0x1e
        /*0062*/ 	.short	(.L_616 - .L_615)
.L_615:
        /*0064*/ 	.word	0x00000000
.L_616:


//--------------------- .nv.info._ZN17fastertransformer10gatherTreeENS_15gatherTreeParamE --------------------------
	.section	.nv.info._ZN17fastertransformer10gatherTreeENS_15gatherTreeParamE,"",@"SHT_CUDA_INFO"
	.sectionflags	@""
	.align	4


	//----- nvinfo : EIATTR_CUDA_API_VERSION
	.align		4
        /*0000*/ 	.byte	0x04, 0x37
        /*0002*/ 	.short	(.L_618 - .L_617)
.L_617:
        /*0004*/ 	.word	0x00000082


	//----- nvinfo : EIATTR_SW2861232_WAR
	.align		4
.L_618:
        /*0008*/ 	.byte	0x01, 0x35
	.zero		2


	//----- nvinfo : EIATTR_PARAM_CBANK
	.align		4
        /*000c*/ 	.byte	0x04, 0x0a
        /*000e*/ 	.short	(.L_620 - .L_619)
	.align		4
.L_619:
        /*0010*/ 	.word	index@(.nv.constant0._ZN17fastertransformer10gatherTreeENS_15gatherTreeParamE)
        /*0014*/ 	.short	0x0160
        /*0016*/ 	.short	0x0080


	//----- nvinfo : EIATTR_CBANK_PARAM_SIZE
	.align		4
.L_620:
        /*0018*/ 	.byte	0x03, 0x19
        /*001a*/ 	.short	0x0080


	//----- nvinfo : EIATTR_KPARAM_INFO
	.align		4
        /*001c*/ 	.byte	0x04, 0x17
        /*001e*/ 	.short	(.L_622 - .L_621)
.L_621:
        /*0020*/ 	.word	0x00000000
        /*0024*/ 	.short	0x0000
        /*0026*/ 	.short	0x0000
        /*0028*/ 	.byte	0x00, 0xf0, 0x01, 0x02


	//----- nvinfo : EIATTR_MAXREG_COUNT
	.align		4
.L_622:
        /*002c*/ 	.byte	0x03, 0x1b
        /*002e*/ 	.short	0x00ff


	//----- nvinfo : EIATTR_MERCURY_ISA_VERSION
	.align		4
        /*0030*/ 	.byte	0x03, 0x5f
        /*0032*/ 	.short	0x0000


	//----- nvinfo : EIATTR_EXIT_INSTR_OFFSETS
	.align		4
        /*0034*/ 	.byte	0x04, 0x1c
        /*0036*/ 	.short	(.L_624 - .L_623)


	//   ....[0]....
.L_623:
        /*0038*/ 	.word	0x000000a0


	//   ....[1]....
        /*003c*/ 	.word	0x000050d0


	//----- nvinfo : EIATTR_CRS_STACK_SIZE
	.align		4
.L_624:
        /*0040*/ 	.byte	0x04, 0x1e
        /*0042*/ 	.short	(.L_626 - .L_625)
.L_625:
        /*0044*/ 	.word	0x00000000
.L_626:


//--------------------- .nv.callgraph             --------------------------
	.section	.nv.callgraph,"",@"SHT_CUDA_CALLGRAPH"
	.align	4
	.sectionentsize	8
	.align		4
        /*0000*/ 	.word	0x00000000
	.align		4
        /*0004*/ 	.word	0xffffffff
	.align		4
        /*0008*/ 	.word	0x00000000
	.align		4
        /*000c*/ 	.word	0xfffffffe
	.align		4
        /*0010*/ 	.word	0x00000000
	.align		4
        /*0014*/ 	.word	0xfffffffd
	.align		4
        /*0018*/ 	.word	0x00000000
	.align		4
        /*001c*/ 	.word	0xfffffffc


//--------------------- .nv.rel.action            --------------------------
	.section	.nv.rel.action,"",@"SHT_CUDA_RELOCINFO"
	.align	8
	.sectionentsize	8
        /*0000*/ 	.byte	0x73, 0x00, 0x00, 0x00, 0x00, 0x00, 0x00, 0x00, 0x00, 0x00, 0x00, 0x11, 0x25, 0x00, 0x05, 0x36


//--------------------- .nv.constant4             --------------------------
	.section	.nv.constant4,"a",@progbits
	.align	8
	.align		8
.nv.constant4:
        /*0000*/ 	.dword	precalc_xorwow_matrix
	.align		8
        /*0008*/ 	.dword	precalc_xorwow_offset_matrix
	.align		8
        /*0010*/ 	.dword	mrg32k3aM1
	.align		8
        /*0018*/ 	.dword	mrg32k3aM2
	.align		8
        /*0020*/ 	.dword	mrg32k3aM1SubSeq
	.align		8
        /*0028*/ 	.dword	mrg32k3aM2SubSeq
	.align		8
        /*0030*/ 	.dword	mrg32k3aM1Seq
	.align		8
        /*0038*/ 	.dword	mrg32k3aM2Seq
	.align		8
        /*0040*/ 	.dword	_ZN50_INTERNAL_233ab3cb_19_decoding_kernels_cu_4b0352164cuda3std3__452_GLOBAL__N__233ab3cb_19_decoding_kernels_cu_4b0352166ignoreE
	.align		8
        /*0048*/ 	.dword	_ZN50_INTERNAL_233ab3cb_19_decoding_kernels_cu_4b0352164cuda3std3__45__cpo5beginE
	.align		8
        /*0050*/ 	.dword	_ZN50_INTERNAL_233ab3cb_19_decoding_kernels_cu_4b0352164cuda3std3__45__cpo3endE
	.align		8
        /*0058*/ 	.dword	_ZN50_INTERNAL_233ab3cb_19_decoding_kernels_cu_4b0352164cuda3std3__45__cpo6cbeginE
	.align		8
        /*0060*/ 	.dword	_ZN50_INTERNAL_233ab3cb_19_decoding_kernels_cu_4b0352164cuda3std3__45__cpo4cendE
	.align		8
        /*0068*/ 	.dword	_ZN50_INTERNAL_233ab3cb_19_decoding_kernels_cu_4b0352164cuda3std3__419piecewise_constructE
	.align		8
        /*0070*/ 	.dword	_ZN50_INTERNAL_233ab3cb_19_decoding_kernels_cu_4b0352164cuda3std3__48in_placeE
	.align		8
        /*0078*/ 	.dword	_ZN50_INTERNAL_233ab3cb_19_decoding_kernels_cu_4b0352164cuda3std6ranges3__45__cpo4swapE
	.align		8
        /*0080*/ 	.dword	_ZN50_INTERNAL_233ab3cb_19_decoding_kernels_cu_4b0352164cuda3std6ranges3__45__cpo9iter_moveE
	.align		8
        /*0088*/ 	.dword	_ZN50_INTERNAL_233ab3cb_19_decoding_kernels_cu_4b0352164cuda3std6ranges3__45__cpo7advanceE


//--------------------- .nv.constant3             --------------------------
	.section	.nv.constant3,"a",@progbits
	.align	8
.nv.constant3:
	.type		__cr_lgamma_table,@object
	.size		__cr_lgamma_table,(.L_8 - __cr_lgamma_table)
__cr_lgamma_table:
        /*0000*/ 	.byte	0x00, 0x00, 0x00, 0x00, 0x00, 0x00, 0x00, 0x00, 0x00, 0x00, 0x00, 0x00, 0x00, 0x00, 0x00, 0x00
        /*0010*/ 	.byte	0xef, 0x39, 0xfa, 0xfe, 0x42, 0x2e, 0xe6, 0x3f, 0x02, 0x20, 0x2a, 0xfa, 0x0b, 0xab, 0xfc, 0x3f
        /*0020*/ 	.byte	0xf9, 0x2c, 0x92, 0x7c, 0xa7, 0x6c, 0x09, 0x40, 0xc9, 0x79, 0x44, 0x3c, 0x64, 0x26, 0x13, 0x40
        /*0030*/ 	.byte	0xca, 0x01, 0xcf, 0x3a, 0x27, 0x51, 0x1a, 0x40, 0x30, 0xcc, 0x2d, 0xf3, 0xe1, 0x0c, 0x21, 0x40
        /*0040*/ 	.byte	0x0d, 0xb7, 0xfc, 0x82, 0x8e, 0x35, 0x25, 0x40
.L_8:


//--------------------- .nv.constant0._ZN17fastertransformer10plusScalarIiEEvPT_S1_i --------------------------
	.section	.nv.constant0._ZN17fastertransformer10plusScalarIiEEvPT_S1_i,"a",@progbits
	.sectionflags	@""
	.align	4
.nv.constant0._ZN17fastertransformer10plusScalarIiEEvPT_S1_i:
	.zero		368


//--------------------- .nv.constant0._ZN17fastertransformer22paddingEmbeddingKernelI6__halfEEvPT_PKS2_iii --------------------------
	.section	.nv.constant0._ZN17fastertransformer22paddingEmbeddingKernelI6__halfEEvPT_PKS2_iii,"a",@progbits
	.sectionflags	@""
	.align	4
.nv.constant0._ZN17fastertransformer22paddingEmbeddingKernelI6__halfEEvPT_PKS2_iii:
	.zero		380


//--------------------- .nv.constant0._ZN17fastertransformer22paddingEmbeddingKernelIfEEvPT_PKS1_iii --------------------------
	.section	.nv.constant0._ZN17fastertransformer22paddingEmbeddingKernelIfEEvPT_PKS1_iii,"a",@progbits
	.sectionflags	@""
	.align	4
.nv.constant0._ZN17fastertransformer22paddingEmbeddingKernelIfEEvPT_PKS1_iii:
	.zero		380


//--------------------- .nv.constant0._ZN17fastertransformer16paddingEmbeddingI6__halfEEvPT_S3_PKS2_S5_lll --------------------------
	.section	.nv.constant0._ZN17fastertransformer16paddingEmbeddingI6__halfEEvPT_S3_PKS2_S5_lll,"a",@progbits
	.sectionflags	@""
	.align	4
.nv.constant0._ZN17fastertransformer16paddingEmbeddingI6__halfEEvPT_S3_PKS2_S5_lll:
	.zero		408


//--------------------- .nv.constant0._ZN17fastertransformer16paddingEmbeddingIfEEvPT_S2_PKS1_S4_lll --------------------------
	.section	.nv.constant0._ZN17fastertransformer16paddingEmbeddingIfEEvPT_S2_PKS1_S4_lll,"a",@progbits
	.sectionflags	@""
	.align	4
.nv.constant0._ZN17fastertransformer16paddingEmbeddingIfEEvPT_S2_PKS1_S4_lll:
	.zero		408


//--------------------- .nv.constant0._ZN17fastertransformer15embeddingLookupI6__halfLi0EEEvPT_PKS2_PKiNS_18pPromptTuningParamIS2_EEiliiiiS2_ --------------------------
	.section	.nv.constant0._ZN17fastertransformer15embeddingLookupI6__halfLi0EEEvPT_PKS2_PKiNS_18pPromptTuningParamIS2_EEiliiiiS2_,"a",@progbits
	.sectionflags	@""
	.align	4
.nv.constant0._ZN17fastertransformer15embeddingLookupI6__halfLi0EEEvPT_PKS2_PKiNS_18pPromptTuningParamIS2_EEiliiiiS2_:
	.zero		442


//--------------------- .nv.constant0._ZN17fastertransformer15embeddingLookupI6__halfLi1EEEvPT_PKS2_PKiNS_18pPromptTuningParamIS2_EEiliiiiS2_ --------------------------
	.section	.nv.constant0._ZN17fastertransformer15embeddingLookupI6__halfLi1EEEvPT_PKS2_PKiNS_18pPromptTuningParamIS2_EEiliiiiS2_,"a",@progbits
	.sectionflags	@""
	.align	4
.nv.constant0._ZN17fastertransformer15embeddingLookupI6__halfLi1EEEvPT_PKS2_PKiNS_18pPromptTuningParamIS2_EEiliiiiS2_:
	.zero		442


//--------------------- .nv.constant0._ZN17fastertransformer15embeddingLookupI6__halfLi2EEEvPT_PKS2_PKiNS_18pPromptTuningParamIS2_EEiliiiiS2_ --------------------------
	.section	.nv.constant0._ZN17fastertransformer15embeddingLookupI6__halfLi2EEEvPT_PKS2_PKiNS_18pPromptTuningParamIS2_EEiliiiiS2_,"a",@progbits
	.sectionflags	@""
	.align	4
.nv.constant0._ZN17fastertransformer15embeddingLookupI6__halfLi2EEEvPT_PKS2_PKiNS_18pPromptTuningParamIS2_EEiliiiiS2_:
	.zero		442


//--------------------- .nv.constant0._ZN17fastertransformer26embeddingLookupPosEncodingI6__halfEEvPT_PKS2_S5_PKiS7_S7_iliiiiS2_ --------------------------
	.section	.nv.constant0._ZN17fastertransformer26embeddingLookupPosEncodingI6__halfEEvPT_PKS2_S5_PKiS7_S7_iliiiiS2_,"a",@progbits
	.sectionflags	@""
	.align	4
.nv.constant0._ZN17fastertransformer26embeddingLookupPosEncodingI6__halfEEvPT_PKS2_S5_PKiS7_S7_iliiiiS2_:
	.zero		434


//--------------------- .nv.constant0._ZN17fastertransformer15embeddingLookupIfLi0EEEvPT_PKS1_PKiNS_18pPromptTuningParamIS1_EEiliiiiS1_ --------------------------
	.section	.nv.constant0._ZN17fastertransformer15embeddingLookupIfLi0EEEvPT_PKS1_PKiNS_18pPromptTuningParamIS1_EEiliiiiS1_,"a",@progbits
	.sectionflags	@""
	.align	4
.nv.constant0._ZN17fastertransformer15embeddingLookupIfLi0EEEvPT_PKS1_PKiNS_18pPromptTuningParamIS1_EEiliiiiS1_:
	.zero		444


//--------------------- .nv.constant0._ZN17fastertransformer15embeddingLookupIfLi1EEEvPT_PKS1_PKiNS_18pPromptTuningParamIS1_EEiliiiiS1_ --------------------------
	.section	.nv.constant0._ZN17fastertransformer15embeddingLookupIfLi1EEEvPT_PKS1_PKiNS_18pPromptTuningParamIS1_EEiliiiiS1_,"a",@progbits
	.sectionflags	@""
	.align	4
.nv.constant0._ZN17fastertransformer15embeddingLookupIfLi1EEEvPT_PKS1_PKiNS_18pPromptTuningParamIS1_EEiliiiiS1_:
	.zero		444


//--------------------- .nv.constant0._ZN17fastertransformer15embeddingLookupIfLi2EEEvPT_PKS1_PKiNS_18pPromptTuningParamIS1_EEiliiiiS1_ --------------------------
	.section	.nv.constant0._ZN17fastertransformer15embeddingLookupIfLi2EEEvPT_PKS1_PKiNS_18pPromptTuningParamIS1_EEiliiiiS1_,"a",@progbits
	.sectionflags	@""
	.align	4
.nv.constant0._ZN17fastertransformer15embeddingLookupIfLi2EEEvPT_PKS1_PKiNS_18pPromptTuningParamIS1_EEiliiiiS1_:
	.zero		444


//--------------------- .nv.constant0._ZN17fastertransformer26embeddingLookupPosEncodingIfEEvPT_PKS1_S4_PKiS6_S6_iliiiiS1_ --------------------------
	.section	.nv.constant0._ZN17fastertransformer26embeddingLookupPosEncodingIfEEvPT_PKS1_S4_PKiS6_S6_iliiiiS1_,"a",@progbits
	.sectionflags	@""
	.align	4
.nv.constant0._ZN17fastertransformer26embeddingLookupPosEncodingIfEEvPT_PKS1_S4_PKiS6_S6_iliiiiS1_:
	.zero		436


//--------------------- .nv.constant0._ZN17fastertransformer18decodingInitializeI6__halfEEvPbPiS3_PT_PKiiii --------------------------
	.section	.nv.constant0._ZN17fastertransformer18decodingInitializeI6__halfEEvPbPiS3_PT_PKiiii,"a",@progbits
	.sectionflags	@""
	.align	4
.nv.constant0._ZN17fastertransformer18decodingInitializeI6__halfEEvPbPiS3_PT_PKiiii:
	.zero		404


//--------------------- .nv.constant0._ZN17fastertransformer18decodingInitializeIfEEvPbPiS2_PT_PKiiii --------------------------
	.section	.nv.constant0._ZN17fastertransformer18decodingInitializeIfEEvPbPiS2_PT_PKiiii,"a",@progbits
	.sectionflags	@""
	.align	4
.nv.constant0._ZN17fastertransformer18decodingInitializeIfEEvPbPiS2_PT_PKiiii:
	.zero		404


//--------------------- .nv.constant0._ZN17fastertransformer8finalizeEPiS0_PfS1_PKiS3_PKfS5_S5_S3_ii --------------------------
	.section	.nv.constant0._ZN17fastertransformer8finalizeEPiS0_PfS1_PKiS3_PKfS5_S5_S3_ii,"a",@progbits
	.sectionflags	@""
	.align	4
.nv.constant0._ZN17fastertransformer8finalizeEPiS0_PfS1_PKiS3_PKfS5_S5_S3_ii:
	.zero		440


//--------------------- .nv.constant0._ZN17fastertransformer20plusUnfinishedSeqlenEPiPKbi --------------------------
	.section	.nv.constant0._ZN17fastertransformer20plusUnfinishedSeqlenEPiPKbi,"a",@progbits
	.sectionflags	@""
	.align	4
.nv.constant0._ZN17fastertransformer20plusUnfinishedSeqlenEPiPKbi:
	.zero		372


//--------------------- .nv.constant0._ZN17fastertransformer21minusUnfinishedSeqlenEPiPKbi --------------------------
	.section	.nv.constant0._ZN17fastertransformer21minusUnfinishedSeqlenEPiPKbi,"a",@progbits
	.sectionflags	@""
	.align	4
.nv.constant0._ZN17fastertransformer21minusUnfinishedSeqlenEPiPKbi:
	.zero		372


//--------------------- .nv.constant0._ZN17fastertransformer10gatherTreeENS_15gatherTreeParamE --------------------------
	.section	.nv.constant0._ZN17fastertransformer10gatherTreeENS_15gatherTreeParamE,"a",@progbits
	.sectionflags	@""
	.align	4
.nv.constant0._ZN17fastertransformer10gatherTreeENS_15gatherTreeParamE:
	.zero		480


//--------------------- .text._ZN17fastertransformer10plusScalarIiEEvPT_S1_i --------------------------
	.section	.text._ZN17fastertransformer10plusScalarIiEEvPT_S1_i,"ax",@progbits
	.sectioninfo	@"SHI_REGISTERS=10"
	.align	128
        .global         _ZN17fastertransformer10plusScalarIiEEvPT_S1_i
        .type           _ZN17fastertransformer10plusScalarIiEEvPT_S1_i,@function
        .size           _ZN17fastertransformer10plusScalarIiEEvPT_S1_i,(.L_x_466 - _ZN17fastertransformer10plusScalarIiEEvPT_S1_i)
        .other          _ZN17fastertransformer10plusScalarIiEEvPT_S1_i,@"STO_CUDA_ENTRY STV_DEFAULT"
_ZN17fastertransformer10plusScalarIiEEvPT_S1_i:
.text._ZN17fastertransformer10plusScalarIiEEvPT_S1_i:
[----:B------:R-:W-:Y:S02]  /*0000*/  MOV R1, c[0x0][0x28] ;  /* 0x00000a0000017a02 */ /* 0x000fe40000000f00 */
[----:B------:R-:W0:Y:S04]  /*0010*/  S2R R0, SR_CTAID.X ;  /* 0x0000000000007919 */ /* 0x000e280000002500 */
[----:B------:R-:W0:Y:S02]  /*0020*/  S2R R3, SR_TID.X ;  /* 0x0000000000037919 */ /* 0x000e240000002100 */
[----:B0-----:R-:W-:-:S05]  /*0030*/  IMAD R0, R0, c[0x0][0x0], R3 ;  /* 0x0000000000007a24 */ /* 0x001fca00078e0203 */
[----:B------:R-:W-:-:S13]  /*0040*/  ISETP.GE.AND P0, PT, R0, c[0x0][0x16c], PT ;  /* 0x00005b0000007a0c */ /* 0x000fda0003f06270 */
[----:B------:R-:W-:Y:S05]  /*0050*/  @P0 EXIT ;  /* 0x000000000000094d */ /* 0x000fea0003800000 */
[----:B------:R-:W-:Y:S02]  /*0060*/  ULDC.64 UR4, c[0x0][0x118] ;  /* 0x0000460000047ab9 */ /* 0x000fe40000000a00 */
.L_x_0:
[----:B0-----:R-:W-:-:S10]  /*0070*/  HFMA2.MMA R3, -RZ, RZ, 0, 2.384185791015625e-07 ;  /* 0x00000004ff037435 */ /* 0x001fd400000001ff */
[----:B------:R-:W-:-:S05]  /*0080*/  IMAD.WIDE R2, R0, R3, c[0x0][0x160] ;  /* 0x0000580000027625 */ /* 0x000fca00078e0203 */
[----:B------:R-:W2:Y:S01]  /*0090*/  LDG.E R4, [R2.64] ;  /* 0x0000000402047981 */ /* 0x000ea2000c1e1900 */
[----:B------:R-:W-:-:S05]  /*00a0*/  MOV R7, c[0x0][0x0] ;  /* 0x0000000000077a02 */ /* 0x000fca0000000f00 */
[----:B------:R-:W-:-:S05]  /*00b0*/  IMAD R0, R7, c[0x0][0xc], R0 ;  /* 0x0000030007007a24 */ /* 0x000fca00078e0200 */
[----:B------:R-:W-:Y:S02]  /*00c0*/  ISETP.GE.AND P0, PT, R0, c[0x0][0x16c], PT ;  /* 0x00005b0000007a0c */ /* 0x000fe40003f06270 */
[----:B--2---:R-:W-:-:S05]  /*00d0*/  IADD3 R5, R4, c[0x0][0x168], RZ ;  /* 0x00005a0004057a10 */ /* 0x004fca0007ffe0ff */
[----:B------:R0:W-:Y:S06]  /*00e0*/  STG.E [R2.64], R5 ;  /* 0x0000000502007986 */ /* 0x0001ec000c101904 */
[----:B------:R-:W-:Y:S05]  /*00f0*/  @!P0 BRA `(.L_x_0) ;  /* 0xffffff7000008947 */ /* 0x000fea000383ffff */
[----:B------:R-:W-:Y:S05]  /*0100*/  EXIT ;  /* 0x000000000000794d */ /* 0x000fea0003800000 */
.L_x_1:
[----:B------:R-:W-:-:S00]  /*0110*/  BRA `(.L_x_1) ;  /* 0xfffffff000007947 */ /* 0x000fc0000383ffff */
[----:B------:R-:W-:-:S00]  /*0120*/  NOP ;  /* 0x0000000000007918 */ /* 0x000fc00000000000 */
        /* <DEDUP_REMOVED lines=13> */
.L_x_466:


//--------------------- .text._ZN17fastertransformer22paddingEmbeddingKernelI6__halfEEvPT_PKS2_iii --------------------------
	.section	.text._ZN17fastertransformer22paddingEmbeddingKernelI6__halfEEvPT_PKS2_iii,"ax",@progbits
	.sectioninfo	@"SHI_REGISTERS=16"
	.align	128
        .global         _ZN17fastertransformer22paddingEmbeddingKernelI6__halfEEvPT_PKS2_iii
        .type           _ZN17fastertransformer22paddingEmbeddingKernelI6__halfEEvPT_PKS2_iii,@function
        .size           _ZN17fastertransformer22paddingEmbeddingKernelI6__halfEEvPT_PKS2_iii,(.L_x_467 - _ZN17fastertransformer22paddingEmbeddingKernelI6__halfEEvPT_PKS2_iii)
        .other          _ZN17fastertransformer22paddingEmbeddingKernelI6__halfEEvPT_PKS2_iii,@"STO_CUDA_ENTRY STV_DEFAULT"
_ZN17fastertransformer22paddingEmbeddingKernelI6__halfEEvPT_PKS2_iii:
.text._ZN17fastertransformer22paddingEmbeddingKernelI6__halfEEvPT_PKS2_iii:
[----:B------:R-:W-:Y:S02]  /*0000*/  IMAD.MOV.U32 R1, RZ, RZ, c[0x0][0x28] ;  /* 0x00000a00ff017624 */ /* 0x000fe400078e00ff */
[----:B------:R-:W0:Y:S01]  /*0010*/  S2R R4, SR_CTAID.X ;  /* 0x0000000000047919 */ /* 0x000e220000002500 */
[----:B------:R-:W-:Y:S02]  /*0020*/  ULDC UR4, c[0x0][0x178] ;  /* 0x00005e0000047ab9 */ /* 0x000fe40000000800 */
[----:B------:R-:W-:Y:S01]  /*0030*/  ULDC UR5, c[0x0][0x170] ;  /* 0x00005c0000057ab9 */ /* 0x000fe20000000800 */
[----:B------:R-:W0:Y:S01]  /*0040*/  S2R R3, SR_TID.X ;  /* 0x0000000000037919 */ /* 0x000e220000002100 */
[----:B------:R-:W-:Y:S01]  /*0050*/  UIMAD UR4, UR4, UR5, URZ ;  /* 0x00000005040472a4 */ /* 0x000fe2000f8e023f */
[----:B0-----:R-:W-:-:S05]  /*0060*/  IMAD R4, R4, c[0x0][0x0], R3 ;  /* 0x0000000004047a24 */ /* 0x001fca00078e0203 */
[----:B------:R-:W-:-:S13]  /*0070*/  ISETP.GE.AND P0, PT, R4, UR4, PT ;  /* 0x0000000404007c0c */ /* 0x000fda000bf06270 */
[----:B------:R-:W-:Y:S05]  /*0080*/  @P0 EXIT ;  /* 0x000000000000094d */ /* 0x000fea0003800000 */
[----:B------:R-:W-:Y:S01]  /*0090*/  IABS R0, c[0x0][0x170] ;  /* 0x00005c0000007a13 */ /* 0x000fe20000000000 */
[----:B------:R-:W-:-:S03]  /*00a0*/  ULDC.64 UR6, c[0x0][0x118] ;  /* 0x0000460000067ab9 */ /* 0x000fc60000000a00 */
[----:B------:R-:W0:Y:S08]  /*00b0*/  I2F.RP R5, R0 ;  /* 0x0000000000057306 */ /* 0x000e300000209400 */
[----:B0-----:R-:W0:Y:S02]  /*00c0*/  MUFU.RCP R5, R5 ;  /* 0x0000000500057308 */ /* 0x001e240000001000 */
[----:B0-----:R-:W-:-:S06]  /*00d0*/  IADD3 R2, R5, 0xffffffe, RZ ;  /* 0x0ffffffe05027810 */ /* 0x001fcc0007ffe0ff */
[----:B------:R0:W1:Y:S02]  /*00e0*/  F2I.FTZ.U32.TRUNC.NTZ R3, R2 ;  /* 0x0000000200037305 */ /* 0x000064000021f000 */
[----:B0-----:R-:W-:Y:S02]  /*00f0*/  IMAD.MOV.U32 R2, RZ, RZ, RZ ;  /* 0x000000ffff027224 */ /* 0x001fe400078e00ff */
[----:B-1----:R-:W-:-:S04]  /*0100*/  IMAD.MOV R7, RZ, RZ, -R3 ;  /* 0x000000ffff077224 */ /* 0x002fc800078e0a03 */
[----:B------:R-:W-:-:S04]  /*0110*/  IMAD R7, R7, R0, RZ ;  /* 0x0000000007077224 */ /* 0x000fc800078e02ff */
[----:B------:R-:W-:-:S04]  /*0120*/  IMAD.HI.U32 R8, R3, R7, R2 ;  /* 0x0000000703087227 */ /* 0x000fc800078e0002 */
.L_x_4:
[----:B------:R-:W-:Y:S01]  /*0130*/  IABS R7, R4 ;  /* 0x0000000400077213 */ /* 0x000fe20000000000 */
[----:B------:R-:W-:Y:S01]  /*0140*/  BSSY B0, `(.L_x_2) ;  /* 0x0000028000007945 */ /* 0x000fe20003800000 */
[----:B------:R-:W-:Y:S02]  /*0150*/  IABS R5, c[0x0][0x170] ;  /* 0x00005c0000057a13 */ /* 0x000fe40000000000 */
[----:B------:R-:W-:Y:S01]  /*0160*/  LOP3.LUT R3, R4, c[0x0][0x170], RZ, 0x3c, !PT ;  /* 0x00005c0004037a12 */ /* 0x000fe200078e3cff */
[----:B------:R-:W-:Y:S01]  /*0170*/  IMAD.HI.U32 R2, R8, R7, RZ ;  /* 0x0000000708027227 */ /* 0x000fe200078e00ff */
[----:B------:R-:W-:Y:S02]  /*0180*/  LOP3.LUT R9, RZ, c[0x0][0x170], RZ, 0x33, !PT ;  /* 0x00005c00ff097a12 */ /* 0x000fe400078e33ff */
[----:B------:R-:W-:Y:S01]  /*0190*/  ISETP.GE.AND P0, PT, R3, RZ, PT ;  /* 0x000000ff0300720c */ /* 0x000fe20003f06270 */
[----:B------:R-:W-:Y:S02]  /*01a0*/  IMAD.MOV R6, RZ, RZ, -R2 ;  /* 0x000000ffff067224 */ /* 0x000fe400078e0a02 */
[----:B------:R-:W-:-:S02]  /*01b0*/  IMAD.MOV.U32 R3, RZ, RZ, 0x2 ;  /* 0x00000002ff037424 */ /* 0x000fc400078e00ff */
[----:B------:R-:W-:-:S05]  /*01c0*/  IMAD R7, R5, R6, R7 ;  /* 0x0000000605077224 */ /* 0x000fca00078e0207 */
[----:B------:R-:W-:-:S13]  /*01d0*/  ISETP.GT.U32.AND P2, PT, R0, R7, PT ;  /* 0x000000070000720c */ /* 0x000fda0003f44070 */
[----:B------:R-:W-:Y:S02]  /*01e0*/  @!P2 IADD3 R7, R7, -R5, RZ ;  /* 0x800000050707a210 */ /* 0x000fe40007ffe0ff */
[----:B------:R-:W-:Y:S02]  /*01f0*/  @!P2 IADD3 R2, R2, 0x1, RZ ;  /* 0x000000010202a810 */ /* 0x000fe40007ffe0ff */
[----:B------:R-:W-:-:S13]  /*0200*/  ISETP.GE.U32.AND P1, PT, R7, R0, PT ;  /* 0x000000000700720c */ /* 0x000fda0003f26070 */
[----:B------:R-:W-:Y:S02]  /*0210*/  @P1 IADD3 R2, R2, 0x1, RZ ;  /* 0x0000000102021810 */ /* 0x000fe40007ffe0ff */
[----:B------:R-:W-:-:S03]  /*0220*/  ISETP.NE.AND P1, PT, RZ, c[0x0][0x170], PT ;  /* 0x00005c00ff007a0c */ /* 0x000fc60003f25270 */
[----:B------:R-:W-:-:S05]  /*0230*/  @!P0 IMAD.MOV R2, RZ, RZ, -R2 ;  /* 0x000000ffff028224 */ /* 0x000fca00078e0a02 */
[----:B------:R-:W-:Y:S01]  /*0240*/  SEL R13, R9, R2, !P1 ;  /* 0x00000002090d7207 */ /* 0x000fe20004800000 */
[----:B------:R-:W-:-:S03]  /*0250*/  IMAD.WIDE R2, R4, R3, c[0x0][0x160] ;  /* 0x0000580004027625 */ /* 0x000fc600078e0203 */
[----:B------:R-:W-:-:S13]  /*0260*/  ISETP.GE.AND P0, PT, R13, c[0x0][0x174], PT ;  /* 0x00005d000d007a0c */ /* 0x000fda0003f06270 */
[----:B------:R-:W-:Y:S01]  /*0270*/  @P0 PRMT R11, RZ, 0x7610, R11 ;  /* 0x00007610ff0b0816 */ /* 0x000fe2000000000b */
[----:B------:R-:W-:Y:S05]  /*0280*/  @P0 BRA `(.L_x_3) ;  /* 0x0000013000000947 */ /* 0x000fea0003800000 */
[----:B------:R-:W-:Y:S01]  /*0290*/  IMAD.MOV.U32 R0, RZ, RZ, R5 ;  /* 0x000000ffff007224 */ /* 0x000fe200078e0005 */
[----:B------:R-:W-:Y:S02]  /*02a0*/  ISETP.GE.AND P2, PT, R4, RZ, PT ;  /* 0x000000ff0400720c */ /* 0x000fe40003f46270 */
[----:B------:R-:W-:Y:S02]  /*02b0*/  IADD3 R6, R7, -R5, RZ ;  /* 0x8000000507067210 */ /* 0x000fe40007ffe0ff */
[----:B------:R-:W-:-:S04]  /*02c0*/  ISETP.GT.U32.AND P0, PT, R0, R7, PT ;  /* 0x000000070000720c */ /* 0x000fc80003f04070 */
[----:B------:R-:W-:Y:S01]  /*02d0*/  SEL R6, R6, R7, !P0 ;  /* 0x0000000706067207 */ /* 0x000fe20004000000 */
[----:B------:R-:W-:-:S04]  /*02e0*/  IMAD.MOV.U32 R7, RZ, RZ, 0x2 ;  /* 0x00000002ff077424 */ /* 0x000fc800078e00ff */
[----:B------:R-:W-:-:S05]  /*02f0*/  @!P2 IMAD.MOV R6, RZ, RZ, -R6 ;  /* 0x000000ffff06a224 */ /* 0x000fca00078e0a06 */
[----:B------:R-:W-:-:S05]  /*0300*/  SEL R6, R9, R6, !P1 ;  /* 0x0000000609067207 */ /* 0x000fca0004800000 */
[----:B------:R-:W-:-:S04]  /*0310*/  IMAD R6, R13, c[0x0][0x170], R6 ;  /* 0x00005c000d067a24 */ /* 0x000fc800078e0206 */
[----:B------:R-:W-:-:S05]  /*0320*/  IMAD.WIDE R6, R6, R7, c[0x0][0x168] ;  /* 0x00005a0006067625 */ /* 0x000fca00078e0207 */
[----:B------:R0:W5:Y:S01]  /*0330*/  LDG.E.U16 R11, [R6.64] ;  /* 0x00000006060b7981 */ /* 0x000162000c1e1500 */
[----:B------:R-:W1:Y:S08]  /*0340*/  I2F.RP R10, R5 ;  /* 0x00000005000a7306 */ /* 0x000e700000209400 */
[----:B-1----:R-:W1:Y:S02]  /*0350*/  MUFU.RCP R10, R10 ;  /* 0x0000000a000a7308 */ /* 0x002e640000001000 */
[----:B-1----:R-:W-:-:S06]  /*0360*/  IADD3 R9, R10, 0xffffffe, RZ ;  /* 0x0ffffffe0a097810 */ /* 0x002fcc0007ffe0ff */
[----:B------:R-:W1:Y:S02]  /*0370*/  F2I.FTZ.U32.TRUNC.NTZ R9, R9 ;  /* 0x0000000900097305 */ /* 0x000e64000021f000 */
[----:B-1----:R-:W-:-:S04]  /*0380*/  IMAD.MOV R8, RZ, RZ, -R9 ;  /* 0x000000ffff087224 */ /* 0x002fc800078e0a09 */
[----:B------:R-:W-:Y:S01]  /*0390*/  IMAD R13, R8, R5, RZ ;  /* 0x00000005080d7224 */ /* 0x000fe200078e02ff */
[----:B------:R-:W-:-:S10]  /*03a0*/  HFMA2.MMA R8, -RZ, RZ, 0, 0 ;  /* 0x00000000ff087435 */ /* 0x000fd400000001ff */
[----:B------:R-:W-:-:S04]  /*03b0*/  IMAD.HI.U32 R8, R9, R13, R8 ;  /* 0x0000000d09087227 */ /* 0x000fc800078e0008 */
.L_x_3:
[----:B0-----:R-:W-:Y:S05]  /*03c0*/  BSYNC B0 ;  /* 0x0000000000007941 */ /* 0x001fea0003800000 */
.L_x_2:
[----:B------:R-:W-:Y:S01]  /*03d0*/  IMAD.MOV.U32 R5, RZ, RZ, c[0x0][0x0] ;  /* 0x00000000ff057624 */ /* 0x000fe200078e00ff */
[----:B-----5:R0:W-:Y:S03]  /*03e0*/  STG.E.U16 [R2.64], R11 ;  /* 0x0000000b02007986 */ /* 0x0201e6000c101506 */
[----:B------:R-:W-:-:S05]  /*03f0*/  IMAD R4, R5, c[0x0][0xc], R4 ;  /* 0x0000030005047a24 */ /* 0x000fca00078e0204 */
[----:B------:R-:W-:-:S13]  /*0400*/  ISETP.GE.AND P0, PT, R4, UR4, PT ;  /* 0x0000000404007c0c */ /* 0x000fda000bf06270 */
[----:B0-----:R-:W-:Y:S05]  /*0410*/  @!P0 BRA `(.L_x_4) ;  /* 0xfffffd1000008947 */ /* 0x001fea000383ffff */
[----:B------:R-:W-:Y:S05]  /*0420*/  EXIT ;  /* 0x000000000000794d */ /* 0x000fea0003800000 */
.L_x_5:
        /* <DEDUP_REMOVED lines=13> */
.L_x_467:


//--------------------- .text._ZN17fastertransformer22paddingEmbeddingKernelIfEEvPT_PKS1_iii --------------------------
	.section	.text._ZN17fastertransformer22paddingEmbeddingKernelIfEEvPT_PKS1_iii,"ax",@progbits
	.sectioninfo	@"SHI_REGISTERS=16"
	.align	128
        .global         _ZN17fastertransformer22paddingEmbeddingKernelIfEEvPT_PKS1_iii
        .type           _ZN17fastertransformer22paddingEmbeddingKernelIfEEvPT_PKS1_iii,@function
        .size           _ZN17fastertransformer22paddingEmbeddingKernelIfEEvPT_PKS1_iii,(.L_x_468 - _ZN17fastertransformer22paddingEmbeddingKernelIfEEvPT_PKS1_iii)
        .other          _ZN17fastertransformer22paddingEmbeddingKernelIfEEvPT_PKS1_iii,@"STO_CUDA_ENTRY STV_DEFAULT"
_ZN17fastertransformer22paddingEmbeddingKernelIfEEvPT_PKS1_iii:
.text._ZN17fastertransformer22paddingEmbeddingKernelIfEEvPT_PKS1_iii:
        /* <DEDUP_REMOVED lines=19> */
.L_x_8:
[----:B------:R-:W-:Y:S01]  /*0130*/  IABS R7, R4 ;  /* 0x0000000400077213 */ /* 0x000fe20000000000 */
[----:B------:R-:W-:Y:S01]  /*0140*/  BSSY B0, `(.L_x_6) ;  /* 0x0000028000007945 */ /* 0x000fe20003800000 */
[----:B------:R-:W-:Y:S01]  /*0150*/  IABS R5, c[0x0][0x170] ;  /* 0x00005c0000057a13 */ /* 0x000fe20000000000 */
[----:B------:R-:W-:Y:S01]  /*0160*/  HFMA2.MMA R11, -RZ, RZ, 0, 0 ;  /* 0x00000000ff0b7435 */ /* 0x000fe200000001ff */
[----:B------:R-:W-:Y:S01]  /*0170*/  LOP3.LUT R3, R4, c[0x0][0x170], RZ, 0x3c, !PT ;  /* 0x00005c0004037a12 */ /* 0x000fe200078e3cff */
[----:B------:R-:W-:Y:S01]  /*0180*/  IMAD.HI.U32 R2, R8, R7, RZ ;  /* 0x0000000708027227 */ /* 0x000fe200078e00ff */
[----:B------:R-:W-:Y:S02]  /*0190*/  LOP3.LUT R9, RZ, c[0x0][0x170], RZ, 0x33, !PT ;  /* 0x00005c00ff097a12 */ /* 0x000fe400078e33ff */
[----:B------:R-:W-:Y:S01]  /*01a0*/  ISETP.GE.AND P0, PT, R3, RZ, PT ;  /* 0x000000ff0300720c */ /* 0x000fe20003f06270 */
[----:B------:R-:W-:Y:S01]  /*01b0*/  IMAD.MOV.U32 R3, RZ, RZ, 0x4 ;  /* 0x00000004ff037424 */ /* 0x000fe200078e00ff */
[----:B------:R-:W-:-:S05]  /*01c0*/  IADD3 R6, -R2, RZ, RZ ;  /* 0x000000ff02067210 */ /* 0x000fca0007ffe1ff */
[----:B------:R-:W-:-:S05]  /*01d0*/  IMAD R7, R5, R6, R7 ;  /* 0x0000000605077224 */ /* 0x000fca00078e0207 */
[----:B------:R-:W-:-:S13]  /*01e0*/  ISETP.GT.U32.AND P2, PT, R0, R7, PT ;  /* 0x000000070000720c */ /* 0x000fda0003f44070 */
[----:B------:R-:W-:Y:S01]  /*01f0*/  @!P2 IMAD.IADD R7, R7, 0x1, -R5 ;  /* 0x000000010707a824 */ /* 0x000fe200078e0a05 */
[----:B------:R-:W-:-:S04]  /*0200*/  @!P2 IADD3 R2, R2, 0x1, RZ ;  /* 0x000000010202a810 */ /* 0x000fc80007ffe0ff */
[----:B------:R-:W-:-:S13]  /*0210*/  ISETP.GE.U32.AND P1, PT, R7, R0, PT ;  /* 0x000000000700720c */ /* 0x000fda0003f26070 */
[----:B------:R-:W-:Y:S02]  /*0220*/  @P1 IADD3 R2, R2, 0x1, RZ ;  /* 0x0000000102021810 */ /* 0x000fe40007ffe0ff */
[----:B------:R-:W-:-:S03]  /*0230*/  ISETP.NE.AND P1, PT, RZ, c[0x0][0x170], PT ;  /* 0x00005c00ff007a0c */ /* 0x000fc60003f25270 */
[----:B------:R-:W-:-:S05]  /*0240*/  @!P0 IMAD.MOV R2, RZ, RZ, -R2 ;  /* 0x000000ffff028224 */ /* 0x000fca00078e0a02 */
[----:B------:R-:W-:Y:S01]  /*0250*/  SEL R13, R9, R2, !P1 ;  /* 0x00000002090d7207 */ /* 0x000fe20004800000 */
[----:B------:R-:W-:-:S03]  /*0260*/  IMAD.WIDE R2, R4, R3, c[0x0][0x160] ;  /* 0x0000580004027625 */ /* 0x000fc600078e0203 */
[----:B------:R-:W-:-:S13]  /*0270*/  ISETP.GE.AND P0, PT, R13, c[0x0][0x174], PT ;  /* 0x00005d000d007a0c */ /* 0x000fda0003f06270 */
[----:B------:R-:W-:Y:S05]  /*0280*/  @P0 BRA `(.L_x_7) ;  /* 0x0000013000000947 */ /* 0x000fea0003800000 */
[----:B------:R-:W-:Y:S01]  /*0290*/  ISETP.GE.AND P2, PT, R4, RZ, PT ;  /* 0x000000ff0400720c */ /* 0x000fe20003f46270 */
[--C-:B------:R-:W-:Y:S02]  /*02a0*/  IMAD.MOV.U32 R0, RZ, RZ, R5.reuse ;  /* 0x000000ffff007224 */ /* 0x100fe400078e0005 */
[----:B------:R-:W-:-:S03]  /*02b0*/  IMAD.IADD R6, R7, 0x1, -R5 ;  /* 0x0000000107067824 */ /* 0x000fc600078e0a05 */
[----:B------:R-:W-:-:S04]  /*02c0*/  ISETP.GT.U32.AND P0, PT, R0, R7, PT ;  /* 0x000000070000720c */ /* 0x000fc80003f04070 */
[----:B------:R-:W-:Y:S01]  /*02d0*/  SEL R6, R6, R7, !P0 ;  /* 0x0000000706067207 */ /* 0x000fe20004000000 */
[----:B------:R-:W-:-:S03]  /*02e0*/  IMAD.MOV.U32 R7, RZ, RZ, 0x4 ;  /* 0x00000004ff077424 */ /* 0x000fc600078e00ff */
[----:B------:R-:W-:-:S04]  /*02f0*/  @!P2 IADD3 R6, -R6, RZ, RZ ;  /* 0x000000ff0606a210 */ /* 0x000fc80007ffe1ff */
[----:B------:R-:W-:-:S05]  /*0300*/  SEL R6, R9, R6, !P1 ;  /* 0x0000000609067207 */ /* 0x000fca0004800000 */
[----:B------:R-:W-:-:S04]  /*0310*/  IMAD R6, R13, c[0x0][0x170], R6 ;  /* 0x00005c000d067a24 */ /* 0x000fc800078e0206 */
[----:B------:R-:W-:-:S05]  /*0320*/  IMAD.WIDE R6, R6, R7, c[0x0][0x168] ;  /* 0x00005a0006067625 */ /* 0x000fca00078e0207 */
[----:B------:R0:W5:Y:S01]  /*0330*/  LDG.E R11, [R6.64] ;  /* 0x00000006060b7981 */ /* 0x000162000c1e1900 */
[----:B------:R-:W1:Y:S08]  /*0340*/  I2F.RP R10, R5 ;  /* 0x00000005000a7306 */ /* 0x000e700000209400 */
[----:B-1----:R-:W1:Y:S02]  /*0350*/  MUFU.RCP R10, R10 ;  /* 0x0000000a000a7308 */ /* 0x002e640000001000 */
[----:B-1----:R-:W-:-:S06]  /*0360*/  IADD3 R9, R10, 0xffffffe, RZ ;  /* 0x0ffffffe0a097810 */ /* 0x002fcc0007ffe0ff */
[----:B------:R-:W1:Y:S02]  /*0370*/  F2I.FTZ.U32.TRUNC.NTZ R9, R9 ;  /* 0x0000000900097305 */ /* 0x000e64000021f000 */
[----:B-1----:R-:W-:-:S04]  /*0380*/  IMAD.MOV R8, RZ, RZ, -R9 ;  /* 0x000000ffff087224 */ /* 0x002fc800078e0a09 */
[----:B------:R-:W-:Y:S01]  /*0390*/  IMAD R13, R8, R5, RZ ;  /* 0x00000005080d7224 */ /* 0x000fe200078e02ff */
[----:B------:R-:W-:-:S05]  /*03a0*/  MOV R8, RZ ;  /* 0x000000ff00087202 */ /* 0x000fca0000000f00 */
[----:B------:R-:W-:-:S04]  /*03b0*/  IMAD.HI.U32 R8, R9, R13, R8 ;  /* 0x0000000d09087227 */ /* 0x000fc800078e0008 */
.L_x_7:
[----:B0-----:R-:W-:Y:S05]  /*03c0*/  BSYNC B0 ;  /* 0x0000000000007941 */ /* 0x001fea0003800000 */
.L_x_6:
[----:B------:R-:W-:Y:S01]  /*03d0*/  IMAD.MOV.U32 R5, RZ, RZ, c[0x0][0x0] ;  /* 0x00000000ff057624 */ /* 0x000fe200078e00ff */
[----:B-----5:R0:W-:Y:S03]  /*03e0*/  STG.E [R2.64], R11 ;  /* 0x0000000b02007986 */ /* 0x0201e6000c101906 */
[----:B------:R-:W-:-:S05]  /*03f0*/  IMAD R4, R5, c[0x0][0xc], R4 ;  /* 0x0000030005047a24 */ /* 0x000fca00078e0204 */
[----:B------:R-:W-:-:S13]  /*0400*/  ISETP.GE.AND P0, PT, R4, UR4, PT ;  /* 0x0000000404007c0c */ /* 0x000fda000bf06270 */
[----:B0-----:R-:W-:Y:S05]  /*0410*/  @!P0 BRA `(.L_x_8) ;  /* 0xfffffd1000008947 */ /* 0x001fea000383ffff */
[----:B------:R-:W-:Y:S05]  /*0420*/  EXIT ;  /* 0x000000000000794d */ /* 0x000fea0003800000 */
.L_x_9:
        /* <DEDUP_REMOVED lines=13> */
.L_x_468:


//--------------------- .text._ZN17fastertransformer16paddingEmbeddingI6__halfEEvPT_S3_PKS2_S5_lll --------------------------
	.section	.text._ZN17fastertransformer16paddingEmbeddingI6__halfEEvPT_S3_PKS2_S5_lll,"ax",@progbits
	.sectioninfo	@"SHI_REGISTERS=18"
	.align	128
        .global         _ZN17fastertransformer16paddingEmbeddingI6__halfEEvPT_S3_PKS2_S5_lll
        .type           _ZN17fastertransformer16paddingEmbeddingI6__halfEEvPT_S3_PKS2_S5_lll,@function
        .size           _ZN17fastertransformer16paddingEmbeddingI6__halfEEvPT_S3_PKS2_S5_lll,(.L_x_451 - _ZN17fastertransformer16paddingEmbeddingI6__halfEEvPT_S3_PKS2_S5_lll)
        .other          _ZN17fastertransformer16paddingEmbeddingI6__halfEEvPT_S3_PKS2_S5_lll,@"STO_CUDA_ENTRY STV_DEFAULT"
_ZN17fastertransformer16paddingEmbeddingI6__halfEEvPT_S3_PKS2_S5_lll:
.text._ZN17fastertransformer16paddingEmbeddingI6__halfEEvPT_S3_PKS2_S5_lll:
[----:B------:R-:W-:Y:S02]  /*0000*/  IMAD.MOV.U32 R1, RZ, RZ, c[0x0][0x28] ;  /* 0x00000a00ff017624 */ /* 0x000fe400078e00ff */
[----:B------:R-:W0:Y:S01]  /*0010*/  S2R R0, SR_CTAID.X ;  /* 0x0000000000007919 */ /* 0x000e220000002500 */
[----:B------:R-:W-:Y:S01]  /*0020*/  ULDC.64 UR8, c[0x0][0x180] ;  /* 0x0000600000087ab9 */ /* 0x000fe20000000a00 */
[----:B------:R-:W-:Y:S01]  /*0030*/  BSSY B0, `(.L_x_10) ;  /* 0x0000044000007945 */ /* 0x000fe20003800000 */
[----:B------:R-:W-:Y:S01]  /*0040*/  ULDC.64 UR10, c[0x0][0x190] ;  /* 0x00006400000a7ab9 */ /* 0x000fe20000000a00 */
[----:B------:R-:W0:Y:S01]  /*0050*/  S2R R3, SR_TID.X ;  /* 0x0000000000037919 */ /* 0x000e220000002100 */
[----:B------:R-:W-:Y:S02]  /*0060*/  UIMAD UR6, UR8, UR11, URZ ;  /* 0x0000000b080672a4 */ /* 0x000fe4000f8e023f */
[----:B------:R-:W-:Y:S02]  /*0070*/  UIMAD.WIDE.U32 UR4, UR8, UR10, URZ ;  /* 0x0000000a080472a5 */ /* 0x000fe4000f8e003f */
[----:B------:R-:W-:Y:S02]  /*0080*/  UIMAD UR6, UR10, UR9, UR6 ;  /* 0x000000090a0672a4 */ /* 0x000fe4000f8e0206 */
[----:B------:R-:W-:-:S02]  /*0090*/  ULDC.64 UR12, c[0x0][0x118] ;  /* 0x00004600000c7ab9 */ /* 0x000fc40000000a00 */
[----:B------:R-:W-:-:S06]  /*00a0*/  UIADD3 UR8, UR5, UR6, URZ ;  /* 0x0000000605087290 */ /* 0x000fcc000fffe03f */
[----:B------:R-:W-:Y:S02]  /*00b0*/  IMAD.U32 R2, RZ, RZ, UR8 ;  /* 0x00000008ff027e24 */ /* 0x000fe4000f8e00ff */
[----:B0-----:R-:W-:-:S05]  /*00c0*/  IMAD R0, R0, c[0x0][0x0], R3 ;  /* 0x0000000000007a24 */ /* 0x001fca00078e0203 */
[----:B------:R-:W-:-:S04]  /*00d0*/  ISETP.LT.U32.AND P0, PT, R0, UR4, PT ;  /* 0x0000000400007c0c */ /* 0x000fc8000bf01070 */
[----:B------:R-:W-:-:S13]  /*00e0*/  ISETP.GT.AND.EX P0, PT, R2, RZ, PT, P0 ;  /* 0x000000ff0200720c */ /* 0x000fda0003f04300 */
[----:B------:R-:W-:Y:S05]  /*00f0*/  @!P0 BRA `(.L_x_11) ;  /* 0x0000037000008947 */ /* 0x000fea0003800000 */
[----:B------:R-:W-:Y:S02]  /*0100*/  IMAD.MOV.U32 R3, RZ, RZ, R0 ;  /* 0x000000ffff037224 */ /* 0x000fe400078e0000 */
[----:B------:R-:W-:Y:S02]  /*0110*/  IMAD.MOV.U32 R2, RZ, RZ, RZ ;  /* 0x000000ffff027224 */ /* 0x000fe400078e00ff */
[----:B------:R-:W-:-:S03]  /*0120*/  IMAD.MOV.U32 R10, RZ, RZ, c[0x0][0x0] ;  /* 0x00000000ff0a7624 */ /* 0x000fc600078e00ff */
.L_x_15:
[----:B0-----:R-:W-:Y:S01]  /*0130*/  LOP3.LUT R4, R2, c[0x0][0x194], RZ, 0xfc, !PT ;  /* 0x0000650002047a12 */ /* 0x001fe200078efcff */
[----:B------:R-:W-:Y:S03]  /*0140*/  BSSY B1, `(.L_x_12) ;  /* 0x000001c000017945 */ /* 0x000fe60003800000 */
[----:B------:R-:W-:-:S13]  /*0150*/  ISETP.NE.U32.AND P0, PT, R4, RZ, PT ;  /* 0x000000ff0400720c */ /* 0x000fda0003f05070 */
[----:B------:R-:W-:Y:S05]  /*0160*/  @!P0 BRA `(.L_x_13) ;  /* 0x0000005000008947 */ /* 0x000fea0003800000 */
[----:B------:R-:W-:Y:S02]  /*0170*/  MOV R4, 0x190 ;  /* 0x0000019000047802 */ /* 0x000fe40000000f00 */
[----:B------:R-:W-:Y:S05]  /*0180*/  CALL.REL.NOINC `($__internal_0_$__cuda_sm20_div_s64) ;  /* 0x0000044000007944 */ /* 0x000fea0003c00000 */
[----:B------:R-:W-:-:S04]  /*0190*/  IMAD.MOV R4, RZ, RZ, -R7 ;  /* 0x000000ffff047224 */ /* 0x000fc800078e0a07 */
[----:B------:R-:W-:Y:S01]  /*01a0*/  IMAD R9, R4, c[0x0][0x190], R3 ;  /* 0x0000640004097a24 */ /* 0x000fe200078e0203 */
[----:B------:R-:W-:Y:S05]  /*01b0*/  BRA `(.L_x_14) ;  /* 0x0000014000007947 */ /* 0x000fea0003800000 */
.L_x_13:
[----:B------:R-:W0:Y:S01]  /*01c0*/  I2F.U32.RP R6, c[0x0][0x190] ;  /* 0x0000640000067b06 */ /* 0x000e220000209000 */
[----:B------:R-:W-:-:S07]  /*01d0*/  ISETP.NE.U32.AND P2, PT, RZ, c[0x0][0x190], PT ;  /* 0x00006400ff007a0c */ /* 0x000fce0003f45070 */
[----:B0-----:R-:W0:Y:S02]  /*01e0*/  MUFU.RCP R6, R6 ;  /* 0x0000000600067308 */ /* 0x001e240000001000 */
[----:B0-----:R-:W-:-:S06]  /*01f0*/  IADD3 R4, R6, 0xffffffe, RZ ;  /* 0x0ffffffe06047810 */ /* 0x001fcc0007ffe0ff */
[----:B------:R0:W1:Y:S02]  /*0200*/  F2I.FTZ.U32.TRUNC.NTZ R5, R4 ;  /* 0x0000000400057305 */ /* 0x000064000021f000 */
[----:B0-----:R-:W-:Y:S02]  /*0210*/  IMAD.MOV.U32 R4, RZ, RZ, RZ ;  /* 0x000000ffff047224 */ /* 0x001fe400078e00ff */
[----:B-1----:R-:W-:-:S04]  /*0220*/  IMAD.MOV R7, RZ, RZ, -R5 ;  /* 0x000000ffff077224 */ /* 0x002fc800078e0a05 */
[----:B------:R-:W-:-:S04]  /*0230*/  IMAD R7, R7, c[0x0][0x190], RZ ;  /* 0x0000640007077a24 */ /* 0x000fc800078e02ff */
[----:B------:R-:W-:-:S06]  /*0240*/  IMAD.HI.U32 R8, R5, R7, R4 ;  /* 0x0000000705087227 */ /* 0x000fcc00078e0004 */
[----:B------:R-:W-:-:S04]  /*0250*/  IMAD.HI.U32 R7, R8, R3, RZ ;  /* 0x0000000308077227 */ /* 0x000fc800078e00ff */
[----:B------:R-:W-:-:S04]  /*0260*/  IMAD.MOV R8, RZ, RZ, -R7 ;  /* 0x000000ffff087224 */ /* 0x000fc800078e0a07 */
[----:B------:R-:W-:-:S05]  /*0270*/  IMAD R5, R8, c[0x0][0x190], R3 ;  /* 0x0000640008057a24 */ /* 0x000fca00078e0203 */
[----:B------:R-:W-:-:S13]  /*0280*/  ISETP.GE.U32.AND P0, PT, R5, c[0x0][0x190], PT ;  /* 0x0000640005007a0c */ /* 0x000fda0003f06070 */
[----:B------:R-:W-:Y:S02]  /*0290*/  @P0 IADD3 R5, R5, -c[0x0][0x190], RZ ;  /* 0x8000640005050a10 */ /* 0x000fe40007ffe0ff */
[----:B------:R-:W-:Y:S02]  /*02a0*/  @P0 IADD3 R7, R7, 0x1, RZ ;  /* 0x0000000107070810 */ /* 0x000fe40007ffe0ff */
[----:B------:R-:W-:-:S13]  /*02b0*/  ISETP.GE.U32.AND P1, PT, R5, c[0x0][0x190], PT ;  /* 0x0000640005007a0c */ /* 0x000fda0003f26070 */
[----:B------:R-:W-:Y:S02]  /*02c0*/  @P1 IADD3 R7, R7, 0x1, RZ ;  /* 0x0000000107071810 */ /* 0x000fe40007ffe0ff */
[----:B------:R-:W-:-:S05]  /*02d0*/  @!P2 LOP3.LUT R7, RZ, c[0x0][0x190], RZ, 0x33, !PT ;  /* 0x00006400ff07aa12 */ /* 0x000fca00078e33ff */
[----:B------:R-:W-:-:S04]  /*02e0*/  IMAD.MOV R4, RZ, RZ, -R7 ;  /* 0x000000ffff047224 */ /* 0x000fc800078e0a07 */
[----:B------:R-:W-:Y:S02]  /*02f0*/  IMAD R9, R4, c[0x0][0x190], R3 ;  /* 0x0000640004097a24 */ /* 0x000fe400078e0203 */
.L_x_14:
[----:B------:R-:W-:Y:S05]  /*0300*/  BSYNC B1 ;  /* 0x0000000000017941 */ /* 0x000fea0003800000 */
.L_x_12:
[----:B------:R-:W-:Y:S02]  /*0310*/  ISETP.GE.U32.AND P0, PT, R9, c[0x0][0x188], PT ;  /* 0x0000620009007a0c */ /* 0x000fe40003f06070 */
[----:B------:R-:W-:-:S04]  /*0320*/  SHF.R.S32.HI R5, RZ, 0x1f, R9 ;  /* 0x0000001fff057819 */ /* 0x000fc80000011409 */
[----:B------:R-:W-:-:S13]  /*0330*/  ISETP.GE.AND.EX P0, PT, R5, c[0x0][0x18c], PT, P0 ;  /* 0x0000630005007a0c */ /* 0x000fda0003f06300 */
[----:B------:R-:W-:-:S05]  /*0340*/  @!P0 SHF.R.S32.HI R4, RZ, 0x1f, R7 ;  /* 0x0000001fff048819 */ /* 0x000fca0000011407 */
[----:B------:R-:W-:Y:S02]  /*0350*/  @!P0 IMAD R6, R4, c[0x0][0x188], RZ ;  /* 0x0000620004068a24 */ /* 0x000fe400078e02ff */
[--C-:B------:R-:W-:Y:S01]  /*0360*/  @!P0 IMAD.MOV.U32 R4, RZ, RZ, R9.reuse ;  /* 0x000000ffff048224 */ /* 0x100fe200078e0009 */
[----:B------:R-:W-:-:S03]  /*0370*/  @P0 PRMT R9, RZ, 0x7610, R9 ;  /* 0x00007610ff090816 */ /* 0x000fc60000000009 */
[----:B------:R-:W-:-:S04]  /*0380*/  @!P0 IMAD.WIDE.U32 R4, R7, c[0x0][0x188], R4 ;  /* 0x0000620007048a25 */ /* 0x000fc800078e0004 */
[----:B------:R-:W-:Y:S01]  /*0390*/  @!P0 IMAD R7, R7, c[0x0][0x18c], R6 ;  /* 0x0000630007078a24 */ /* 0x000fe200078e0206 */
[----:B------:R-:W-:-:S03]  /*03a0*/  @!P0 LEA R6, P1, R4, c[0x0][0x170], 0x1 ;  /* 0x00005c0004068a11 */ /* 0x000fc600078208ff */
[----:B------:R-:W-:-:S05]  /*03b0*/  @!P0 IMAD.IADD R5, R5, 0x1, R7 ;  /* 0x0000000105058824 */ /* 0x000fca00078e0207 */
[----:B------:R-:W-:-:S05]  /*03c0*/  @!P0 LEA.HI.X R7, R4, c[0x0][0x174], R5, 0x1, P1 ;  /* 0x00005d0004078a11 */ /* 0x000fca00008f0c05 */
[----:B------:R-:W2:Y:S01]  /*03d0*/  @!P0 LDG.E.U16 R9, [R6.64] ;  /* 0x0000000c06098981 */ /* 0x000ea2000c1e1500 */
[----:B------:R-:W-:Y:S01]  /*03e0*/  LEA R4, P0, R3, c[0x0][0x160], 0x1 ;  /* 0x0000580003047a11 */ /* 0x000fe200078008ff */
[----:B------:R-:W-:-:S03]  /*03f0*/  IMAD R8, R10, c[0x0][0xc], RZ ;  /* 0x000003000a087a24 */ /* 0x000fc600078e02ff */
[----:B------:R-:W-:Y:S02]  /*0400*/  LEA.HI.X R5, R3, c[0x0][0x164], R2, 0x1, P0 ;  /* 0x0000590003057a11 */ /* 0x000fe400000f0c02 */
[----:B------:R-:W-:-:S05]  /*0410*/  IADD3 R3, P0, R8, R3, RZ ;  /* 0x0000000308037210 */ /* 0x000fca0007f1e0ff */
[----:B------:R-:W-:Y:S01]  /*0420*/  IMAD.X R2, RZ, RZ, R2, P0 ;  /* 0x000000ffff027224 */ /* 0x000fe200000e0602 */
[----:B------:R-:W-:-:S04]  /*0430*/  ISETP.GE.U32.AND P0, PT, R3, UR4, PT ;  /* 0x0000000403007c0c */ /* 0x000fc8000bf06070 */
[----:B------:R-:W-:Y:S01]  /*0440*/  ISETP.GE.AND.EX P0, PT, R2, UR8, PT, P0 ;  /* 0x0000000802007c0c */ /* 0x000fe2000bf06300 */
[----:B--2---:R0:W-:-:S12]  /*0450*/  STG.E.U16 [R4.64], R9 ;  /* 0x0000000904007986 */ /* 0x0041d8000c10150c */
[----:B------:R-:W-:Y:S05]  /*0460*/  @!P0 BRA `(.L_x_15) ;  /* 0xfffffcc000008947 */ /* 0x000fea000383ffff */
.L_x_11:
[----:B------:R-:W-:Y:S05]  /*0470*/  BSYNC B0 ;  /* 0x0000000000007941 */ /* 0x000fea0003800000 */
.L_x_10:
[----:B------:R-:W-:Y:S02]  /*0480*/  ISETP.GE.U32.AND P0, PT, R0, c[0x0][0x190], PT ;  /* 0x0000640000007a0c */ /* 0x000fe40003f06070 */
[----:B------:R-:W-:-:S04]  /*0490*/  SHF.R.S32.HI R2, RZ, 0x1f, R0 ;  /* 0x0000001fff027819 */ /* 0x000fc80000011400 */
[----:B------:R-:W-:-:S13]  /*04a0*/  ISETP.GE.AND.EX P0, PT, R2, c[0x0][0x194], PT, P0 ;  /* 0x0000650002007a0c */ /* 0x000fda0003f06300 */
[----:B------:R-:W-:Y:S05]  /*04b0*/  @P0 EXIT ;  /* 0x000000000000094d */ /* 0x000fea0003800000 */
[----:B0-----:R-:W-:Y:S02]  /*04c0*/  IMAD.MOV.U32 R9, RZ, RZ, R2 ;  /* 0x000000ffff097224 */ /* 0x001fe400078e0002 */
.L_x_16:
[----:B------:R-:W-:-:S04]  /*04d0*/  ISETP.GE.U32.AND P0, PT, R0, c[0x0][0x188], PT ;  /* 0x0000620000007a0c */ /* 0x000fc80003f06070 */
[----:B------:R-:W-:-:S13]  /*04e0*/  ISETP.GE.AND.EX P0, PT, R9, c[0x0][0x18c], PT, P0 ;  /* 0x0000630009007a0c */ /* 0x000fda0003f06300 */
[C---:B------:R-:W-:Y:S02]  /*04f0*/  @!P0 LEA R2, P1, R0.reuse, c[0x0][0x178], 0x1 ;  /* 0x00005e0000028a11 */ /* 0x040fe400078208ff */
[----:B0-----:R-:W-:Y:S02]  /*0500*/  @P0 PRMT R7, RZ, 0x7610, R7 ;  /* 0x00007610ff070816 */ /* 0x001fe40000000007 */
[----:B------:R-:W-:-:S05]  /*0510*/  @!P0 LEA.HI.X R3, R0, c[0x0][0x17c], R9, 0x1, P1 ;  /* 0x00005f0000038a11 */ /* 0x000fca00008f0c09 */
[----:B------:R-:W2:Y:S01]  /*0520*/  @!P0 LDG.E.U16 R7, [R2.64] ;  /* 0x0000000c02078981 */ /* 0x000ea2000c1e1500 */
[----:B------:R-:W-:-:S04]  /*0530*/  LEA R4, P0, R0, c[0x0][0x168], 0x1 ;  /* 0x00005a0000047a11 */ /* 0x000fc800078008ff */
[----:B------:R-:W-:Y:S01]  /*0540*/  LEA.HI.X R5, R0, c[0x0][0x16c], R9, 0x1, P0 ;  /* 0x00005b0000057a11 */ /* 0x000fe200000f0c09 */
[----:B------:R-:W-:-:S04]  /*0550*/  IMAD.MOV.U32 R9, RZ, RZ, c[0x0][0x0] ;  /* 0x00000000ff097624 */ /* 0x000fc800078e00ff */
[----:B------:R-:W-:-:S05]  /*0560*/  IMAD R0, R9, c[0x0][0xc], R0 ;  /* 0x0000030009007a24 */ /* 0x000fca00078e0200 */
[----:B------:R-:W-:Y:S02]  /*0570*/  ISETP.GE.U32.AND P0, PT, R0, c[0x0][0x190], PT ;  /* 0x0000640000007a0c */ /* 0x000fe40003f06070 */
[----:B------:R-:W-:-:S04]  /*0580*/  SHF.R.S32.HI R9, RZ, 0x1f, R0 ;  /* 0x0000001fff097819 */ /* 0x000fc80000011400 */
[----:B------:R-:W-:Y:S01]  /*0590*/  ISETP.GE.AND.EX P0, PT, R9, c[0x0][0x194], PT, P0 ;  /* 0x0000650009007a0c */ /* 0x000fe20003f06300 */
[----:B--2---:R0:W-:-:S12]  /*05a0*/  STG.E.U16 [R4.64], R7 ;  /* 0x0000000704007986 */ /* 0x0041d8000c10150c */
[----:B------:R-:W-:Y:S05]  /*05b0*/  @!P0 BRA `(.L_x_16) ;  /* 0xffffff1000008947 */ /* 0x000fea000383ffff */
[----:B------:R-:W-:Y:S05]  /*05c0*/  EXIT ;  /* 0x000000000000794d */ /* 0x000fea0003800000 */
        .weak           $__internal_0_$__cuda_sm20_div_s64
        .type           $__internal_0_$__cuda_sm20_div_s64,@function
        .size           $__internal_0_$__cuda_sm20_div_s64,(.L_x_451 - $__internal_0_$__cuda_sm20_div_s64)
$__internal_0_$__cuda_sm20_div_s64:
[----:B------:R-:W-:Y:S01]  /*05d0*/  ULDC.64 UR10, c[0x0][0x190] ;  /* 0x00006400000a7ab9 */ /* 0x000fe20000000a00 */
[----:B------:R-:W-:Y:S01]  /*05e0*/  ISETP.GE.AND P3, PT, R2, RZ, PT ;  /* 0x000000ff0200720c */ /* 0x000fe20003f66270 */
[----:B------:R-:W-:Y:S02]  /*05f0*/  UIADD3 UR6, UP1, URZ, -UR10, URZ ;  /* 0x8000000a3f067290 */ /* 0x000fe4000ff3e03f */
[----:B------:R-:W-:Y:S02]  /*0600*/  UISETP.LE.AND UP0, UPT, URZ, UR11, UPT ;  /* 0x0000000b3f00728c */ /* 0x000fe4000bf03270 */
[----:B------:R-:W-:Y:S02]  /*0610*/  UIADD3.X UR7, URZ, ~UR11, URZ, UP1, !UPT ;  /* 0x8000000b3f077290 */ /* 0x000fe40008ffe43f */
[----:B------:R-:W-:Y:S02]  /*0620*/  USEL UR6, UR6, UR10, !UP0 ;  /* 0x0000000a06067287 */ /* 0x000fe4000c000000 */
[----:B------:R-:W-:-:S09]  /*0630*/  USEL UR7, UR7, UR11, !UP0 ;  /* 0x0000000b07077287 */ /* 0x000fd2000c000000 */
[----:B------:R-:W0:Y:S08]  /*0640*/  I2F.U64.RP R5, UR6 ;  /* 0x0000000600057d12 */ /* 0x000e300008309000 */
[----:B0-----:R-:W0:Y:S02]  /*0650*/  MUFU.RCP R5, R5 ;  /* 0x0000000500057308 */ /* 0x001e240000001000 */
[----:B0-----:R-:W-:-:S06]  /*0660*/  IADD3 R6, R5, 0x1ffffffe, RZ ;  /* 0x1ffffffe05067810 */ /* 0x001fcc0007ffe0ff */
[----:B------:R-:W0:Y:S02]  /*0670*/  F2I.U64.TRUNC R6, R6 ;  /* 0x0000000600067311 */ /* 0x000e24000020d800 */
[----:B0-----:R-:W-:-:S04]  /*0680*/  IMAD.WIDE.U32 R8, R6, UR6, RZ ;  /* 0x0000000606087c25 */ /* 0x001fc8000f8e00ff */
[----:B------:R-:W-:Y:S01]  /*0690*/  IMAD R9, R6, UR7, R9 ;  /* 0x0000000706097c24 */ /* 0x000fe2000f8e0209 */
[----:B------:R-:W-:-:S03]  /*06a0*/  IADD3 R11, P0, RZ, -R8, RZ ;  /* 0x80000008ff0b7210 */ /* 0x000fc60007f1e0ff */
[----:B------:R-:W-:Y:S02]  /*06b0*/  IMAD R9, R7, UR6, R9 ;  /* 0x0000000607097c24 */ /* 0x000fe4000f8e0209 */
[----:B------:R-:W-:-:S04]  /*06c0*/  IMAD.HI.U32 R8, R6, R11, RZ ;  /* 0x0000000b06087227 */ /* 0x000fc800078e00ff */
[----:B------:R-:W-:Y:S02]  /*06d0*/  IMAD.X R13, RZ, RZ, ~R9, P0 ;  /* 0x000000ffff0d7224 */ /* 0x000fe400000e0e09 */
[----:B------:R-:W-:Y:S02]  /*06e0*/  IMAD.MOV.U32 R9, RZ, RZ, R6 ;  /* 0x000000ffff097224 */ /* 0x000fe400078e0006 */
[-C--:B------:R-:W-:Y:S02]  /*06f0*/  IMAD R15, R7, R13.reuse, RZ ;  /* 0x0000000d070f7224 */ /* 0x080fe400078e02ff */
[----:B------:R-:W-:-:S04]  /*0700*/  IMAD.WIDE.U32 R8, P0, R6, R13, R8 ;  /* 0x0000000d06087225 */ /* 0x000fc80007800008 */
[----:B------:R-:W-:-:S04]  /*0710*/  IMAD.HI.U32 R5, R7, R13, RZ ;  /* 0x0000000d07057227 */ /* 0x000fc800078e00ff */
[----:B------:R-:W-:-:S04]  /*0720*/  IMAD.HI.U32 R8, P1, R7, R11, R8 ;  /* 0x0000000b07087227 */ /* 0x000fc80007820008 */
[----:B------:R-:W-:Y:S01]  /*0730*/  IMAD.X R5, R5, 0x1, R7, P0 ;  /* 0x0000000105057824 */ /* 0x000fe200000e0607 */
[----:B------:R-:W-:-:S04]  /*0740*/  IADD3 R9, P2, R15, R8, RZ ;  /* 0x000000080f097210 */ /* 0x000fc80007f5e0ff */
[----:B------:R-:W-:Y:S01]  /*0750*/  IADD3.X R11, RZ, RZ, R5, P2, P1 ;  /* 0x000000ffff0b7210 */ /* 0x000fe200017e2405 */
[----:B------:R-:W-:-:S04]  /*0760*/  IMAD.WIDE.U32 R6, R9, UR6, RZ ;  /* 0x0000000609067c25 */ /* 0x000fc8000f8e00ff */
[----:B------:R-:W-:Y:S01]  /*0770*/  IMAD R8, R9, UR7, R7 ;  /* 0x0000000709087c24 */ /* 0x000fe2000f8e0207 */
[----:B------:R-:W-:Y:S02]  /*0780*/  IADD3 R7, P0, RZ, -R6, RZ ;  /* 0x80000006ff077210 */ /* 0x000fe40007f1e0ff */
[----:B------:R-:W-:Y:S01]  /*0790*/  IADD3 R6, P4, RZ, -R3, RZ ;  /* 0x80000003ff067210 */ /* 0x000fe20007f9e0ff */
[----:B------:R-:W-:Y:S02]  /*07a0*/  IMAD R5, R11, UR6, R8 ;  /* 0x000000060b057c24 */ /* 0x000fe4000f8e0208 */
[----:B------:R-:W-:-:S04]  /*07b0*/  IMAD.HI.U32 R8, R9, R7, RZ ;  /* 0x0000000709087227 */ /* 0x000fc800078e00ff */
[----:B------:R-:W-:Y:S01]  /*07c0*/  IMAD.X R12, RZ, RZ, ~R5, P0 ;  /* 0x000000ffff0c7224 */ /* 0x000fe200000e0e05 */
[----:B------:R-:W-:-:S03]  /*07d0*/  SEL R5, R6, R3, !P3 ;  /* 0x0000000306057207 */ /* 0x000fc60005800000 */
[----:B------:R-:W-:-:S06]  /*07e0*/  IMAD.WIDE.U32 R8, P0, R9, R12, R8 ;  /* 0x0000000c09087225 */ /* 0x000fcc0007800008 */
[----:B------:R-:W-:-:S04]  /*07f0*/  IMAD.HI.U32 R8, P1, R11, R7, R8 ;  /* 0x000000070b087227 */ /* 0x000fc80007820008 */
[CC--:B------:R-:W-:Y:S02]  /*0800*/  IMAD R7, R11.reuse, R12.reuse, RZ ;  /* 0x0000000c0b077224 */ /* 0x0c0fe400078e02ff */
[----:B------:R-:W-:-:S03]  /*0810*/  IMAD.HI.U32 R12, R11, R12, RZ ;  /* 0x0000000c0b0c7227 */ /* 0x000fc600078e00ff */
[----:B------:R-:W-:Y:S01]  /*0820*/  IADD3 R8, P2, R7, R8, RZ ;  /* 0x0000000807087210 */ /* 0x000fe20007f5e0ff */
[----:B------:R-:W-:Y:S02]  /*0830*/  IMAD.X R7, RZ, RZ, ~R2, P4 ;  /* 0x000000ffff077224 */ /* 0x000fe400020e0e02 */
[----:B------:R-:W-:Y:S02]  /*0840*/  IMAD.X R11, R12, 0x1, R11, P0 ;  /* 0x000000010c0b7824 */ /* 0x000fe400000e060b */
[----:B------:R-:W-:Y:S01]  /*0850*/  IMAD.HI.U32 R6, R8, R5, RZ ;  /* 0x0000000508067227 */ /* 0x000fe200078e00ff */
[----:B------:R-:W-:Y:S02]  /*0860*/  SEL R14, R7, R2, !P3 ;  /* 0x00000002070e7207 */ /* 0x000fe40005800000 */
[----:B------:R-:W-:Y:S01]  /*0870*/  IADD3.X R11, RZ, RZ, R11, P2, P1 ;  /* 0x000000ffff0b7210 */ /* 0x000fe200017e240b */
[----:B------:R-:W-:-:S04]  /*0880*/  IMAD.MOV.U32 R7, RZ, RZ, RZ ;  /* 0x000000ffff077224 */ /* 0x000fc800078e00ff */
[----:B------:R-:W-:-:S04]  /*0890*/  IMAD.WIDE.U32 R6, R8, R14, R6 ;  /* 0x0000000e08067225 */ /* 0x000fc800078e0006 */
[C---:B------:R-:W-:Y:S02]  /*08a0*/  IMAD R9, R11.reuse, R14, RZ ;  /* 0x0000000e0b097224 */ /* 0x040fe400078e02ff */
[----:B------:R-:W-:-:S04]  /*08b0*/  IMAD.HI.U32 R6, P0, R11, R5, R6 ;  /* 0x000000050b067227 */ /* 0x000fc80007800006 */
[----:B------:R-:W-:Y:S01]  /*08c0*/  IMAD.HI.U32 R8, R11, R14, RZ ;  /* 0x0000000e0b087227 */ /* 0x000fe200078e00ff */
[----:B------:R-:W-:-:S03]  /*08d0*/  IADD3 R9, P1, R9, R6, RZ ;  /* 0x0000000609097210 */ /* 0x000fc60007f3e0ff */
[----:B------:R-:W-:Y:S02]  /*08e0*/  IMAD.X R8, RZ, RZ, R8, P0 ;  /* 0x000000ffff087224 */ /* 0x000fe400000e0608 */
[----:B------:R-:W-:-:S04]  /*08f0*/  IMAD.WIDE.U32 R6, R9, UR6, RZ ;  /* 0x0000000609067c25 */ /* 0x000fc8000f8e00ff */
[----:B------:R-:W-:Y:S01]  /*0900*/  IMAD.X R8, RZ, RZ, R8, P1 ;  /* 0x000000ffff087224 */ /* 0x000fe200008e0608 */
[----:B------:R-:W-:Y:S01]  /*0910*/  IADD3 R12, P1, -R6, R5, RZ ;  /* 0x00000005060c7210 */ /* 0x000fe20007f3e1ff */
[C---:B------:R-:W-:Y:S01]  /*0920*/  IMAD R7, R9.reuse, UR7, R7 ;  /* 0x0000000709077c24 */ /* 0x040fe2000f8e0207 */
[----:B------:R-:W-:Y:S02]  /*0930*/  IADD3 R6, R9, 0x1, RZ ;  /* 0x0000000109067810 */ /* 0x000fe40007ffe0ff */
[----:B------:R-:W-:Y:S01]  /*0940*/  ISETP.GE.U32.AND P0, PT, R12, UR6, PT ;  /* 0x000000060c007c0c */ /* 0x000fe2000bf06070 */
[----:B------:R-:W-:-:S04]  /*0950*/  IMAD R7, R8, UR6, R7 ;  /* 0x0000000608077c24 */ /* 0x000fc8000f8e0207 */
[----:B------:R-:W-:Y:S01]  /*0960*/  IMAD.X R7, R14, 0x1, ~R7, P1 ;  /* 0x000000010e077824 */ /* 0x000fe200008e0e07 */
[----:B------:R-:W-:-:S04]  /*0970*/  IADD3 R5, P1, R12, -UR6, RZ ;  /* 0x800000060c057c10 */ /* 0x000fc8000ff3e0ff */
[C---:B------:R-:W-:Y:S02]  /*0980*/  ISETP.GE.U32.AND.EX P0, PT, R7.reuse, UR7, PT, P0 ;  /* 0x0000000707007c0c */ /* 0x040fe4000bf06100 */
[----:B------:R-:W-:Y:S02]  /*0990*/  IADD3.X R8, R7, ~UR7, RZ, P1, !PT ;  /* 0x8000000707087c10 */ /* 0x000fe40008ffe4ff */
[----:B------:R-:W-:Y:S02]  /*09a0*/  SEL R5, R5, R12, P0 ;  /* 0x0000000c05057207 */ /* 0x000fe40000000000 */
[----:B------:R-:W-:Y:S02]  /*09b0*/  SEL R8, R8, R7, P0 ;  /* 0x0000000708087207 */ /* 0x000fe40000000000 */
[----:B------:R-:W-:Y:S02]  /*09c0*/  SEL R6, R6, R9, P0 ;  /* 0x0000000906067207 */ /* 0x000fe40000000000 */
[----:B------:R-:W-:-:S02]  /*09d0*/  ISETP.GE.U32.AND P0, PT, R5, UR6, PT ;  /* 0x0000000605007c0c */ /* 0x000fc4000bf06070 */
[----:B------:R-:W-:Y:S02]  /*09e0*/  IADD3 R7, R6, 0x1, RZ ;  /* 0x0000000106077810 */ /* 0x000fe40007ffe0ff */
[----:B------:R-:W-:Y:S02]  /*09f0*/  ISETP.GE.U32.AND.EX P0, PT, R8, UR7, PT, P0 ;  /* 0x0000000708007c0c */ /* 0x000fe4000bf06100 */
[----:B------:R-:W-:Y:S02]  /*0a00*/  LOP3.LUT R5, R2, c[0x0][0x194], RZ, 0x3c, !PT ;  /* 0x0000650002057a12 */ /* 0x000fe400078e3cff */
[----:B------:R-:W-:Y:S02]  /*0a10*/  SEL R7, R7, R6, P0 ;  /* 0x0000000607077207 */ /* 0x000fe40000000000 */
[----:B------:R-:W-:Y:S02]  /*0a20*/  ISETP.NE.U32.AND P0, PT, RZ, c[0x0][0x190], PT ;  /* 0x00006400ff007a0c */ /* 0x000fe40003f05070 */
[----:B------:R-:W-:Y:S01]  /*0a30*/  ISETP.GE.AND P1, PT, R5, RZ, PT ;  /* 0x000000ff0500720c */ /* 0x000fe20003f26270 */
[----:B------:R-:W-:Y:S01]  /*0a40*/  IMAD.MOV R6, RZ, RZ, -R7 ;  /* 0x000000ffff067224 */ /* 0x000fe200078e0a07 */
[----:B------:R-:W-:Y:S01]  /*0a50*/  ISETP.NE.AND.EX P0, PT, RZ, c[0x0][0x194], PT, P0 ;  /* 0x00006500ff007a0c */ /* 0x000fe20003f05300 */
[----:B------:R-:W-:-:S03]  /*0a60*/  IMAD.MOV.U32 R5, RZ, RZ, 0x0 ;  /* 0x00000000ff057424 */ /* 0x000fc600078e00ff */
[----:B------:R-:W-:-:S04]  /*0a70*/  SEL R7, R6, R7, !P1 ;  /* 0x0000000706077207 */ /* 0x000fc80004800000 */
[----:B------:R-:W-:Y:S01]  /*0a80*/  SEL R7, R7, 0xffffffff, P0 ;  /* 0xffffffff07077807 */ /* 0x000fe20000000000 */
[----:B------:R-:W-:Y:S06]  /*0a90*/  RET.REL.NODEC R4 `(_ZN17fastertransformer16paddingEmbeddingI6__halfEEvPT_S3_PKS2_S5_lll) ;  /* 0xfffff56004007950 */ /* 0x000fec0003c3ffff */
.L_x_17:
        /* <DEDUP_REMOVED lines=14> */
.L_x_451:


//--------------------- .text._ZN17fastertransformer16paddingEmbeddingIfEEvPT_S2_PKS1_S4_lll --------------------------
	.section	.text._ZN17fastertransformer16paddingEmbeddingIfEEvPT_S2_PKS1_S4_lll,"ax",@progbits
	.sectioninfo	@"SHI_REGISTERS=28"
	.align	128
        .global         _ZN17fastertransformer16paddingEmbeddingIfEEvPT_S2_PKS1_S4_lll
        .type           _ZN17fastertransformer16paddingEmbeddingIfEEvPT_S2_PKS1_S4_lll,@function
        .size           _ZN17fastertransformer16paddingEmbeddingIfEEvPT_S2_PKS1_S4_lll,(.L_x_453 - _ZN17fastertransformer16paddingEmbeddingIfEEvPT_S2_PKS1_S4_lll)
        .other          _ZN17fastertransformer16paddingEmbeddingIfEEvPT_S2_PKS1_S4_lll,@"STO_CUDA_ENTRY STV_DEFAULT"
_ZN17fastertransformer16paddingEmbeddingIfEEvPT_S2_PKS1_S4_lll:
.text._ZN17fastertransformer16paddingEmbeddingIfEEvPT_S2_PKS1_S4_lll:
        /* <DEDUP_REMOVED lines=8> */
[----:B------:R-:W-:-:S03]  /*0080*/  UIMAD UR6, UR10, UR9, UR6 ;  /* 0x000000090a0672a4 */ /* 0x000fc6000f8e0206 */
[----:B------:R-:W-:Y:S02]  /*0090*/  ULDC.64 UR8, c[0x0][0x118] ;  /* 0x0000460000087ab9 */ /* 0x000fe40000000a00 */
[----:B------:R-:W-:Y:S01]  /*00a0*/  UIADD3 UR6, UR5, UR6, URZ ;  /* 0x0000000605067290 */ /* 0x000fe2000fffe03f */
[----:B0-----:R-:W-:-:S05]  /*00b0*/  IMAD R3, R3, c[0x0][0x0], R0 ;  /* 0x0000000003037a24 */ /* 0x001fca00078e0200 */
[----:B------:R-:W-:Y:S01]  /*00c0*/  IMAD.U32 R0, RZ, RZ, UR6 ;  /* 0x00000006ff007e24 */ /* 0x000fe2000f8e00ff */
[----:B------:R-:W-:-:S04]  /*00d0*/  ISETP.LT.U32.AND P0, PT, R3, UR4, PT ;  /* 0x0000000403007c0c */ /* 0x000fc8000bf01070 */
[----:B------:R-:W-:-:S13]  /*00e0*/  ISETP.GT.AND.EX P0, PT, R0, RZ, PT, P0 ;  /* 0x000000ff0000720c */ /* 0x000fda0003f04300 */
[----:B------:R-:W-:Y:S05]  /*00f0*/  @!P0 BRA `(.L_x_19) ;  /* 0x0000135000008947 */ /* 0x000fea0003800000 */
[----:B------:R-:W-:Y:S01]  /*0100*/  IMAD.MOV.U32 R23, RZ, RZ, R3 ;  /* 0x000000ffff177224 */ /* 0x000fe200078e0003 */
[----:B------:R-:W-:Y:S01]  /*0110*/  BSSY B1, `(.L_x_20) ;  /* 0x0000020000017945 */ /* 0x000fe20003800000 */
[----:B------:R-:W-:Y:S02]  /*0120*/  IMAD.MOV.U32 R9, RZ, RZ, RZ ;  /* 0x000000ffff097224 */ /* 0x000fe400078e00ff */
[----:B------:R-:W-:Y:S01]  /*0130*/  IMAD.MOV.U32 R4, RZ, RZ, c[0x0][0x0] ;  /* 0x00000000ff047624 */ /* 0x000fe200078e00ff */
[----:B------:R-:W-:Y:S02]  /*0140*/  LOP3.LUT R5, RZ, R23, RZ, 0x33, !PT ;  /* 0x00000017ff057212 */ /* 0x000fe400078e33ff */
[----:B------:R-:W-:Y:S01]  /*0150*/  LOP3.LUT R2, RZ, R9, RZ, 0x33, !PT ;  /* 0x00000009ff027212 */ /* 0x000fe200078e33ff */
[----:B------:R-:W-:Y:S01]  /*0160*/  IMAD R4, R4, c[0x0][0xc], RZ ;  /* 0x0000030004047a24 */ /* 0x000fe200078e02ff */
[----:B------:R-:W-:-:S04]  /*0170*/  IADD3 R5, P0, R5, UR4, RZ ;  /* 0x0000000405057c10 */ /* 0x000fc8000ff1e0ff */
[----:B------:R-:W-:-:S04]  /*0180*/  IADD3.X R2, R2, UR6, RZ, P0, !PT ;  /* 0x0000000602027c10 */ /* 0x000fc800087fe4ff */
[----:B------:R-:W-:-:S13]  /*0190*/  ISETP.NE.U32.AND P0, PT, R2, RZ, PT ;  /* 0x000000ff0200720c */ /* 0x000fda0003f05070 */
[----:B------:R-:W-:Y:S05]  /*01a0*/  @!P0 BRA `(.L_x_21) ;  /* 0x0000003000008947 */ /* 0x000fea0003800000 */
[----:B------:R-:W-:Y:S02]  /*01b0*/  MOV R0, 0x1d0 ;  /* 0x000001d000007802 */ /* 0x000fe40000000f00 */
[----:B------:R-:W-:Y:S05]  /*01c0*/  CALL.REL.NOINC `($__internal_2_$__cuda_sm20_div_u64) ;  /* 0x000018a000007944 */ /* 0x000fea0003c00000 */
[----:B------:R-:W-:Y:S05]  /*01d0*/  BRA `(.L_x_22) ;  /* 0x0000013000007947 */ /* 0x000fea0003800000 */
.L_x_21:
[----:B------:R-:W0:Y:S01]  /*01e0*/  I2F.U32.RP R0, R4 ;  /* 0x0000000400007306 */ /* 0x000e220000209000 */
[----:B------:R-:W-:Y:S01]  /*01f0*/  IMAD.MOV R11, RZ, RZ, -R4 ;  /* 0x000000ffff0b7224 */ /* 0x000fe200078e0a04 */
[----:B------:R-:W-:Y:S01]  /*0200*/  ISETP.NE.U32.AND P2, PT, R4, RZ, PT ;  /* 0x000000ff0400720c */ /* 0x000fe20003f45070 */
[----:B------:R-:W-:-:S05]  /*0210*/  IMAD.MOV.U32 R25, RZ, RZ, RZ ;  /* 0x000000ffff197224 */ /* 0x000fca00078e00ff */
[----:B0-----:R-:W0:Y:S02]  /*0220*/  MUFU.RCP R0, R0 ;  /* 0x0000000000007308 */ /* 0x001e240000001000 */
[----:B0-----:R-:W-:-:S06]  /*0230*/  IADD3 R6, R0, 0xffffffe, RZ ;  /* 0x0ffffffe00067810 */ /* 0x001fcc0007ffe0ff */
[----:B------:R0:W1:Y:S02]  /*0240*/  F2I.FTZ.U32.TRUNC.NTZ R7, R6 ;  /* 0x0000000600077305 */ /* 0x000064000021f000 */
[----:B0-----:R-:W-:Y:S02]  /*0250*/  IMAD.MOV.U32 R6, RZ, RZ, RZ ;  /* 0x000000ffff067224 */ /* 0x001fe400078e00ff */
[----:B-1----:R-:W-:-:S04]  /*0260*/  IMAD R11, R11, R7, RZ ;  /* 0x000000070b0b7224 */ /* 0x002fc800078e02ff */
[----:B------:R-:W-:-:S06]  /*0270*/  IMAD.HI.U32 R2, R7, R11, R6 ;  /* 0x0000000b07027227 */ /* 0x000fcc00078e0006 */
[----:B------:R-:W-:-:S04]  /*0280*/  IMAD.HI.U32 R24, R2, R5, RZ ;  /* 0x0000000502187227 */ /* 0x000fc800078e00ff */
[----:B------:R-:W-:-:S04]  /*0290*/  IMAD.MOV R2, RZ, RZ, -R24 ;  /* 0x000000ffff027224 */ /* 0x000fc800078e0a18 */
[----:B------:R-:W-:-:S05]  /*02a0*/  IMAD R5, R4, R2, R5 ;  /* 0x0000000204057224 */ /* 0x000fca00078e0205 */
[----:B------:R-:W-:-:S13]  /*02b0*/  ISETP.GE.U32.AND P0, PT, R5, R4, PT ;  /* 0x000000040500720c */ /* 0x000fda0003f06070 */
[----:B------:R-:W-:Y:S01]  /*02c0*/  @P0 IMAD.IADD R5, R5, 0x1, -R4 ;  /* 0x0000000105050824 */ /* 0x000fe200078e0a04 */
[----:B------:R-:W-:-:S04]  /*02d0*/  @P0 IADD3 R24, R24, 0x1, RZ ;  /* 0x0000000118180810 */ /* 0x000fc80007ffe0ff */
[----:B------:R-:W-:-:S13]  /*02e0*/  ISETP.GE.U32.AND P1, PT, R5, R4, PT ;  /* 0x000000040500720c */ /* 0x000fda0003f26070 */
[----:B------:R-:W-:Y:S02]  /*02f0*/  @P1 IADD3 R24, R24, 0x1, RZ ;  /* 0x0000000118181810 */ /* 0x000fe40007ffe0ff */
[----:B------:R-:W-:Y:S02]  /*0300*/  @!P2 LOP3.LUT R24, RZ, R4, RZ, 0x33, !PT ;  /* 0x00000004ff18a212 */ /* 0x000fe400078e33ff */
.L_x_22:
[----:B------:R-:W-:Y:S05]  /*0310*/  BSYNC B1 ;  /* 0x0000000000017941 */ /* 0x000fea0003800000 */
.L_x_20:
[----:B------:R-:W-:Y:S01]  /*0320*/  IADD3 R7, R24, 0x1, RZ ;  /* 0x0000000118077810 */ /* 0x000fe20007ffe0ff */
[----:B------:R-:W-:Y:S03]  /*0330*/  BSSY B1, `(.L_x_23) ;  /* 0x0000040000017945 */ /* 0x000fe60003800000 */
[----:B------:R-:W-:-:S04]  /*0340*/  LOP3.LUT R7, R7, 0x3, RZ, 0xc0, !PT ;  /* 0x0000000307077812 */ /* 0x000fc800078ec0ff */
[----:B------:R-:W-:-:S04]  /*0350*/  ISETP.NE.U32.AND P0, PT, R7, RZ, PT ;  /* 0x000000ff0700720c */ /* 0x000fc80003f05070 */
[----:B------:R-:W-:-:S13]  /*0360*/  ISETP.NE.AND.EX P0, PT, RZ, RZ, PT, P0 ;  /* 0x000000ffff00720c */ /* 0x000fda0003f05300 */
[----:B------:R-:W-:Y:S05]  /*0370*/  @!P0 BRA `(.L_x_24) ;  /* 0x000003b000008947 */ /* 0x000fea0003800000 */
[----:B------:R-:W-:Y:S01]  /*0380*/  LEA R16, P0, R23, c[0x0][0x160], 0x2 ;  /* 0x0000580017107a11 */ /* 0x000fe200078010ff */
[----:B------:R-:W-:-:S03]  /*0390*/  IMAD.MOV.U32 R5, RZ, RZ, RZ ;  /* 0x000000ffff057224 */ /* 0x000fc600078e00ff */
[----:B------:R-:W-:Y:S02]  /*03a0*/  LEA.HI.X R11, R23, c[0x0][0x164], R9, 0x2, P0 ;  /* 0x00005900170b7a11 */ /* 0x000fe400000f1409 */
.L_x_28:
[----:B------:R-:W-:Y:S01]  /*03b0*/  LOP3.LUT R0, R9, c[0x0][0x194], RZ, 0xfc, !PT ;  /* 0x0000650009007a12 */ /* 0x000fe200078efcff */
[----:B------:R-:W-:Y:S01]  /*03c0*/  BSSY B2, `(.L_x_25) ;  /* 0x0000022000027945 */ /* 0x000fe20003800000 */
[----:B------:R-:W-:Y:S02]  /*03d0*/  IADD3 R7, P0, R7, -0x1, RZ ;  /* 0xffffffff07077810 */ /* 0x000fe40007f1e0ff */
[----:B------:R-:W-:Y:S02]  /*03e0*/  ISETP.NE.U32.AND P1, PT, R0, RZ, PT ;  /* 0x000000ff0000720c */ /* 0x000fe40003f25070 */
[----:B------:R-:W-:Y:S02]  /*03f0*/  IADD3.X R5, R5, -0x1, RZ, P0, !PT ;  /* 0xffffffff05057810 */ /* 0x000fe400007fe4ff */
[----:B------:R-:W-:-:S04]  /*0400*/  ISETP.NE.U32.AND P0, PT, R7, RZ, PT ;  /* 0x000000ff0700720c */ /* 0x000fc80003f05070 */
[----:B------:R-:W-:-:S05]  /*0410*/  ISETP.NE.AND.EX P0, PT, R5, RZ, PT, P0 ;  /* 0x000000ff0500720c */ /* 0x000fca0003f05300 */
[----:B0-----:R-:W-:Y:S05]  /*0420*/  @!P1 BRA `(.L_x_26) ;  /* 0x0000007000009947 */ /* 0x001fea0003800000 */
[----:B------:R-:W-:Y:S01]  /*0430*/  IMAD.MOV.U32 R2, RZ, RZ, c[0x0][0x190] ;  /* 0x00006400ff027624 */ /* 0x000fe200078e00ff */
[----:B------:R-:W-:Y:S01]  /*0440*/  MOV R6, 0x470 ;  /* 0x0000047000067802 */ /* 0x000fe20000000f00 */
[----:B------:R-:W-:Y:S02]  /*0450*/  IMAD.MOV.U32 R0, RZ, RZ, c[0x0][0x194] ;  /* 0x00006500ff007624 */ /* 0x000fe400078e00ff */
[----:B------:R-:W-:Y:S05]  /*0460*/  CALL.REL.NOINC `($__internal_1_$__cuda_sm20_div_s64) ;  /* 0x0000113000007944 */ /* 0x000fea0003c00000 */
[----:B------:R-:W-:-:S04]  /*0470*/  IMAD.MOV R12, RZ, RZ, -R0 ;  /* 0x000000ffff0c7224 */ /* 0x000fc800078e0a00 */
[----:B------:R-:W-:Y:S01]  /*0480*/  IMAD R12, R12, c[0x0][0x190], R23 ;  /* 0x000064000c0c7a24 */ /* 0x000fe200078e0217 */
[----:B------:R-:W-:Y:S05]  /*0490*/  BRA `(.L_x_27) ;  /* 0x0000014000007947 */ /* 0x000fea0003800000 */
.L_x_26:
        /* <DEDUP_REMOVED lines=20> */
.L_x_27:
[----:B------:R-:W-:Y:S05]  /*05e0*/  BSYNC B2 ;  /* 0x0000000000027941 */ /* 0x000fea0003800000 */
.L_x_25:
[----:B------:R-:W-:Y:S01]  /*05f0*/  ISETP.GE.U32.AND P1, PT, R12, c[0x0][0x188], PT ;  /* 0x000062000c007a0c */ /* 0x000fe20003f26070 */
[----:B------:R-:W-:Y:S01]  /*0600*/  IMAD.MOV.U32 R17, RZ, RZ, RZ ;  /* 0x000000ffff117224 */ /* 0x000fe200078e00ff */
[----:B------:R-:W-:-:S04]  /*0610*/  SHF.R.S32.HI R13, RZ, 0x1f, R12 ;  /* 0x0000001fff0d7819 */ /* 0x000fc8000001140c */
[----:B------:R-:W-:-:S13]  /*0620*/  ISETP.GE.AND.EX P1, PT, R13, c[0x0][0x18c], PT, P1 ;  /* 0x000063000d007a0c */ /* 0x000fda0003f26310 */
[----:B------:R-:W-:Y:S01]  /*0630*/  @!P1 SHF.R.S32.HI R2, RZ, 0x1f, R0 ;  /* 0x0000001fff029819 */ /* 0x000fe20000011400 */
[----:B------:R-:W-:-:S04]  /*0640*/  @!P1 IMAD.WIDE.U32 R12, R0, c[0x0][0x188], R12 ;  /* 0x00006200000c9a25 */ /* 0x000fc800078e000c */
[----:B------:R-:W-:Y:S01]  /*0650*/  @!P1 IMAD R15, R2, c[0x0][0x188], RZ ;  /* 0x00006200020f9a24 */ /* 0x000fe200078e02ff */
[----:B------:R-:W-:-:S03]  /*0660*/  @!P1 LEA R14, P2, R12, c[0x0][0x170], 0x2 ;  /* 0x00005c000c0e9a11 */ /* 0x000fc600078410ff */
[----:B------:R-:W-:-:S04]  /*0670*/  @!P1 IMAD R15, R0, c[0x0][0x18c], R15 ;  /* 0x00006300000f9a24 */ /* 0x000fc800078e020f */
[----:B------:R-:W-:-:S05]  /*0680*/  @!P1 IMAD.IADD R13, R13, 0x1, R15 ;  /* 0x000000010d0d9824 */ /* 0x000fca00078e020f */
[----:B------:R-:W-:-:S05]  /*0690*/  @!P1 LEA.HI.X R15, R12, c[0x0][0x174], R13, 0x2, P2 ;  /* 0x00005d000c0f9a11 */ /* 0x000fca00010f140d */
[----:B------:R-:W2:Y:S01]  /*06a0*/  @!P1 LDG.E R17, [R14.64] ;  /* 0x000000080e119981 */ /* 0x000ea2000c1e1900 */
[----:B------:R-:W-:Y:S01]  /*06b0*/  IMAD.MOV.U32 R12, RZ, RZ, R16 ;  /* 0x000000ffff0c7224 */ /* 0x000fe200078e0010 */
[C---:B------:R-:W-:Y:S01]  /*06c0*/  IADD3 R23, P1, R4.reuse, R23, RZ ;  /* 0x0000001704177210 */ /* 0x040fe20007f3e0ff */
[----:B------:R-:W-:Y:S01]  /*06d0*/  IMAD.MOV.U32 R13, RZ, RZ, R11 ;  /* 0x000000ffff0d7224 */ /* 0x000fe200078e000b */
[----:B------:R-:W-:-:S03]  /*06e0*/  LEA R16, P2, R4, R16, 0x2 ;  /* 0x0000001004107211 */ /* 0x000fc600078410ff */
[----:B------:R-:W-:Y:S01]  /*06f0*/  IMAD.X R9, RZ, RZ, R9, P1 ;  /* 0x000000ffff097224 */ /* 0x000fe200008e0609 */
[----:B------:R-:W-:Y:S01]  /*0700*/  LEA.HI.X R11, R4, R11, RZ, 0x2, P2 ;  /* 0x0000000b040b7211 */ /* 0x000fe200010f14ff */
[----:B--2---:R0:W-:Y:S01]  /*0710*/  STG.E [R12.64], R17 ;  /* 0x000000110c007986 */ /* 0x0041e2000c101908 */
[----:B------:R-:W-:Y:S05]  /*0720*/  @P0 BRA `(.L_x_28) ;  /* 0xfffffc8000000947 */ /* 0x000fea000383ffff */
.L_x_24:
[----:B------:R-:W-:Y:S05]  /*0730*/  BSYNC B1 ;  /* 0x0000000000017941 */ /* 0x000fea0003800000 */
.L_x_23:
[----:B------:R-:W-:-:S04]  /*0740*/  ISETP.GE.U32.AND P0, PT, R24, 0x3, PT ;  /* 0x000000031800780c */ /* 0x000fc80003f06070 */
[----:B------:R-:W-:-:S13]  /*0750*/  ISETP.GE.U32.AND.EX P0, PT, R25, RZ, PT, P0 ;  /* 0x000000ff1900720c */ /* 0x000fda0003f06100 */
[----:B------:R-:W-:Y:S05]  /*0760*/  @!P0 BRA `(.L_x_19) ;  /* 0x00000ce000008947 */ /* 0x000fea0003800000 */
[C---:B------:R-:W-:Y:S01]  /*0770*/  LEA R16, P0, R23.reuse, c[0x0][0x160], 0x2 ;  /* 0x0000580017107a11 */ /* 0x040fe200078010ff */
[----:B------:R-:W-:Y:S01]  /*0780*/  IMAD.SHL.U32 R5, R4, 0x4, RZ ;  /* 0x0000000404057824 */ /* 0x000fe200078e00ff */
[----:B------:R-:W-:Y:S02]  /*0790*/  SHF.R.U32.HI R7, RZ, 0x1e, R4 ;  /* 0x0000001eff077819 */ /* 0x000fe40000011604 */
[----:B------:R-:W-:Y:S02]  /*07a0*/  LEA.HI.X R11, R23, c[0x0][0x164], R9, 0x2, P0 ;  /* 0x00005900170b7a11 */ /* 0x000fe400000f1409 */
.L_x_41:
[----:B------:R-:W-:Y:S01]  /*07b0*/  LOP3.LUT R0, R9, c[0x0][0x194], RZ, 0xfc, !PT ;  /* 0x0000650009007a12 */ /* 0x000fe200078efcff */
[----:B------:R-:W-:Y:S03]  /*07c0*/  BSSY B1, `(.L_x_29) ;  /* 0x000001e000017945 */ /* 0x000fe60003800000 */
[----:B------:R-:W-:-:S13]  /*07d0*/  ISETP.NE.U32.AND P0, PT, R0, RZ, PT ;  /* 0x000000ff0000720c */ /* 0x000fda0003f05070 */
[----:B0-----:R-:W-:Y:S05]  /*07e0*/  @!P0 BRA `(.L_x_30) ;  /* 0x0000007000008947 */ /* 0x001fea0003800000 */
[----:B------:R-:W-:Y:S01]  /*07f0*/  IMAD.MOV.U32 R2, RZ, RZ, c[0x0][0x190] ;  /* 0x00006400ff027624 */ /* 0x000fe200078e00ff */
[----:B------:R-:W-:Y:S01]  /*0800*/  MOV R6, 0x830 ;  /* 0x0000083000067802 */ /* 0x000fe20000000f00 */
[----:B------:R-:W-:Y:S02]  /*0810*/  IMAD.MOV.U32 R0, RZ, RZ, c[0x0][0x194] ;  /* 0x00006500ff007624 */ /* 0x000fe400078e00ff */
[----:B0-----:R-:W-:Y:S05]  /*0820*/  CALL.REL.NOINC `($__internal_1_$__cuda_sm20_div_s64) ;  /* 0x00000d7000007944 */ /* 0x001fea0003c00000 */
[----:B------:R-:W-:-:S04]  /*0830*/  IMAD.MOV R12, RZ, RZ, -R0 ;  /* 0x000000ffff0c7224 */ /* 0x000fc800078e0a00 */
[----:B------:R-:W-:Y:S01]  /*0840*/  IMAD R12, R12, c[0x0][0x190], R23 ;  /* 0x000064000c0c7a24 */ /* 0x000fe200078e0217 */
[----:B------:R-:W-:Y:S05]  /*0850*/  BRA `(.L_x_31) ;  /* 0x0000014000007947 */ /* 0x000fea0003800000 */
.L_x_30:
[----:B------:R-:W1:Y:S01]  /*0860*/  I2F.U32.RP R6, c[0x0][0x190] ;  /* 0x0000640000067b06 */ /* 0x000e620000209000 */
[----:B------:R-:W-:-:S07]  /*0870*/  ISETP.NE.U32.AND P2, PT, RZ, c[0x0][0x190], PT ;  /* 0x00006400ff007a0c */ /* 0x000fce0003f45070 */
[----:B-1----:R-:W1:Y:S02]  /*0880*/  MUFU.RCP R6, R6 ;  /* 0x0000000600067308 */ /* 0x002e640000001000 */
[----:B01----:R-:W-:-:S06]  /*0890*/  IADD3 R12, R6, 0xffffffe, RZ ;  /* 0x0ffffffe060c7810 */ /* 0x003fcc0007ffe0ff */
        /* <DEDUP_REMOVED lines=16> */
.L_x_31:
[----:B------:R-:W-:Y:S05]  /*09a0*/  BSYNC B1 ;  /* 0x0000000000017941 */ /* 0x000fea0003800000 */
.L_x_29:
[----:B------:R-:W-:Y:S02]  /*09b0*/  ISETP.GE.U32.AND P0, PT, R12, c[0x0][0x188], PT ;  /* 0x000062000c007a0c */ /* 0x000fe40003f06070 */
        /* <DEDUP_REMOVED lines=8> */
[----:B------:R-:W-:Y:S01]  /*0a40*/  @!P0 LEA.HI.X R15, R12, c[0x0][0x174], R13, 0x2, P1 ;  /* 0x00005d000c0f8a11 */ /* 0x000fe200008f140d */
[----:B------:R-:W-:-:S06]  /*0a50*/  IMAD.MOV.U32 R13, RZ, RZ, RZ ;  /* 0x000000ffff0d7224 */ /* 0x000fcc00078e00ff */
[----:B------:R-:W2:Y:S01]  /*0a60*/  @!P0 LDG.E R13, [R14.64] ;  /* 0x000000080e0d8981 */ /* 0x000ea2000c1e1900 */
[----:B------:R-:W-:Y:S01]  /*0a70*/  IADD3 R23, P0, R4, R23, RZ ;  /* 0x0000001704177210 */ /* 0x000fe20007f1e0ff */
[----:B------:R-:W-:Y:S01]  /*0a80*/  IMAD.MOV.U32 R10, RZ, RZ, R16 ;  /* 0x000000ffff0a7224 */ /* 0x000fe200078e0010 */
[----:B------:R-:W-:Y:S03]  /*0a90*/  BSSY B1, `(.L_x_32) ;  /* 0x0000021000017945 */ /* 0x000fe60003800000 */
[----:B------:R-:W-:-:S05]  /*0aa0*/  IMAD.X R9, RZ, RZ, R9, P0 ;  /* 0x000000ffff097224 */ /* 0x000fca00000e0609 */
[----:B------:R-:W-:-:S04]  /*0ab0*/  LOP3.LUT R0, R9, c[0x0][0x194], RZ, 0xfc, !PT ;  /* 0x0000650009007a12 */ /* 0x000fc800078efcff */
[----:B------:R-:W-:Y:S01]  /*0ac0*/  ISETP.NE.U32.AND P0, PT, R0, RZ, PT ;  /* 0x000000ff0000720c */ /* 0x000fe20003f05070 */
[----:B--2---:R0:W-:-:S12]  /*0ad0*/  STG.E [R10.64], R13 ;  /* 0x0000000d0a007986 */ /* 0x0041d8000c101908 */
[----:B------:R-:W-:Y:S05]  /*0ae0*/  @!P0 BRA `(.L_x_33) ;  /* 0x0000007000008947 */ /* 0x000fea0003800000 */
[----:B------:R-:W-:Y:S01]  /*0af0*/  IMAD.MOV.U32 R2, RZ, RZ, c[0x0][0x190] ;  /* 0x00006400ff027624 */ /* 0x000fe200078e00ff */
[----:B------:R-:W-:Y:S01]  /*0b00*/  MOV R6, 0xb30 ;  /* 0x00000b3000067802 */ /* 0x000fe20000000f00 */
[----:B------:R-:W-:Y:S02]  /*0b10*/  IMAD.MOV.U32 R0, RZ, RZ, c[0x0][0x194] ;  /* 0x00006500ff007624 */ /* 0x000fe400078e00ff */
[----:B0-----:R-:W-:Y:S05]  /*0b20*/  CALL.REL.NOINC `($__internal_1_$__cuda_sm20_div_s64) ;  /* 0x00000a7000007944 */ /* 0x001fea0003c00000 */
[----:B------:R-:W-:-:S04]  /*0b30*/  IMAD.MOV R12, RZ, RZ, -R0 ;  /* 0x000000ffff0c7224 */ /* 0x000fc800078e0a00 */
[----:B------:R-:W-:Y:S01]  /*0b40*/  IMAD R12, R12, c[0x0][0x190], R23 ;  /* 0x000064000c0c7a24 */ /* 0x000fe200078e0217 */
[----:B------:R-:W-:Y:S05]  /*0b50*/  BRA `(.L_x_34) ;  /* 0x0000014000007947 */ /* 0x000fea0003800000 */
.L_x_33:
[----:B------:R-:W1:Y:S01]  /*0b60*/  I2F.U32.RP R6, c[0x0][0x190] ;  /* 0x0000640000067b06 */ /* 0x000e620000209000 */
[----:B------:R-:W-:-:S07]  /*0b70*/  ISETP.NE.U32.AND P2, PT, RZ, c[0x0][0x190], PT ;  /* 0x00006400ff007a0c */ /* 0x000fce0003f45070 */
[----:B-1----:R-:W1:Y:S02]  /*0b80*/  MUFU.RCP R6, R6 ;  /* 0x0000000600067308 */ /* 0x002e640000001000 */
[----:B-1----:R-:W-:-:S06]  /*0b90*/  IADD3 R12, R6, 0xffffffe, RZ ;  /* 0x0ffffffe060c7810 */ /* 0x002fcc0007ffe0ff */
[----:B0-----:R0:W1:Y:S02]  /*0ba0*/  F2I.FTZ.U32.TRUNC.NTZ R13, R12 ;  /* 0x0000000c000d7305 */ /* 0x001064000021f000 */
        /* <DEDUP_REMOVED lines=15> */
.L_x_34:
[----:B------:R-:W-:Y:S05]  /*0ca0*/  BSYNC B1 ;  /* 0x0000000000017941 */ /* 0x000fea0003800000 */
.L_x_32:
        /* <DEDUP_REMOVED lines=13> */
[----:B------:R-:W-:Y:S04]  /*0d80*/  BSSY B1, `(.L_x_35) ;  /* 0x0000024000017945 */ /* 0x000fe80003800000 */
[----:B------:R-:W-:Y:S01]  /*0d90*/  IMAD.X R17, R7, 0x1, R11, P0 ;  /* 0x0000000107117824 */ /* 0x000fe200000e060b */
[----:B------:R-:W-:-:S05]  /*0da0*/  IADD3 R11, P0, R4, R23, RZ ;  /* 0x00000017040b7210 */ /* 0x000fca0007f1e0ff */
[----:B------:R-:W-:-:S05]  /*0db0*/  IMAD.X R9, RZ, RZ, R9, P0 ;  /* 0x000000ffff097224 */ /* 0x000fca00000e0609 */
[----:B------:R-:W-:-:S04]  /*0dc0*/  LOP3.LUT R0, R9, c[0x0][0x194], RZ, 0xfc, !PT ;  /* 0x0000650009007a12 */ /* 0x000fc800078efcff */
[----:B------:R-:W-:Y:S01]  /*0dd0*/  ISETP.NE.U32.AND P0, PT, R0, RZ, PT ;  /* 0x000000ff0000720c */ /* 0x000fe20003f05070 */
[----:B--2---:R0:W-:-:S12]  /*0de0*/  STG.E [R16.64], R13 ;  /* 0x0000000d10007986 */ /* 0x0041d8000c101908 */
[----:B------:R-:W-:Y:S05]  /*0df0*/  @!P0 BRA `(.L_x_36) ;  /* 0x0000008000008947 */ /* 0x000fea0003800000 */
[----:B------:R-:W-:Y:S01]  /*0e00*/  IMAD.MOV.U32 R23, RZ, RZ, R11 ;  /* 0x000000ffff177224 */ /* 0x000fe200078e000b */
[----:B------:R-:W-:Y:S01]  /*0e10*/  MOV R6, 0xe50 ;  /* 0x00000e5000067802 */ /* 0x000fe20000000f00 */
[----:B------:R-:W-:Y:S02]  /*0e20*/  IMAD.MOV.U32 R2, RZ, RZ, c[0x0][0x190] ;  /* 0x00006400ff027624 */ /* 0x000fe400078e00ff */
[----:B------:R-:W-:Y:S02]  /*0e30*/  IMAD.MOV.U32 R0, RZ, RZ, c[0x0][0x194] ;  /* 0x00006500ff007624 */ /* 0x000fe400078e00ff */
[----:B0-----:R-:W-:Y:S05]  /*0e40*/  CALL.REL.NOINC `($__internal_1_$__cuda_sm20_div_s64) ;  /* 0x0000075000007944 */ /* 0x001fea0003c00000 */
[----:B------:R-:W-:-:S04]  /*0e50*/  IMAD.MOV R12, RZ, RZ, -R0 ;  /* 0x000000ffff0c7224 */ /* 0x000fc800078e0a00 */
[----:B------:R-:W-:Y:S01]  /*0e60*/  IMAD R12, R12, c[0x0][0x190], R11 ;  /* 0x000064000c0c7a24 */ /* 0x000fe200078e020b */
[----:B------:R-:W-:Y:S05]  /*0e70*/  BRA `(.L_x_37) ;  /* 0x0000014000007947 */ /* 0x000fea0003800000 */
.L_x_36:
        /* <DEDUP_REMOVED lines=20> */
.L_x_37:
[----:B------:R-:W-:Y:S05]  /*0fc0*/  BSYNC B1 ;  /* 0x0000000000017941 */ /* 0x000fea0003800000 */
.L_x_35:
        /* <DEDUP_REMOVED lines=29> */
.L_x_39:
        /* <DEDUP_REMOVED lines=20> */
.L_x_40:
[----:B------:R-:W-:Y:S05]  /*12e0*/  BSYNC B1 ;  /* 0x0000000000017941 */ /* 0x000fea0003800000 */
.L_x_38:
        /* <DEDUP_REMOVED lines=12> */
[----:B------:R-:W-:-:S04]  /*13b0*/  IADD3 R12, P0, R5, R16, RZ ;  /* 0x00000010050c7210 */ /* 0x000fc80007f1e0ff */
[----:B------:R-:W-:Y:S01]  /*13c0*/  IADD3 R16, P1, R5, R12, RZ ;  /* 0x0000000c05107210 */ /* 0x000fe20007f3e0ff */
[----:B------:R-:W-:Y:S01]  /*13d0*/  IMAD.X R13, R7, 0x1, R17, P0 ;  /* 0x00000001070d7824 */ /* 0x000fe200000e0611 */
[----:B------:R-:W-:-:S03]  /*13e0*/  IADD3 R23, P0, R4, R11, RZ ;  /* 0x0000000b04177210 */ /* 0x000fc60007f1e0ff */
[----:B------:R-:W-:Y:S02]  /*13f0*/  IMAD.X R11, R7, 0x1, R13, P1 ;  /* 0x00000001070b7824 */ /* 0x000fe400008e060d */
[----:B------:R-:W-:Y:S01]  /*1400*/  IMAD.X R9, RZ, RZ, R9, P0 ;  /* 0x000000ffff097224 */ /* 0x000fe200000e0609 */
[----:B------:R-:W-:-:S04]  /*1410*/  ISETP.GE.U32.AND P0, PT, R23, UR4, PT ;  /* 0x0000000417007c0c */ /* 0x000fc8000bf06070 */
[----:B------:R-:W-:Y:S01]  /*1420*/  ISETP.GE.AND.EX P0, PT, R9, UR6, PT, P0 ;  /* 0x0000000609007c0c */ /* 0x000fe2000bf06300 */
[----:B--2---:R0:W-:-:S12]  /*1430*/  STG.E [R12.64], R19 ;  /* 0x000000130c007986 */ /* 0x0041d8000c101908 */
[----:B------:R-:W-:Y:S05]  /*1440*/  @!P0 BRA `(.L_x_41) ;  /* 0xfffff36000008947 */ /* 0x000fea000383ffff */
.L_x_19:
[----:B------:R-:W-:Y:S05]  /*1450*/  BSYNC B0 ;  /* 0x0000000000007941 */ /* 0x000fea0003800000 */
.L_x_18:
[----:B------:R-:W-:Y:S02]  /*1460*/  ISETP.GE.U32.AND P0, PT, R3, c[0x0][0x190], PT ;  /* 0x0000640003007a0c */ /* 0x000fe40003f06070 */
[----:B------:R-:W-:-:S04]  /*1470*/  SHF.R.S32.HI R0, RZ, 0x1f, R3 ;  /* 0x0000001fff007819 */ /* 0x000fc80000011403 */
[----:B------:R-:W-:-:S13]  /*1480*/  ISETP.GE.AND.EX P0, PT, R0, c[0x0][0x194], PT, P0 ;  /* 0x0000650000007a0c */ /* 0x000fda0003f06300 */
[----:B------:R-:W-:Y:S05]  /*1490*/  @P0 EXIT ;  /* 0x000000000000094d */ /* 0x000fea0003800000 */
.L_x_42:
[----:B------:R-:W-:Y:S01]  /*14a0*/  ISETP.GE.U32.AND P0, PT, R3, c[0x0][0x188], PT ;  /* 0x0000620003007a0c */ /* 0x000fe20003f06070 */
[----:B-1----:R-:W-:-:S03]  /*14b0*/  IMAD.MOV.U32 R9, RZ, RZ, RZ ;  /* 0x000000ffff097224 */ /* 0x002fc600078e00ff */
[----:B------:R-:W-:-:S13]  /*14c0*/  ISETP.GE.AND.EX P0, PT, R0, c[0x0][0x18c], PT, P0 ;  /* 0x0000630000007a0c */ /* 0x000fda0003f06300 */
[----:B------:R-:W-:-:S04]  /*14d0*/  @!P0 LEA R4, P1, R3, c[0x0][0x178], 0x2 ;  /* 0x00005e0003048a11 */ /* 0x000fc800078210ff */
[----:B------:R-:W-:-:S05]  /*14e0*/  @!P0 LEA.HI.X R5, R3, c[0x0][0x17c], R0, 0x2, P1 ;  /* 0x00005f0003058a11 */ /* 0x000fca00008f1400 */
[----:B------:R-:W2:Y:S01]  /*14f0*/  @!P0 LDG.E R9, [R4.64] ;  /* 0x0000000804098981 */ /* 0x000ea2000c1e1900 */
[----:B------:R-:W-:-:S04]  /*1500*/  LEA R6, P0, R3, c[0x0][0x168], 0x2 ;  /* 0x00005a0003067a11 */ /* 0x000fc800078010ff */
[----:B------:R-:W-:Y:S01]  /*1510*/  LEA.HI.X R7, R3, c[0x0][0x16c], R0, 0x2, P0 ;  /* 0x00005b0003077a11 */ /* 0x000fe200000f1400 */
[----:B------:R-:W-:-:S04]  /*1520*/  IMAD.MOV.U32 R0, RZ, RZ, c[0x0][0x0] ;  /* 0x00000000ff007624 */ /* 0x000fc800078e00ff */
[----:B------:R-:W-:-:S05]  /*1530*/  IMAD R3, R0, c[0x0][0xc], R3 ;  /* 0x0000030000037a24 */ /* 0x000fca00078e0203 */
[----:B------:R-:W-:Y:S02]  /*1540*/  ISETP.GE.U32.AND P0, PT, R3, c[0x0][0x190], PT ;  /* 0x0000640003007a0c */ /* 0x000fe40003f06070 */
[----:B------:R-:W-:-:S04]  /*1550*/  SHF.R.S32.HI R0, RZ, 0x1f, R3 ;  /* 0x0000001fff007819 */ /* 0x000fc80000011403 */
[----:B------:R-:W-:Y:S01]  /*1560*/  ISETP.GE.AND.EX P0, PT, R0, c[0x0][0x194], PT, P0 ;  /* 0x0000650000007a0c */ /* 0x000fe20003f06300 */
[----:B--2---:R1:W-:-:S12]  /*1570*/  STG.E [R6.64], R9 ;  /* 0x0000000906007986 */ /* 0x0043d8000c101908 */
[----:B------:R-:W-:Y:S05]  /*1580*/  @!P0 BRA `(.L_x_42) ;  /* 0xffffff1000008947 */ /* 0x000fea000383ffff */
[----:B------:R-:W-:Y:S05]  /*1590*/  EXIT ;  /* 0x000000000000794d */ /* 0x000fea0003800000 */
        .weak           $__internal_1_$__cuda_sm20_div_s64
        .type           $__internal_1_$__cuda_sm20_div_s64,@function
        .size           $__internal_1_$__cuda_sm20_div_s64,($__internal_2_$__cuda_sm20_div_u64 - $__internal_1_$__cuda_sm20_div_s64)
$__internal_1_$__cuda_sm20_div_s64:
[-C--:B------:R-:W-:Y:S02]  /*15a0*/  IADD3 R15, P2, RZ, -R2.reuse, RZ ;  /* 0x80000002ff0f7210 */ /* 0x080fe40007f5e0ff */
[----:B------:R-:W-:Y:S02]  /*15b0*/  ISETP.GE.AND P1, PT, R0, RZ, PT ;  /* 0x000000ff0000720c */ /* 0x000fe40003f26270 */
[----:B------:R-:W-:Y:S01]  /*15c0*/  ISETP.GE.AND P4, PT, R9, RZ, PT ;  /* 0x000000ff0900720c */ /* 0x000fe20003f86270 */
[----:B------:R-:W-:Y:S01]  /*15d0*/  IMAD.X R13, RZ, RZ, ~R0, P2 ;  /* 0x000000ffff0d7224 */ /* 0x000fe200010e0e00 */
[----:B------:R-:W-:-:S04]  /*15e0*/  SEL R14, R15, R2, !P1 ;  /* 0x000000020f0e7207 */ /* 0x000fc80004800000 */
[----:B------:R-:W-:-:S04]  /*15f0*/  SEL R15, R13, R0, !P1 ;  /* 0x000000000d0f7207 */ /* 0x000fc80004800000 */
[----:B------:R-:W0:Y:S08]  /*1600*/  I2F.U64.RP R8, R14 ;  /* 0x0000000e00087312 */ /* 0x000e300000309000 */
[----:B0-----:R-:W0:Y:S02]  /*1610*/  MUFU.RCP R20, R8 ;  /* 0x0000000800147308 */ /* 0x001e240000001000 */
[----:B0-----:R-:W-:-:S06]  /*1620*/  IADD3 R20, R20, 0x1ffffffe, RZ ;  /* 0x1ffffffe14147810 */ /* 0x001fcc0007ffe0ff */
[----:B------:R-:W0:Y:S02]  /*1630*/  F2I.U64.TRUNC R20, R20 ;  /* 0x0000001400147311 */ /* 0x000e24000020d800 */
[----:B0-----:R-:W-:-:S04]  /*1640*/  IMAD.WIDE.U32 R12, R20, R14, RZ ;  /* 0x0000000e140c7225 */ /* 0x001fc800078e00ff */
[----:B------:R-:W-:Y:S01]  /*1650*/  IMAD R19, R20, R15, R13 ;  /* 0x0000000f14137224 */ /* 0x000fe200078e020d */
[----:B------:R-:W-:-:S03]  /*1660*/  IADD3 R13, P1, RZ, -R12, RZ ;  /* 0x8000000cff0d7210 */ /* 0x000fc60007f3e0ff */
[----:B------:R-:W-:Y:S02]  /*1670*/  IMAD R10, R21, R14, R19 ;  /* 0x0000000e150a7224 */ /* 0x000fe400078e0213 */
        /* <DEDUP_REMOVED lines=10> */
[----:B------:R-:W-:Y:S01]  /*1720*/  IMAD.WIDE.U32 R20, R19, R14, RZ ;  /* 0x0000000e13147225 */ /* 0x000fe200078e00ff */
[----:B------:R-:W-:-:S03]  /*1730*/  IADD3 R10, P5, RZ, -R23, RZ ;  /* 0x80000017ff0a7210 */ /* 0x000fc60007fbe0ff */
[----:B------:R-:W-:Y:S01]  /*1740*/  IMAD R8, R19, R15, R21 ;  /* 0x0000000f13087224 */ /* 0x000fe200078e0215 */
[----:B------:R-:W-:Y:S01]  /*1750*/  IADD3 R12, P1, RZ, -R20, RZ ;  /* 0x80000014ff0c7210 */ /* 0x000fe20007f3e0ff */
[----:B------:R-:W-:Y:S01]  /*1760*/  IMAD.MOV.U32 R21, RZ, RZ, RZ ;  /* 0x000000ffff157224 */ /* 0x000fe200078e00ff */
[----:B------:R-:W-:Y:S01]  /*1770*/  SEL R10, R10, R23, !P4 ;  /* 0x000000170a0a7207 */ /* 0x000fe20006000000 */
[----:B------:R-:W-:Y:S02]  /*1780*/  IMAD R8, R13, R14, R8 ;  /* 0x0000000e0d087224 */ /* 0x000fe400078e0208 */
[----:B------:R-:W-:-:S04]  /*1790*/  IMAD.HI.U32 R18, R19, R12, RZ ;  /* 0x0000000c13127227 */ /* 0x000fc800078e00ff */
[----:B------:R-:W-:-:S04]  /*17a0*/  IMAD.X R8, RZ, RZ, ~R8, P1 ;  /* 0x000000ffff087224 */ /* 0x000fc800008e0e08 */
        /* <DEDUP_REMOVED lines=9> */
[----:B------:R-:W-:-:S03]  /*1840*/  IADD3.X R13, RZ, RZ, R13, P3, P2 ;  /* 0x000000ffff0d7210 */ /* 0x000fc60001fe440d */
[----:B------:R-:W-:-:S04]  /*1850*/  IMAD.WIDE.U32 R20, R19, R12, R20 ;  /* 0x0000000c13147225 */ /* 0x000fc800078e0014 */
[C---:B------:R-:W-:Y:S02]  /*1860*/  IMAD R8, R13.reuse, R12, RZ ;  /* 0x0000000c0d087224 */ /* 0x040fe400078e02ff */
[----:B------:R-:W-:-:S04]  /*1870*/  IMAD.HI.U32 R19, P1, R13, R10, R20 ;  /* 0x0000000a0d137227 */ /* 0x000fc80007820014 */
[----:B------:R-:W-:Y:S01]  /*1880*/  IMAD.HI.U32 R13, R13, R12, RZ ;  /* 0x0000000c0d0d7227 */ /* 0x000fe200078e00ff */
[----:B------:R-:W-:-:S03]  /*1890*/  IADD3 R8, P2, R8, R19, RZ ;  /* 0x0000001308087210 */ /* 0x000fc60007f5e0ff */
[----:B------:R-:W-:Y:S02]  /*18a0*/  IMAD.X R13, RZ, RZ, R13, P1 ;  /* 0x000000ffff0d7224 */ /* 0x000fe400008e060d */
[----:B------:R-:W-:-:S04]  /*18b0*/  IMAD.WIDE.U32 R20, R8, R14, RZ ;  /* 0x0000000e08147225 */ /* 0x000fc800078e00ff */
[----:B------:R-:W-:Y:S01]  /*18c0*/  IMAD.X R13, RZ, RZ, R13, P2 ;  /* 0x000000ffff0d7224 */ /* 0x000fe200010e060d */
[----:B------:R-:W-:Y:S01]  /*18d0*/  IADD3 R10, P2, -R20, R10, RZ ;  /* 0x0000000a140a7210 */ /* 0x000fe20007f5e1ff */
[C---:B------:R-:W-:Y:S01]  /*18e0*/  IMAD R18, R8.reuse, R15, R21 ;  /* 0x0000000f08127224 */ /* 0x040fe200078e0215 */
[----:B------:R-:W-:Y:S02]  /*18f0*/  IADD3 R21, R8, 0x1, RZ ;  /* 0x0000000108157810 */ /* 0x000fe40007ffe0ff */
[-C--:B------:R-:W-:Y:S01]  /*1900*/  ISETP.GE.U32.AND P1, PT, R10, R14.reuse, PT ;  /* 0x0000000e0a00720c */ /* 0x080fe20003f26070 */
[----:B------:R-:W-:-:S04]  /*1910*/  IMAD R13, R13, R14, R18 ;  /* 0x0000000e0d0d7224 */ /* 0x000fc800078e0212 */
[----:B------:R-:W-:Y:S01]  /*1920*/  IMAD.X R12, R12, 0x1, ~R13, P2 ;  /* 0x000000010c0c7824 */ /* 0x000fe200010e0e0d */
[----:B------:R-:W-:-:S04]  /*1930*/  IADD3 R13, P2, R10, -R14, RZ ;  /* 0x8000000e0a0d7210 */ /* 0x000fc80007f5e0ff */
[C---:B------:R-:W-:Y:S01]  /*1940*/  ISETP.GE.U32.AND.EX P1, PT, R12.reuse, R15, PT, P1 ;  /* 0x0000000f0c00720c */ /* 0x040fe20003f26110 */
[----:B------:R-:W-:-:S03]  /*1950*/  IMAD.X R19, R12, 0x1, ~R15, P2 ;  /* 0x000000010c137824 */ /* 0x000fc600010e0e0f */
[----:B------:R-:W-:Y:S02]  /*1960*/  SEL R13, R13, R10, P1 ;  /* 0x0000000a0d0d7207 */ /* 0x000fe40000800000 */
[----:B------:R-:W-:Y:S01]  /*1970*/  SEL R19, R19, R12, P1 ;  /* 0x0000000c13137207 */ /* 0x000fe20000800000 */
[----:B------:R-:W-:Y:S01]  /*1980*/  IMAD.MOV.U32 R12, RZ, RZ, R6 ;  /* 0x000000ffff0c7224 */ /* 0x000fe200078e0006 */
[----:B------:R-:W-:Y:S02]  /*1990*/  SEL R21, R21, R8, P1 ;  /* 0x0000000815157207 */ /* 0x000fe40000800000 */
[----:B------:R-:W-:Y:S02]  /*19a0*/  ISETP.GE.U32.AND P1, PT, R13, R14, PT ;  /* 0x0000000e0d00720c */ /* 0x000fe40003f26070 */
[----:B------:R-:W-:Y:S02]  /*19b0*/  IADD3 R8, R21, 0x1, RZ ;  /* 0x0000000115087810 */ /* 0x000fe40007ffe0ff */
[----:B------:R-:W-:-:S02]  /*19c0*/  ISETP.GE.U32.AND.EX P1, PT, R19, R15, PT, P1 ;  /* 0x0000000f1300720c */ /* 0x000fc40003f26110 */
[----:B------:R-:W-:Y:S02]  /*19d0*/  LOP3.LUT R10, R0, R9, RZ, 0x3c, !PT ;  /* 0x00000009000a7212 */ /* 0x000fe400078e3cff */
[----:B------:R-:W-:Y:S02]  /*19e0*/  SEL R8, R8, R21, P1 ;  /* 0x0000001508087207 */ /* 0x000fe40000800000 */
[----:B------:R-:W-:Y:S02]  /*19f0*/  ISETP.NE.U32.AND P1, PT, R2, RZ, PT ;  /* 0x000000ff0200720c */ /* 0x000fe40003f25070 */
[----:B------:R-:W-:Y:S01]  /*1a00*/  ISETP.GE.AND P2, PT, R10, RZ, PT ;  /* 0x000000ff0a00720c */ /* 0x000fe20003f46270 */
[----:B------:R-:W-:Y:S01]  /*1a10*/  IMAD.MOV R13, RZ, RZ, -R8 ;  /* 0x000000ffff0d7224 */ /* 0x000fe200078e0a08 */
[----:B------:R-:W-:-:S04]  /*1a20*/  ISETP.NE.AND.EX P1, PT, R0, RZ, PT, P1 ;  /* 0x000000ff0000720c */ /* 0x000fc80003f25310 */
[----:B------:R-:W-:Y:S01]  /*1a30*/  SEL R0, R13, R8, !P2 ;  /* 0x000000080d007207 */ /* 0x000fe20005000000 */
[----:B------:R-:W-:-:S03]  /*1a40*/  IMAD.MOV.U32 R13, RZ, RZ, 0x0 ;  /* 0x00000000ff0d7424 */ /* 0x000fc600078e00ff */
[----:B------:R-:W-:Y:S01]  /*1a50*/  SEL R0, R0, 0xffffffff, P1 ;  /* 0xffffffff00007807 */ /* 0x000fe20000800000 */
[----:B------:R-:W-:Y:S06]  /*1a60*/  RET.REL.NODEC R12 `(_ZN17fastertransformer16paddingEmbeddingIfEEvPT_S2_PKS1_S4_lll) ;  /* 0xffffe5900c007950 */ /* 0x000fec0003c3ffff */
        .weak           $__internal_2_$__cuda_sm20_div_u64
        .type           $__internal_2_$__cuda_sm20_div_u64,@function
        .size           $__internal_2_$__cuda_sm20_div_u64,(.L_x_453 - $__internal_2_$__cuda_sm20_div_u64)
$__internal_2_$__cuda_sm20_div_u64:
[----:B------:R-:W-:Y:S02]  /*1a70*/  IMAD.MOV.U32 R12, RZ, RZ, R4 ;  /* 0x000000ffff0c7224 */ /* 0x000fe400078e0004 */
[----:B------:R-:W-:-:S04]  /*1a80*/  IMAD.MOV.U32 R13, RZ, RZ, RZ ;  /* 0x000000ffff0d7224 */ /* 0x000fc800078e00ff */
[----:B------:R-:W0:Y:S08]  /*1a90*/  I2F.U64.RP R8, R12 ;  /* 0x0000000c00087312 */ /* 0x000e300000309000 */
[----:B0-----:R-:W0:Y:S02]  /*1aa0*/  MUFU.RCP R8, R8 ;  /* 0x0000000800087308 */ /* 0x001e240000001000 */
[----:B0-----:R-:W-:-:S06]  /*1ab0*/  IADD3 R6, R8, 0x1ffffffe, RZ ;  /* 0x1ffffffe08067810 */ /* 0x001fcc0007ffe0ff */
[----:B------:R-:W0:Y:S02]  /*1ac0*/  F2I.U64.TRUNC R6, R6 ;  /* 0x0000000600067311 */ /* 0x000e24000020d800 */
[----:B0-----:R-:W-:-:S04]  /*1ad0*/  IMAD.WIDE.U32 R10, R6, R4, RZ ;  /* 0x00000004060a7225 */ /* 0x001fc800078e00ff */
[----:B------:R-:W-:Y:S01]  /*1ae0*/  IMAD R11, R7, R4, R11 ;  /* 0x00000004070b7224 */ /* 0x000fe200078e020b */
[----:B------:R-:W-:-:S05]  /*1af0*/  IADD3 R15, P0, RZ, -R10, RZ ;  /* 0x8000000aff0f7210 */ /* 0x000fca0007f1e0ff */
        /* <DEDUP_REMOVED lines=10> */
[----:B------:R-:W-:-:S05]  /*1ba0*/  IMAD.WIDE.U32 R6, R11, R4, RZ ;  /* 0x000000040b067225 */ /* 0x000fca00078e00ff */
[----:B------:R-:W-:Y:S01]  /*1bb0*/  IADD3 R15, P0, RZ, -R6, RZ ;  /* 0x80000006ff0f7210 */ /* 0x000fe20007f1e0ff */
[----:B------:R-:W-:Y:S02]  /*1bc0*/  IMAD R6, R13, R4, R7 ;  /* 0x000000040d067224 */ /* 0x000fe400078e0207 */
[----:B------:R-:W-:Y:S02]  /*1bd0*/  IMAD.MOV.U32 R7, RZ, RZ, RZ ;  /* 0x000000ffff077224 */ /* 0x000fe400078e00ff */
[----:B------:R-:W-:-:S04]  /*1be0*/  IMAD.HI.U32 R10, R11, R15, RZ ;  /* 0x0000000f0b0a7227 */ /* 0x000fc800078e00ff */
[----:B------:R-:W-:-:S04]  /*1bf0*/  IMAD.X R6, RZ, RZ, ~R6, P0 ;  /* 0x000000ffff067224 */ /* 0x000fc800000e0e06 */
[----:B------:R-:W-:-:S04]  /*1c00*/  IMAD.WIDE.U32 R10, P0, R11, R6, R10 ;  /* 0x000000060b0a7225 */ /* 0x000fc8000780000a */
[C---:B------:R-:W-:Y:S02]  /*1c10*/  IMAD R8, R13.reuse, R6, RZ ;  /* 0x000000060d087224 */ /* 0x040fe400078e02ff */
[----:B------:R-:W-:-:S04]  /*1c20*/  IMAD.HI.U32 R11, P1, R13, R15, R10 ;  /* 0x0000000f0d0b7227 */ /* 0x000fc8000782000a */
[----:B------:R-:W-:Y:S01]  /*1c30*/  IMAD.HI.U32 R6, R13, R6, RZ ;  /* 0x000000060d067227 */ /* 0x000fe200078e00ff */
[----:B------:R-:W-:-:S03]  /*1c40*/  IADD3 R11, P2, R8, R11, RZ ;  /* 0x0000000b080b7210 */ /* 0x000fc60007f5e0ff */
[----:B------:R-:W-:Y:S02]  /*1c50*/  IMAD.X R13, R6, 0x1, R13, P0 ;  /* 0x00000001060d7824 */ /* 0x000fe400000e060d */
[----:B------:R-:W-:-:S03]  /*1c60*/  IMAD.HI.U32 R6, R11, R5, RZ ;  /* 0x000000050b067227 */ /* 0x000fc600078e00ff */
[----:B------:R-:W-:-:S03]  /*1c70*/  IADD3.X R13, RZ, RZ, R13, P2, P1 ;  /* 0x000000ffff0d7210 */ /* 0x000fc600017e240d */
[----:B------:R-:W-:-:S04]  /*1c80*/  IMAD.WIDE.U32 R6, R11, R2, R6 ;  /* 0x000000020b067225 */ /* 0x000fc800078e0006 */
[C---:B------:R-:W-:Y:S02]  /*1c90*/  IMAD R11, R13.reuse, R2, RZ ;  /* 0x000000020d0b7224 */ /* 0x040fe400078e02ff */
[----:B------:R-:W-:-:S04]  /*1ca0*/  IMAD.HI.U32 R6, P0, R13, R5, R6 ;  /* 0x000000050d067227 */ /* 0x000fc80007800006 */
[----:B------:R-:W-:Y:S01]  /*1cb0*/  IMAD.HI.U32 R13, R13, R2, RZ ;  /* 0x000000020d0d7227 */ /* 0x000fe200078e00ff */
[----:B------:R-:W-:-:S03]  /*1cc0*/  IADD3 R11, P1, R11, R6, RZ ;  /* 0x000000060b0b7210 */ /* 0x000fc60007f3e0ff */
[----:B------:R-:W-:-:S04]  /*1cd0*/  IMAD.X R6, RZ, RZ, R13, P0 ;  /* 0x000000ffff067224 */ /* 0x000fc800000e060d */
[----:B------:R-:W-:Y:S02]  /*1ce0*/  IMAD.X R13, RZ, RZ, R6, P1 ;  /* 0x000000ffff0d7224 */ /* 0x000fe400008e0606 */
[----:B------:R-:W-:-:S04]  /*1cf0*/  IMAD.WIDE.U32 R6, R11, R4, RZ ;  /* 0x000000040b067225 */ /* 0x000fc800078e00ff */
[----:B------:R-:W-:Y:S01]  /*1d00*/  IMAD R7, R13, R4, R7 ;  /* 0x000000040d077224 */ /* 0x000fe200078e0207 */
[----:B------:R-:W-:-:S04]  /*1d10*/  IADD3 R15, P0, -R6, R5, RZ ;  /* 0x00000005060f7210 */ /* 0x000fc80007f1e1ff */
[----:B------:R-:W-:Y:S01]  /*1d20*/  IADD3 R5, P1, -R4, R15, RZ ;  /* 0x0000000f04057210 */ /* 0x000fe20007f3e1ff */
[----:B------:R-:W-:Y:S01]  /*1d30*/  IMAD.X R8, R2, 0x1, ~R7, P0 ;  /* 0x0000000102087824 */ /* 0x000fe200000e0e07 */
[----:B------:R-:W-:Y:S02]  /*1d40*/  ISETP.GE.U32.AND P0, PT, R15, R4, PT ;  /* 0x000000040f00720c */ /* 0x000fe40003f06070 */
[----:B------:R-:W-:Y:S02]  /*1d50*/  IADD3 R2, P2, R11, 0x1, RZ ;  /* 0x000000010b027810 */ /* 0x000fe40007f5e0ff */
[C---:B------:R-:W-:Y:S02]  /*1d60*/  ISETP.GE.U32.AND.EX P0, PT, R8.reuse, RZ, PT, P0 ;  /* 0x000000ff0800720c */ /* 0x040fe40003f06100 */
[----:B------:R-:W-:Y:S01]  /*1d70*/  IADD3.X R7, R8, -0x1, RZ, P1, !PT ;  /* 0xffffffff08077810 */ /* 0x000fe20000ffe4ff */
[----:B------:R-:W-:Y:S01]  /*1d80*/  IMAD.X R6, RZ, RZ, R13, P2 ;  /* 0x000000ffff067224 */ /* 0x000fe200010e060d */
[----:B------:R-:W-:-:S02]  /*1d90*/  SEL R11, R2, R11, P0 ;  /* 0x0000000b020b7207 */ /* 0x000fc40000000000 */
[----:B------:R-:W-:Y:S02]  /*1da0*/  SEL R5, R5, R15, P0 ;  /* 0x0000000f05057207 */ /* 0x000fe40000000000 */
[----:B------:R-:W-:Y:S01]  /*1db0*/  SEL R2, R6, R13, P0 ;  /* 0x0000000d06027207 */ /* 0x000fe20000000000 */
[----:B------:R-:W-:Y:S01]  /*1dc0*/  IMAD.MOV.U32 R6, RZ, RZ, R0 ;  /* 0x000000ffff067224 */ /* 0x000fe200078e0000 */
[----:B------:R-:W-:Y:S02]  /*1dd0*/  IADD3 R24, P2, R11, 0x1, RZ ;  /* 0x000000010b187810 */ /* 0x000fe40007f5e0ff */
[----:B------:R-:W-:Y:S02]  /*1de0*/  SEL R7, R7, R8, P0 ;  /* 0x0000000807077207 */ /* 0x000fe40000000000 */
[----:B------:R-:W-:Y:S01]  /*1df0*/  ISETP.GE.U32.AND P0, PT, R5, R4, PT ;  /* 0x000000040500720c */ /* 0x000fe20003f06070 */
[----:B------:R-:W-:Y:S01]  /*1e00*/  IMAD.X R25, RZ, RZ, R2, P2 ;  /* 0x000000ffff197224 */ /* 0x000fe200010e0602 */
[----:B------:R-:W-:-:S02]  /*1e10*/  ISETP.NE.U32.AND P1, PT, R4, RZ, PT ;  /* 0x000000ff0400720c */ /* 0x000fc40003f25070 */
[----:B------:R-:W-:Y:S01]  /*1e20*/  ISETP.GE.U32.AND.EX P0, PT, R7, RZ, PT, P0 ;  /* 0x000000ff0700720c */ /* 0x000fe20003f06100 */
[----:B------:R-:W-:Y:S01]  /*1e30*/  IMAD.MOV.U32 R7, RZ, RZ, 0x0 ;  /* 0x00000000ff077424 */ /* 0x000fe200078e00ff */
[----:B------:R-:W-:Y:S02]  /*1e40*/  ISETP.NE.AND.EX P1, PT, RZ, RZ, PT, P1 ;  /* 0x000000ffff00720c */ /* 0x000fe40003f25310 */
[----:B------:R-:W-:Y:S02]  /*1e50*/  SEL R24, R24, R11, P0 ;  /* 0x0000000b18187207 */ /* 0x000fe40000000000 */
[----:B------:R-:W-:Y:S02]  /*1e60*/  SEL R25, R25, R2, P0 ;  /* 0x0000000219197207 */ /* 0x000fe40000000000 */
[----:B------:R-:W-:Y:S02]  /*1e70*/  SEL R24, R24, 0xffffffff, P1 ;  /* 0xffffffff18187807 */ /* 0x000fe40000800000 */
[----:B------:R-:W-:Y:S01]  /*1e80*/  SEL R25, R25, 0xffffffff, P1 ;  /* 0xffffffff19197807 */ /* 0x000fe20000800000 */
[----:B------:R-:W-:Y:S06]  /*1e90*/  RET.REL.NODEC R6 `(_ZN17fastertransformer16paddingEmbeddingIfEEvPT_S2_PKS1_S4_lll) ;  /* 0xffffe16006007950 */ /* 0x000fec0003c3ffff */
.L_x_43:
        /* <DEDUP_REMOVED lines=14> */
.L_x_453:


//--------------------- .text._ZN17fastertransformer15embeddingLookupI6__halfLi0EEEvPT_PKS2_PKiNS_18pPromptTuningParamIS2_EEiliiiiS2_ --------------------------
	.section	.text._ZN17fastertransformer15embeddingLookupI6__halfLi0EEEvPT_PKS2_PKiNS_18pPromptTuningParamIS2_EEiliiiiS2_,"ax",@progbits
	.sectioninfo	@"SHI_REGISTERS=20"
	.align	128
        .global         _ZN17fastertransformer15embeddingLookupI6__halfLi0EEEvPT_PKS2_PKiNS_18pPromptTuningParamIS2_EEiliiiiS2_
        .type           _ZN17fastertransformer15embeddingLookupI6__halfLi0EEEvPT_PKS2_PKiNS_18pPromptTuningParamIS2_EEiliiiiS2_,@function
        .size           _ZN17fastertransformer15embeddingLookupI6__halfLi0EEEvPT_PKS2_PKiNS_18pPromptTuningParamIS2_EEiliiiiS2_,(.L_x_454 - _ZN17fastertransformer15embeddingLookupI6__halfLi0EEEvPT_PKS2_PKiNS_18pPromptTuningParamIS2_EEiliiiiS2_)
        .other          _ZN17fastertransformer15embeddingLookupI6__halfLi0EEEvPT_PKS2_PKiNS_18pPromptTuningParamIS2_EEiliiiiS2_,@"STO_CUDA_ENTRY STV_DEFAULT"
_ZN17fastertransformer15embeddingLookupI6__halfLi0EEEvPT_PKS2_PKiNS_18pPromptTuningParamIS2_EEiliiiiS2_:
.text._ZN17fastertransformer15embeddingLookupI6__halfLi0EEEvPT_PKS2_PKiNS_18pPromptTuningParamIS2_EEiliiiiS2_:
[----:B------:R-:W-:Y:S02]  /*0000*/  IMAD.MOV.U32 R1, RZ, RZ, c[0x0][0x28] ;  /* 0x00000a00ff017624 */ /* 0x000fe400078e00ff */
[----:B------:R-:W0:Y:S01]  /*0010*/  S2R R0, SR_CTAID.X ;  /* 0x0000000000007919 */ /* 0x000e220000002500 */
[----:B------:R-:W-:Y:S02]  /*0020*/  ULDC UR9, c[0x0][0x198] ;  /* 0x0000660000097ab9 */ /* 0x000fe40000000800 */
[----:B------:R-:W-:Y:S01]  /*0030*/  USHF.R.S32.HI UR4, URZ, 0x1f, UR9 ;  /* 0x0000001f3f047899 */ /* 0x000fe20008011409 */
[----:B------:R-:W0:Y:S01]  /*0040*/  S2R R3, SR_TID.X ;  /* 0x0000000000037919 */ /* 0x000e220000002100 */
[----:B------:R-:W-:Y:S02]  /*0050*/  ULDC.64 UR10, c[0x0][0x1a0] ;  /* 0x00006800000a7ab9 */ /* 0x000fe40000000a00 */
[----:B------:R-:W-:Y:S02]  /*0060*/  UIMAD UR6, UR4, UR10, URZ ;  /* 0x0000000a040672a4 */ /* 0x000fe4000f8e023f */
[----:B------:R-:W-:Y:S02]  /*0070*/  UIMAD.WIDE.U32 UR4, UR9, UR10, URZ ;  /* 0x0000000a090472a5 */ /* 0x000fe4000f8e003f */
[----:B------:R-:W-:-:S04]  /*0080*/  UIMAD UR6, UR9, UR11, UR6 ;  /* 0x0000000b090672a4 */ /* 0x000fc8000f8e0206 */
[----:B------:R-:W-:-:S06]  /*0090*/  UIADD3 UR8, UR5, UR6, URZ ;  /* 0x0000000605087290 */ /* 0x000fcc000fffe03f */
[----:B------:R-:W-:Y:S02]  /*00a0*/  IMAD.U32 R2, RZ, RZ, UR8 ;  /* 0x00000008ff027e24 */ /* 0x000fe4000f8e00ff */
[----:B0-----:R-:W-:-:S05]  /*00b0*/  IMAD R0, R0, c[0x0][0x0], R3 ;  /* 0x0000000000007a24 */ /* 0x001fca00078e0203 */
[----:B------:R-:W-:-:S04]  /*00c0*/  ISETP.LT.U32.AND P0, PT, R0, UR4, PT ;  /* 0x0000000400007c0c */ /* 0x000fc8000bf01070 */
[----:B------:R-:W-:-:S13]  /*00d0*/  ISETP.GT.AND.EX P0, PT, R2, RZ, PT, P0 ;  /* 0x000000ff0200720c */ /* 0x000fda0003f04300 */
[----:B------:R-:W-:Y:S05]  /*00e0*/  @!P0 EXIT ;  /* 0x000000000000894d */ /* 0x000fea0003800000 */
[----:B------:R-:W-:Y:S01]  /*00f0*/  ISETP.NE.U32.AND P0, PT, RZ, c[0x0][0x170], PT ;  /* 0x00005c00ff007a0c */ /* 0x000fe20003f05070 */
[----:B------:R-:W-:Y:S01]  /*0100*/  ULDC.64 UR10, c[0x0][0x1a8] ;  /* 0x00006a00000a7ab9 */ /* 0x000fe20000000a00 */
[----:B------:R-:W-:Y:S01]  /*0110*/  IMAD.MOV.U32 R5, RZ, RZ, RZ ;  /* 0x000000ffff057224 */ /* 0x000fe200078e00ff */
[----:B------:R-:W-:Y:S01]  /*0120*/  UIMAD UR7, UR11, UR10, URZ ;  /* 0x0000000a0b0772a4 */ /* 0x000fe2000f8e023f */
[----:B------:R-:W-:Y:S01]  /*0130*/  ISETP.NE.AND.EX P0, PT, RZ, c[0x0][0x174], PT, P0 ;  /* 0x00005d00ff007a0c */ /* 0x000fe20003f05300 */
[----:B------:R-:W-:Y:S02]  /*0140*/  ULDC UR6, c[0x0][0x0] ;  /* 0x0000000000067ab9 */ /* 0x000fe40000000800 */
[----:B------:R-:W-:Y:S02]  /*0150*/  ULDC UR10, c[0x0][0xc] ;  /* 0x00000300000a7ab9 */ /* 0x000fe40000000800 */
[----:B------:R-:W-:Y:S02]  /*0160*/  ULDC UR11, c[0x0][0x1b0] ;  /* 0x00006c00000b7ab9 */ /* 0x000fe40000000800 */
[----:B------:R-:W-:-:S02]  /*0170*/  UIMAD UR6, UR6, UR10, URZ ;  /* 0x0000000a060672a4 */ /* 0x000fc4000f8e023f */
[----:B------:R-:W-:-:S03]  /*0180*/  UIMAD UR7, UR9, UR11, UR7 ;  /* 0x0000000b090772a4 */ /* 0x000fc6000f8e0207 */
[----:B------:R-:W-:Y:S01]  /*0190*/  ULDC.64 UR10, c[0x0][0x118] ;  /* 0x00004600000a7ab9 */ /* 0x000fe20000000a00 */
[----:B------:R-:W-:Y:S05]  /*01a0*/  @!P0 BRA `(.L_x_44) ;  /* 0x0000038000008947 */ /* 0x000fea0003800000 */
.L_x_48:
[----:B0-----:R-:W-:Y:S01]  /*01b0*/  LOP3.LUT R2, R5, c[0x0][0x1a4], RZ, 0xfc, !PT ;  /* 0x0000690005027a12 */ /* 0x001fe200078efcff */
[----:B------:R-:W-:Y:S03]  /*01c0*/  BSSY B0, `(.L_x_45) ;  /* 0x000001f000007945 */ /* 0x000fe60003800000 */
[----:B------:R-:W-:-:S13]  /*01d0*/  ISETP.NE.U32.AND P0, PT, R2, RZ, PT ;  /* 0x000000ff0200720c */ /* 0x000fda0003f05070 */
[----:B------:R-:W-:Y:S05]  /*01e0*/  @!P0 BRA `(.L_x_46) ;  /* 0x0000008000008947 */ /* 0x000fea0003800000 */
[----:B------:R-:W-:Y:S01]  /*01f0*/  IMAD.MOV.U32 R7, RZ, RZ, c[0x0][0x1a0] ;  /* 0x00006800ff077624 */ /* 0x000fe200078e00ff */
[----:B------:R-:W-:Y:S01]  /*0200*/  MOV R4, 0x230 ;  /* 0x0000023000047802 */ /* 0x000fe20000000f00 */
[----:B------:R-:W-:Y:S02]  /*0210*/  IMAD.MOV.U32 R6, RZ, RZ, c[0x0][0x1a4] ;  /* 0x00006900ff067624 */ /* 0x000fe400078e00ff */
[----:B------:R-:W-:Y:S05]  /*0220*/  CALL.REL.NOINC `($__internal_3_$__cuda_sm20_div_s64) ;  /* 0x0000064000007944 */ /* 0x000fea0003c00000 */
[--C-:B------:R-:W-:Y:S02]  /*0230*/  IMAD.MOV R3, RZ, RZ, -R7.reuse ;  /* 0x000000ffff037224 */ /* 0x100fe400078e0a07 */
[----:B------:R-:W-:Y:S02]  /*0240*/  IMAD.MOV.U32 R2, RZ, RZ, R7 ;  /* 0x000000ffff027224 */ /* 0x000fe400078e0007 */
[----:B------:R-:W-:Y:S01]  /*0250*/  IMAD R6, R3, c[0x0][0x1a0], R0 ;  /* 0x0000680003067a24 */ /* 0x000fe200078e0200 */
[----:B------:R-:W-:Y:S05]  /*0260*/  BRA `(.L_x_47) ;  /* 0x0000014000007947 */ /* 0x000fea0003800000 */
.L_x_46:
        /* <DEDUP_REMOVED lines=20> */
.L_x_47:
[----:B------:R-:W-:Y:S05]  /*03b0*/  BSYNC B0 ;  /* 0x0000000000007941 */ /* 0x000fea0003800000 */
.L_x_45:
[----:B------:R-:W-:Y:S01]  /*03c0*/  IADD3 R2, R2, UR7, RZ ;  /* 0x0000000702027c10 */ /* 0x000fe2000fffe0ff */
[----:B------:R-:W-:-:S04]  /*03d0*/  IMAD.MOV.U32 R3, RZ, RZ, 0x4 ;  /* 0x00000004ff037424 */ /* 0x000fc800078e00ff */
[----:B------:R-:W-:-:S06]  /*03e0*/  IMAD.WIDE R2, R2, R3, c[0x0][0x170] ;  /* 0x00005c0002027625 */ /* 0x000fcc00078e0203 */
[----:B------:R-:W2:Y:S01]  /*03f0*/  LDG.E R3, [R2.64] ;  /* 0x0000000a02037981 */ /* 0x000ea2000c1e1900 */
[----:B------:R-:W-:Y:S02]  /*0400*/  SHF.R.S32.HI R7, RZ, 0x1f, R6 ;  /* 0x0000001fff077819 */ /* 0x000fe40000011406 */
[----:B--2---:R-:W-:-:S03]  /*0410*/  SHF.R.S32.HI R4, RZ, 0x1f, R3 ;  /* 0x0000001fff047819 */ /* 0x004fc60000011403 */
[----:B------:R-:W-:-:S04]  /*0420*/  IMAD.WIDE.U32 R6, R3, c[0x0][0x1a0], R6 ;  /* 0x0000680003067a25 */ /* 0x000fc800078e0006 */
[----:B------:R-:W-:Y:S01]  /*0430*/  IMAD R4, R4, c[0x0][0x1a0], RZ ;  /* 0x0000680004047a24 */ /* 0x000fe200078e02ff */
[----:B------:R-:W-:-:S03]  /*0440*/  LEA R8, P0, R6, c[0x0][0x168], 0x1 ;  /* 0x00005a0006087a11 */ /* 0x000fc600078008ff */
[----:B------:R-:W-:-:S04]  /*0450*/  IMAD R9, R3, c[0x0][0x1a4], R4 ;  /* 0x0000690003097a24 */ /* 0x000fc800078e0204 */
[----:B------:R-:W-:-:S05]  /*0460*/  IMAD.IADD R7, R7, 0x1, R9 ;  /* 0x0000000107077824 */ /* 0x000fca00078e0209 */
[----:B------:R-:W-:-:S05]  /*0470*/  LEA.HI.X R9, R6, c[0x0][0x16c], R7, 0x1, P0 ;  /* 0x00005b0006097a11 */ /* 0x000fca00000f0c07 */
[----:B------:R-:W2:Y:S01]  /*0480*/  LDG.E.U16 R8, [R8.64] ;  /* 0x0000000a08087981 */ /* 0x000ea2000c1e1500 */
[----:B------:R-:W-:-:S04]  /*0490*/  LEA R2, P0, R0, c[0x0][0x160], 0x1 ;  /* 0x0000580000027a11 */ /* 0x000fc800078008ff */
[C---:B------:R-:W-:Y:S02]  /*04a0*/  LEA.HI.X R3, R0.reuse, c[0x0][0x164], R5, 0x1, P0 ;  /* 0x0000590000037a11 */ /* 0x040fe400000f0c05 */
[----:B------:R-:W-:-:S04]  /*04b0*/  IADD3 R0, P0, R0, UR6, RZ ;  /* 0x0000000600007c10 */ /* 0x000fc8000ff1e0ff */
[----:B------:R-:W-:Y:S02]  /*04c0*/  IADD3.X R5, RZ, R5, RZ, P0, !PT ;  /* 0x00000005ff057210 */ /* 0x000fe400007fe4ff */
[----:B------:R-:W-:-:S04]  /*04d0*/  ISETP.GE.U32.AND P0, PT, R0, UR4, PT ;  /* 0x0000000400007c0c */ /* 0x000fc8000bf06070 */
[----:B------:R-:W-:Y:S01]  /*04e0*/  ISETP.GE.AND.EX P0, PT, R5, UR8, PT, P0 ;  /* 0x0000000805007c0c */ /* 0x000fe2000bf06300 */
[----:B--2---:R-:W-:-:S05]  /*04f0*/  HMUL2 R4, R8.H0_H0, c[0x0] [0x1b8].H0_H0 ;  /* 0x20006e0008047a32 */ /* 0x004fca0000000800 */
[----:B------:R0:W-:Y:S07]  /*0500*/  STG.E.U16 [R2.64], R4 ;  /* 0x0000000402007986 */ /* 0x0001ee000c10150a */
[----:B------:R-:W-:Y:S05]  /*0510*/  @!P0 BRA `(.L_x_48) ;  /* 0xfffffc9000008947 */ /* 0x000fea000383ffff */
[----:B------:R-:W-:Y:S05]  /*0520*/  EXIT ;  /* 0x000000000000794d */ /* 0x000fea0003800000 */
.L_x_44:
        /* <DEDUP_REMOVED lines=8> */
[----:B------:R-:W-:-:S04]  /*05b0*/  IMAD.MOV R9, RZ, RZ, -R7 ;  /* 0x000000ffff097224 */ /* 0x000fc800078e0a07 */
[----:B------:R-:W-:Y:S01]  /*05c0*/  IMAD R9, R9, c[0x0][0x1a0], R0 ;  /* 0x0000680009097a24 */ /* 0x000fe200078e0200 */
[----:B------:R-:W-:Y:S05]  /*05d0*/  BRA `(.L_x_51) ;  /* 0x0000014000007947 */ /* 0x000fea0003800000 */
.L_x_50:
[----:B------:R-:W0:Y:S01]  /*05e0*/  I2F.U32.RP R4, c[0x0][0x1a0] ;  /* 0x0000680000047b06 */ /* 0x000e220000209000 */
[----:B------:R-:W-:Y:S01]  /*05f0*/  IMAD.MOV.U32 R2, RZ, RZ, RZ ;  /* 0x000000ffff027224 */ /* 0x000fe200078e00ff */
[----:B------:R-:W-:-:S06]  /*0600*/  ISETP.NE.U32.AND P2, PT, RZ, c[0x0][0x1a0], PT ;  /* 0x00006800ff007a0c */ /* 0x000fcc0003f45070 */
[----:B0-----:R-:W0:Y:S02]  /*0610*/  MUFU.RCP R4, R4 ;  /* 0x0000000400047308 */ /* 0x001e240000001000 */
[----:B0-----:R-:W-:-:S06]  /*0620*/  IADD3 R6, R4, 0xffffffe, RZ ;  /* 0x0ffffffe04067810 */ /* 0x001fcc0007ffe0ff */
[----:B------:R-:W0:Y:S02]  /*0630*/  F2I.FTZ.U32.TRUNC.NTZ R3, R6 ;  /* 0x0000000600037305 */ /* 0x000e24000021f000 */
[----:B0-----:R-:W-:-:S04]  /*0640*/  IMAD.MOV R7, RZ, RZ, -R3 ;  /* 0x000000ffff077224 */ /* 0x001fc800078e0a03 */
        /* <DEDUP_REMOVED lines=13> */
.L_x_51:
[----:B------:R-:W-:Y:S05]  /*0720*/  BSYNC B0 ;  /* 0x0000000000007941 */ /* 0x000fea0003800000 */
.L_x_49:
[----:B------:R-:W-:Y:S02]  /*0730*/  SHF.R.S32.HI R2, RZ, 0x1f, R7 ;  /* 0x0000001fff027819 */ /* 0x000fe40000011407 */
[----:B------:R-:W-:-:S03]  /*0740*/  SHF.R.S32.HI R3, RZ, 0x1f, R9 ;  /* 0x0000001fff037819 */ /* 0x000fc60000011409 */
[----:B------:R-:W-:Y:S02]  /*0750*/  IMAD R4, R2, c[0x0][0x1a0], RZ ;  /* 0x0000680002047a24 */ /* 0x000fe400078e02ff */
[----:B------:R-:W-:-:S04]  /*0760*/  IMAD.MOV.U32 R2, RZ, RZ, R9 ;  /* 0x000000ffff027224 */ /* 0x000fc800078e0009 */
[----:B------:R-:W-:-:S04]  /*0770*/  IMAD.WIDE.U32 R2, R7, c[0x0][0x1a0], R2 ;  /* 0x0000680007027a25 */ /* 0x000fc800078e0002 */
[----:B------:R-:W-:Y:S01]  /*0780*/  IMAD R7, R7, c[0x0][0x1a4], R4 ;  /* 0x0000690007077a24 */ /* 0x000fe200078e0204 */
[----:B------:R-:W-:-:S04]  /*0790*/  LEA R6, P0, R2, c[0x0][0x168], 0x1 ;  /* 0x00005a0002067a11 */ /* 0x000fc800078008ff */
[----:B------:R-:W-:-:S04]  /*07a0*/  IADD3 R3, R3, R7, RZ ;  /* 0x0000000703037210 */ /* 0x000fc80007ffe0ff */
[----:B------:R-:W-:-:S05]  /*07b0*/  LEA.HI.X R7, R2, c[0x0][0x16c], R3, 0x1, P0 ;  /* 0x00005b0002077a11 */ /* 0x000fca00000f0c03 */
[----:B------:R-:W2:Y:S01]  /*07c0*/  LDG.E.U16 R6, [R6.64] ;  /* 0x0000000a06067981 */ /* 0x000ea2000c1e1500 */
[----:B------:R-:W-:-:S04]  /*07d0*/  LEA R2, P0, R0, c[0x0][0x160], 0x1 ;  /* 0x0000580000027a11 */ /* 0x000fc800078008ff */
[C---:B------:R-:W-:Y:S02]  /*07e0*/  LEA.HI.X R3, R0.reuse, c[0x0][0x164], R5, 0x1, P0 ;  /* 0x0000590000037a11 */ /* 0x040fe400000f0c05 */
[----:B------:R-:W-:-:S05]  /*07f0*/  IADD3 R0, P0, R0, UR6, RZ ;  /* 0x0000000600007c10 */ /* 0x000fca000ff1e0ff */
[----:B------:R-:W-:Y:S01]  /*0800*/  IMAD.X R5, RZ, RZ, R5, P0 ;  /* 0x000000ffff057224 */ /* 0x000fe200000e0605 */
[----:B------:R-:W-:-:S04]  /*0810*/  ISETP.GE.U32.AND P0, PT, R0, UR4, PT ;  /* 0x0000000400007c0c */ /* 0x000fc8000bf06070 */
[----:B------:R-:W-:Y:S01]  /*0820*/  ISETP.GE.AND.EX P0, PT, R5, UR8, PT, P0 ;  /* 0x0000000805007c0c */ /* 0x000fe2000bf06300 */
[----:B--2---:R-:W-:-:S05]  /*0830*/  HMUL2 R4, R6.H0_H0, c[0x0] [0x1b8].H0_H0 ;  /* 0x20006e0006047a32 */ /* 0x004fca0000000800 */
[----:B------:R0:W-:Y:S07]  /*0840*/  STG.E.U16 [R2.64], R4 ;  /* 0x0000000402007986 */ /* 0x0001ee000c10150a */
[----:B------:R-:W-:Y:S05]  /*0850*/  @!P0 BRA `(.L_x_44) ;  /* 0xfffffcd000008947 */ /* 0x000fea000383ffff */
[----:B------:R-:W-:Y:S05]  /*0860*/  EXIT ;  /* 0x000000000000794d */ /* 0x000fea0003800000 */
        .weak           $__internal_3_$__cuda_sm20_div_s64
        .type           $__internal_3_$__cuda_sm20_div_s64,@function
        .size           $__internal_3_$__cuda_sm20_div_s64,(.L_x_454 - $__internal_3_$__cuda_sm20_div_s64)
$__internal_3_$__cuda_sm20_div_s64:
        /* <DEDUP_REMOVED lines=20> */
[----:B------:R-:W-:-:S05]  /*09b0*/  IMAD.HI.U32 R10, P1, R9, R13, R10 ;  /* 0x0000000d090a7227 */ /* 0x000fca000782000a */
[----:B------:R-:W-:Y:S01]  /*09c0*/  IADD3 R11, P2, R17, R10, RZ ;  /* 0x0000000a110b7210 */ /* 0x000fe20007f5e0ff */
[----:B------:R-:W-:Y:S01]  /*09d0*/  IMAD.X R10, R15, 0x1, R9, P0 ;  /* 0x000000010f0a7824 */ /* 0x000fe200000e0609 */
[----:B------:R-:W-:-:S03]  /*09e0*/  IADD3 R15, P4, RZ, -R0, RZ ;  /* 0x80000000ff0f7210 */ /* 0x000fc60007f9e0ff */
[----:B------:R-:W-:Y:S01]  /*09f0*/  IMAD.WIDE.U32 R8, R11, R2, RZ ;  /* 0x000000020b087225 */ /* 0x000fe200078e00ff */
[----:B------:R-:W-:-:S03]  /*0a00*/  IADD3.X R13, RZ, RZ, R10, P2, P1 ;  /* 0x000000ffff0d7210 */ /* 0x000fc600017e240a */
[----:B------:R-:W-:Y:S01]  /*0a10*/  IMAD R9, R11, R3, R9 ;  /* 0x000000030b097224 */ /* 0x000fe200078e0209 */
[----:B------:R-:W-:Y:S02]  /*0a20*/  IADD3 R17, P0, RZ, -R8, RZ ;  /* 0x80000008ff117210 */ /* 0x000fe40007f1e0ff */
[----:B------:R-:W-:Y:S01]  /*0a30*/  SEL R8, R15, R0, !P3 ;  /* 0x000000000f087207 */ /* 0x000fe20005800000 */
[----:B------:R-:W-:Y:S02]  /*0a40*/  IMAD R9, R13, R2, R9 ;  /* 0x000000020d097224 */ /* 0x000fe400078e0209 */
[----:B------:R-:W-:-:S04]  /*0a50*/  IMAD.HI.U32 R10, R11, R17, RZ ;  /* 0x000000110b0a7227 */ /* 0x000fc800078e00ff */
[----:B------:R-:W-:-:S04]  /*0a60*/  IMAD.X R12, RZ, RZ, ~R9, P0 ;  /* 0x000000ffff0c7224 */ /* 0x000fc800000e0e09 */
[----:B------:R-:W-:-:S04]  /*0a70*/  IMAD.WIDE.U32 R10, P0, R11, R12, R10 ;  /* 0x0000000c0b0a7225 */ /* 0x000fc8000780000a */
[C---:B------:R-:W-:Y:S02]  /*0a80*/  IMAD R14, R13.reuse, R12, RZ ;  /* 0x0000000c0d0e7224 */ /* 0x040fe400078e02ff */
[----:B------:R-:W-:Y:S01]  /*0a90*/  IMAD.HI.U32 R9, P1, R13, R17, R10 ;  /* 0x000000110d097227 */ /* 0x000fe2000782000a */
[----:B------:R-:W-:-:S03]  /*0aa0*/  HFMA2.MMA R11, -RZ, RZ, 0, 0 ;  /* 0x00000000ff0b7435 */ /* 0x000fc600000001ff */
[----:B------:R-:W-:Y:S01]  /*0ab0*/  IMAD.HI.U32 R10, R13, R12, RZ ;  /* 0x0000000c0d0a7227 */ /* 0x000fe200078e00ff */
[----:B------:R-:W-:-:S03]  /*0ac0*/  IADD3 R9, P2, R14, R9, RZ ;  /* 0x000000090e097210 */ /* 0x000fc60007f5e0ff */
        /* <DEDUP_REMOVED lines=23> */
[----:B------:R-:W-:Y:S02]  /*0c40*/  SEL R11, R11, R17, P0 ;  /* 0x000000110b0b7207 */ /* 0x000fe40000000000 */
        /* <DEDUP_REMOVED lines=9> */
[----:B------:R-:W-:Y:S01]  /*0ce0*/  ISETP.NE.AND.EX P0, PT, R6, RZ, PT, P0 ;  /* 0x000000ff0600720c */ /* 0x000fe20003f05300 */
[----:B------:R-:W-:-:S03]  /*0cf0*/  IMAD.MOV.U32 R3, RZ, RZ, 0x0 ;  /* 0x00000000ff037424 */ /* 0x000fc600078e00ff */
[----:B------:R-:W-:Y:S01]  /*0d00*/  SEL R7, R7, R2, !P1 ;  /* 0x0000000207077207 */ /* 0x000fe20004800000 */
[----:B------:R-:W-:-:S03]  /*0d10*/  IMAD.MOV.U32 R2, RZ, RZ, R4 ;  /* 0x000000ffff027224 */ /* 0x000fc600078e0004 */
[----:B------:R-:W-:Y:S01]  /*0d20*/  SEL R7, R7, 0xffffffff, P0 ;  /* 0xffffffff07077807 */ /* 0x000fe20000000000 */
[----:B------:R-:W-:Y:S06]  /*0d30*/  RET.REL.NODEC R2 `(_ZN17fastertransformer15embeddingLookupI6__halfLi0EEEvPT_PKS2_PKiNS_18pPromptTuningParamIS2_EEiliiiiS2_) ;  /* 0xfffff2c002007950 */ /* 0x000fec0003c3ffff */
.L_x_52:
        /* <DEDUP_REMOVED lines=12> */
.L_x_454:


//--------------------- .text._ZN17fastertransformer15embeddingLookupI6__halfLi1EEEvPT_PKS2_PKiNS_18pPromptTuningParamIS2_EEiliiiiS2_ --------------------------
	.section	.text._ZN17fastertransformer15embeddingLookupI6__halfLi1EEEvPT_PKS2_PKiNS_18pPromptTuningParamIS2_EEiliiiiS2_,"ax",@progbits
	.sectioninfo	@"SHI_REGISTERS=20"
	.align	128
        .global         _ZN17fastertransformer15embeddingLookupI6__halfLi1EEEvPT_PKS2_PKiNS_18pPromptTuningParamIS2_EEiliiiiS2_
        .type           _ZN17fastertransformer15embeddingLookupI6__halfLi1EEEvPT_PKS2_PKiNS_18pPromptTuningParamIS2_EEiliiiiS2_,@function
        .size           _ZN17fastertransformer15embeddingLookupI6__halfLi1EEEvPT_PKS2_PKiNS_18pPromptTuningParamIS2_EEiliiiiS2_,(.L_x_455 - _ZN17fastertransformer15embeddingLookupI6__halfLi1EEEvPT_PKS2_PKiNS_18pPromptTuningParamIS2_EEiliiiiS2_)
        .other          _ZN17fastertransformer15embeddingLookupI6__halfLi1EEEvPT_PKS2_PKiNS_18pPromptTuningParamIS2_EEiliiiiS2_,@"STO_CUDA_ENTRY STV_DEFAULT"
_ZN17fastertransformer15embeddingLookupI6__halfLi1EEEvPT_PKS2_PKiNS_18pPromptTuningParamIS2_EEiliiiiS2_:
.text._ZN17fastertransformer15embeddingLookupI6__halfLi1EEEvPT_PKS2_PKiNS_18pPromptTuningParamIS2_EEiliiiiS2_:
        /* <DEDUP_REMOVED lines=16> */
[----:B------:R-:W-:Y:S01]  /*0100*/  ULDC UR6, c[0x0][0x0] ;  /* 0x0000000000067ab9 */ /* 0x000fe20000000800 */
[----:B------:R-:W-:Y:S01]  /*0110*/  IMAD.MOV.U32 R3, RZ, RZ, RZ ;  /* 0x000000ffff037224 */ /* 0x000fe200078e00ff */
[----:B------:R-:W-:Y:S01]  /*0120*/  ULDC UR7, c[0x0][0xc] ;  /* 0x0000030000077ab9 */ /* 0x000fe20000000800 */
[----:B------:R-:W-:Y:S01]  /*0130*/  ISETP.NE.AND.EX P0, PT, RZ, c[0x0][0x174], PT, P0 ;  /* 0x00005d00ff007a0c */ /* 0x000fe20003f05300 */
[----:B------:R-:W-:Y:S02]  /*0140*/  UIMAD UR6, UR6, UR7, URZ ;  /* 0x00000007060672a4 */ /* 0x000fe4000f8e023f */
[----:B------:R-:W-:-:S10]  /*0150*/  ULDC.64 UR12, c[0x0][0x118] ;  /* 0x00004600000c7ab9 */ /* 0x000fd40000000a00 */
[----:B------:R-:W-:Y:S05]  /*0160*/  @!P0 BRA `(.L_x_53) ;  /* 0x0000067000008947 */ /* 0x000fea0003800000 */
[----:B------:R-:W-:Y:S02]  /*0170*/  ULDC.64 UR10, c[0x0][0x1a8] ;  /* 0x00006a00000a7ab9 */ /* 0x000fe40000000a00 */
[----:B------:R-:W-:-:S03]  /*0180*/  UIMAD UR7, UR11, UR10, URZ ;  /* 0x0000000a0b0772a4 */ /* 0x000fc6000f8e023f */
[----:B------:R-:W-:Y:S02]  /*0190*/  ULDC UR10, c[0x0][0x1b0] ;  /* 0x00006c00000a7ab9 */ /* 0x000fe40000000800 */
[----:B------:R-:W-:Y:S02]  /*01a0*/  UIMAD UR7, UR9, UR10, UR7 ;  /* 0x0000000a090772a4 */ /* 0x000fe4000f8e0207 */
.L_x_60:
[----:B------:R-:W-:Y:S01]  /*01b0*/  LOP3.LUT R2, R3, c[0x0][0x1a4], RZ, 0xfc, !PT ;  /* 0x0000690003027a12 */ /* 0x000fe200078efcff */
[----:B------:R-:W-:Y:S03]  /*01c0*/  BSSY B0, `(.L_x_54) ;  /* 0x000001f000007945 */ /* 0x000fe60003800000 */
[----:B------:R-:W-:-:S13]  /*01d0*/  ISETP.NE.U32.AND P0, PT, R2, RZ, PT ;  /* 0x000000ff0200720c */ /* 0x000fda0003f05070 */
[----:B------:R-:W-:Y:S05]  /*01e0*/  @!P0 BRA `(.L_x_55) ;  /* 0x0000008000008947 */ /* 0x000fea0003800000 */
[----:B------:R-:W-:Y:S01]  /*01f0*/  IMAD.MOV.U32 R7, RZ, RZ, c[0x0][0x1a0] ;  /* 0x00006800ff077624 */ /* 0x000fe200078e00ff */
[----:B------:R-:W-:Y:S01]  /*0200*/  MOV R2, 0x230 ;  /* 0x0000023000027802 */ /* 0x000fe20000000f00 */
[----:B------:R-:W-:Y:S02]  /*0210*/  IMAD.MOV.U32 R6, RZ, RZ, c[0x0][0x1a4] ;  /* 0x00006900ff067624 */ /* 0x000fe400078e00ff */
[----:B------:R-:W-:Y:S05]  /*0220*/  CALL.REL.NOINC `($__internal_4_$__cuda_sm20_div_s64) ;  /* 0x00000ba000007944 */ /* 0x000fea0003c00000 */
[--C-:B------:R-:W-:Y:S02]  /*0230*/  IMAD.MOV R7, RZ, RZ, -R9.reuse ;  /* 0x000000ffff077224 */ /* 0x100fe400078e0a09 */
[----:B------:R-:W-:Y:S02]  /*0240*/  IMAD.MOV.U32 R5, RZ, RZ, R9 ;  /* 0x000000ffff057224 */ /* 0x000fe400078e0009 */
[----:B------:R-:W-:Y:S01]  /*0250*/  IMAD R2, R7, c[0x0][0x1a0], R0 ;  /* 0x0000680007027a24 */ /* 0x000fe200078e0200 */
[----:B------:R-:W-:Y:S05]  /*0260*/  BRA `(.L_x_56) ;  /* 0x0000014000007947 */ /* 0x000fea0003800000 */
.L_x_55:
        /* <DEDUP_REMOVED lines=20> */
.L_x_56:
[----:B------:R-:W-:Y:S05]  /*03b0*/  BSYNC B0 ;  /* 0x0000000000007941 */ /* 0x000fea0003800000 */
.L_x_54:
[----:B------:R-:W-:Y:S01]  /*03c0*/  IADD3 R6, R5, UR7, RZ ;  /* 0x0000000705067c10 */ /* 0x000fe2000fffe0ff */
[----:B------:R-:W-:-:S04]  /*03d0*/  IMAD.MOV.U32 R7, RZ, RZ, 0x4 ;  /* 0x00000004ff077424 */ /* 0x000fc800078e00ff */
[----:B------:R-:W-:-:S06]  /*03e0*/  IMAD.WIDE R6, R6, R7, c[0x0][0x170] ;  /* 0x00005c0006067625 */ /* 0x000fcc00078e0207 */
[----:B------:R-:W2:Y:S01]  /*03f0*/  LDG.E R7, [R6.64] ;  /* 0x0000000c06077981 */ /* 0x000ea2000c1e1900 */
[----:B------:R-:W-:Y:S01]  /*0400*/  BSSY B0, `(.L_x_57) ;  /* 0x0000033000007945 */ /* 0x000fe20003800000 */
[----:B--2---:R-:W-:-:S04]  /*0410*/  IADD3 R4, R7, -c[0x0][0x180], RZ ;  /* 0x8000600007047a10 */ /* 0x004fc80007ffe0ff */
[----:B------:R-:W-:-:S13]  /*0420*/  ISETP.GT.AND P0, PT, R4, -0x1, PT ;  /* 0xffffffff0400780c */ /* 0x000fda0003f04270 */
[----:B------:R-:W-:Y:S05]  /*0430*/  @P0 BRA `(.L_x_58) ;  /* 0x000000b000000947 */ /* 0x000fea0003800000 */
[----:B------:R-:W-:Y:S02]  /*0440*/  SHF.R.S32.HI R4, RZ, 0x1f, R7 ;  /* 0x0000001fff047819 */ /* 0x000fe40000011407 */
[----:B------:R-:W-:-:S03]  /*0450*/  SHF.R.S32.HI R5, RZ, 0x1f, R2 ;  /* 0x0000001fff057819 */ /* 0x000fc60000011402 */
[----:B------:R-:W-:Y:S02]  /*0460*/  IMAD R6, R4, c[0x0][0x1a0], RZ ;  /* 0x0000680004067a24 */ /* 0x000fe400078e02ff */
[----:B------:R-:W-:-:S04]  /*0470*/  IMAD.MOV.U32 R4, RZ, RZ, R2 ;  /* 0x000000ffff047224 */ /* 0x000fc800078e0002 */
[----:B------:R-:W-:-:S04]  /*0480*/  IMAD.WIDE.U32 R4, R7, c[0x0][0x1a0], R4 ;  /* 0x0000680007047a25 */ /* 0x000fc800078e0004 */
[----:B------:R-:W-:Y:S01]  /*0490*/  IMAD R7, R7, c[0x0][0x1a4], R6 ;  /* 0x0000690007077a24 */ /* 0x000fe200078e0206 */
[----:B------:R-:W-:-:S03]  /*04a0*/  LEA R6, P0, R4, c[0x0][0x168], 0x1 ;  /* 0x00005a0004067a11 */ /* 0x000fc600078008ff */
[----:B------:R-:W-:-:S05]  /*04b0*/  IMAD.IADD R5, R5, 0x1, R7 ;  /* 0x0000000105057824 */ /* 0x000fca00078e0207 */
[----:B------:R-:W-:-:S05]  /*04c0*/  LEA.HI.X R7, R4, c[0x0][0x16c], R5, 0x1, P0 ;  /* 0x00005b0004077a11 */ /* 0x000fca00000f0c05 */
[----:B------:R0:W5:Y:S01]  /*04d0*/  LDG.E.U16 R4, [R6.64] ;  /* 0x0000000c06047981 */ /* 0x000162000c1e1500 */
[----:B------:R-:W-:Y:S05]  /*04e0*/  BRA `(.L_x_59) ;  /* 0x0000024000007947 */ /* 0x000fea0003800000 */
.L_x_58:
[----:B------:R-:W-:-:S04]  /*04f0*/  IABS R9, c[0x0][0x1b4] ;  /* 0x00006d0000097a13 */ /* 0x000fc80000000000 */
[----:B------:R-:W0:Y:S08]  /*0500*/  I2F.RP R8, R9 ;  /* 0x0000000900087306 */ /* 0x000e300000209400 */
[----:B0-----:R-:W0:Y:S02]  /*0510*/  MUFU.RCP R8, R8 ;  /* 0x0000000800087308 */ /* 0x001e240000001000 */
[----:B0-----:R-:W-:-:S06]  /*0520*/  IADD3 R6, R8, 0xffffffe, RZ ;  /* 0x0ffffffe08067810 */ /* 0x001fcc0007ffe0ff */
[----:B------:R0:W1:Y:S02]  /*0530*/  F2I.FTZ.U32.TRUNC.NTZ R7, R6 ;  /* 0x0000000600077305 */ /* 0x000064000021f000 */
[----:B0-----:R-:W-:Y:S02]  /*0540*/  IMAD.MOV.U32 R6, RZ, RZ, RZ ;  /* 0x000000ffff067224 */ /* 0x001fe400078e00ff */
[----:B-1----:R-:W-:-:S04]  /*0550*/  IMAD.MOV R10, RZ, RZ, -R7 ;  /* 0x000000ffff0a7224 */ /* 0x002fc800078e0a07 */
[----:B------:R-:W-:Y:S01]  /*0560*/  IMAD R11, R10, R9, RZ ;  /* 0x000000090a0b7224 */ /* 0x000fe200078e02ff */
[----:B------:R-:W-:Y:S02]  /*0570*/  IABS R10, R5 ;  /* 0x00000005000a7213 */ /* 0x000fe40000000000 */
[----:B------:R-:W-:Y:S01]  /*0580*/  LOP3.LUT R5, R5, c[0x0][0x1b4], RZ, 0x3c, !PT ;  /* 0x00006d0005057a12 */ /* 0x000fe200078e3cff */
[----:B------:R-:W-:Y:S01]  /*0590*/  IMAD.HI.U32 R7, R7, R11, R6 ;  /* 0x0000000b07077227 */ /* 0x000fe200078e0006 */
[----:B------:R-:W-:Y:S02]  /*05a0*/  HFMA2.MMA R6, -RZ, RZ, 0, 4.76837158203125e-07 ;  /* 0x00000008ff067435 */ /* 0x000fe400000001ff */
[----:B------:R-:W-:-:S03]  /*05b0*/  ISETP.GE.AND P2, PT, R5, RZ, PT ;  /* 0x000000ff0500720c */ /* 0x000fc60003f46270 */
[----:B------:R-:W-:-:S04]  /*05c0*/  IMAD.HI.U32 R7, R7, R10, RZ ;  /* 0x0000000a07077227 */ /* 0x000fc800078e00ff */
[----:B------:R-:W-:-:S04]  /*05d0*/  IMAD.MOV R8, RZ, RZ, -R7 ;  /* 0x000000ffff087224 */ /* 0x000fc800078e0a07 */
[----:B------:R-:W-:-:S05]  /*05e0*/  IMAD R8, R9, R8, R10 ;  /* 0x0000000809087224 */ /* 0x000fca00078e020a */
[----:B------:R-:W-:-:S13]  /*05f0*/  ISETP.GT.U32.AND P1, PT, R9, R8, PT ;  /* 0x000000080900720c */ /* 0x000fda0003f24070 */
[----:B------:R-:W-:Y:S01]  /*0600*/  @!P1 IMAD.IADD R8, R8, 0x1, -R9 ;  /* 0x0000000108089824 */ /* 0x000fe200078e0a09 */
[----:B------:R-:W-:Y:S02]  /*0610*/  @!P1 IADD3 R7, R7, 0x1, RZ ;  /* 0x0000000107079810 */ /* 0x000fe40007ffe0ff */
[----:B------:R-:W-:Y:S02]  /*0620*/  ISETP.NE.AND P1, PT, RZ, c[0x0][0x1b4], PT ;  /* 0x00006d00ff007a0c */ /* 0x000fe40003f25270 */
[----:B------:R-:W-:-:S13]  /*0630*/  ISETP.GE.U32.AND P0, PT, R8, R9, PT ;  /* 0x000000090800720c */ /* 0x000fda0003f06070 */
[----:B------:R-:W-:-:S05]  /*0640*/  @P0 IADD3 R7, R7, 0x1, RZ ;  /* 0x0000000107070810 */ /* 0x000fca0007ffe0ff */
[----:B------:R-:W-:Y:S01]  /*0650*/  @!P2 IMAD.MOV R7, RZ, RZ, -R7 ;  /* 0x000000ffff07a224 */ /* 0x000fe200078e0a07 */
[----:B------:R-:W-:-:S05]  /*0660*/  @!P1 LOP3.LUT R7, RZ, c[0x0][0x1b4], RZ, 0x33, !PT ;  /* 0x00006d00ff079a12 */ /* 0x000fca00078e33ff */
[----:B------:R-:W-:-:S06]  /*0670*/  IMAD.WIDE R6, R7, R6, c[0x0][0x178] ;  /* 0x00005e0007067625 */ /* 0x000fcc00078e0206 */
[----:B------:R-:W2:Y:S01]  /*0680*/  LDG.E.64 R6, [R6.64] ;  /* 0x0000000c06067981 */ /* 0x000ea2000c1e1b00 */
[----:B------:R-:W-:Y:S01]  /*0690*/  SHF.R.S32.HI R5, RZ, 0x1f, R4 ;  /* 0x0000001fff057819 */ /* 0x000fe20000011404 */
[--C-:B------:R-:W-:Y:S01]  /*06a0*/  IMAD.MOV.U32 R8, RZ, RZ, R2.reuse ;  /* 0x000000ffff087224 */ /* 0x100fe200078e0002 */
[----:B------:R-:W-:-:S03]  /*06b0*/  SHF.R.S32.HI R9, RZ, 0x1f, R2 ;  /* 0x0000001fff097819 */ /* 0x000fc60000011402 */
[----:B------:R-:W-:Y:S02]  /*06c0*/  IMAD R5, R5, c[0x0][0x1a0], RZ ;  /* 0x0000680005057a24 */ /* 0x000fe400078e02ff */
[----:B------:R-:W-:-:S04]  /*06d0*/  IMAD.WIDE.U32 R8, R4, c[0x0][0x1a0], R8 ;  /* 0x0000680004087a25 */ /* 0x000fc800078e0008 */
[----:B------:R-:W-:-:S04]  /*06e0*/  IMAD R5, R4, c[0x0][0x1a4], R5 ;  /* 0x0000690004057a24 */ /* 0x000fc800078e0205 */
[----:B------:R-:W-:Y:S01]  /*06f0*/  IMAD.IADD R5, R9, 0x1, R5 ;  /* 0x0000000109057824 */ /* 0x000fe200078e0205 */
[----:B--2---:R-:W-:-:S04]  /*0700*/  LEA R4, P0, R8, R6, 0x1 ;  /* 0x0000000608047211 */ /* 0x004fc800078008ff */
[----:B------:R-:W-:-:S05]  /*0710*/  LEA.HI.X R5, R8, R7, R5, 0x1, P0 ;  /* 0x0000000708057211 */ /* 0x000fca00000f0c05 */
[----:B------:R0:W5:Y:S04]  /*0720*/  LD.E.U16 R4, [R4.64] ;  /* 0x0000000c04047980 */ /* 0x000168000c101500 */
.L_x_59:
[----:B------:R-:W-:Y:S05]  /*0730*/  BSYNC B0 ;  /* 0x0000000000007941 */ /* 0x000fea0003800000 */
.L_x_57:
[----:B-----5:R-:W-:Y:S01]  /*0740*/  HMUL2 R2, R4.H0_H0, c[0x0] [0x1b8].H0_H0 ;  /* 0x20006e0004027a32 */ /* 0x020fe20000000800 */
[----:B------:R-:W-:-:S04]  /*0750*/  LEA R4, P0, R0, c[0x0][0x160], 0x1 ;  /* 0x0000580000047a11 */ /* 0x000fc800078008ff */
[C---:B0-----:R-:W-:Y:S02]  /*0760*/  LEA.HI.X R5, R0.reuse, c[0x0][0x164], R3, 0x1, P0 ;  /* 0x0000590000057a11 */ /* 0x041fe400000f0c03 */
[----:B------:R-:W-:-:S03]  /*0770*/  IADD3 R0, P0, R0, UR6, RZ ;  /* 0x0000000600007c10 */ /* 0x000fc6000ff1e0ff */
[----:B------:R0:W-:Y:S02]  /*0780*/  STG.E.U16 [R4.64], R2 ;  /* 0x0000000204007986 */ /* 0x0001e4000c10150c */
[----:B------:R-:W-:Y:S01]  /*0790*/  IMAD.X R3, RZ, RZ, R3, P0 ;  /* 0x000000ffff037224 */ /* 0x000fe200000e0603 */
[----:B------:R-:W-:-:S04]  /*07a0*/  ISETP.GE.U32.AND P0, PT, R0, UR4, PT ;  /* 0x0000000400007c0c */ /* 0x000fc8000bf06070 */
[----:B------:R-:W-:-:S13]  /*07b0*/  ISETP.GE.AND.EX P0, PT, R3, UR8, PT, P0 ;  /* 0x0000000803007c0c */ /* 0x000fda000bf06300 */
[----:B0-----:R-:W-:Y:S05]  /*07c0*/  @!P0 BRA `(.L_x_60) ;  /* 0xfffff9e000008947 */ /* 0x001fea000383ffff */
[----:B------:R-:W-:Y:S05]  /*07d0*/  EXIT ;  /* 0x000000000000794d */ /* 0x000fea0003800000 */
.L_x_53:
        /* <DEDUP_REMOVED lines=8> */
[----:B------:R-:W-:-:S04]  /*0860*/  IMAD.MOV R5, RZ, RZ, -R9 ;  /* 0x000000ffff057224 */ /* 0x000fc800078e0a09 */
[----:B------:R-:W-:Y:S01]  /*0870*/  IMAD R2, R5, c[0x0][0x1a0], R0 ;  /* 0x0000680005027a24 */ /* 0x000fe200078e0200 */
[----:B------:R-:W-:Y:S05]  /*0880*/  BRA `(.L_x_63) ;  /* 0x0000014000007947 */ /* 0x000fea0003800000 */
.L_x_62:
        /* <DEDUP_REMOVED lines=20> */
.L_x_63:
[----:B------:R-:W-:Y:S05]  /*09d0*/  BSYNC B0 ;  /* 0x0000000000007941 */ /* 0x000fea0003800000 */
.L_x_61:
[----:B------:R-:W-:Y:S01]  /*09e0*/  IADD3 R4, R9, -c[0x0][0x180], RZ ;  /* 0x8000600009047a10 */ /* 0x000fe20007ffe0ff */
[----:B------:R-:W-:Y:S03]  /*09f0*/  BSSY B0, `(.L_x_64) ;  /* 0x0000033000007945 */ /* 0x000fe60003800000 */
        /* <DEDUP_REMOVED lines=13> */
.L_x_65:
[----:B------:R-:W-:Y:S02]  /*0ad0*/  IABS R11, c[0x0][0x1b4] ;  /* 0x00006d00000b7a13 */ /* 0x000fe40000000000 */
[----:B------:R-:W-:Y:S02]  /*0ae0*/  IABS R12, R9 ;  /* 0x00000009000c7213 */ /* 0x000fe40000000000 */
[----:B------:R-:W0:Y:S01]  /*0af0*/  I2F.RP R8, R11 ;  /* 0x0000000b00087306 */ /* 0x000e220000209400 */
[----:B------:R-:W-:-:S04]  /*0b00*/  LOP3.LUT R9, R9, c[0x0][0x1b4], RZ, 0x3c, !PT ;  /* 0x00006d0009097a12 */ /* 0x000fc800078e3cff */
[----:B------:R-:W-:-:S03]  /*0b10*/  ISETP.GE.AND P2, PT, R9, RZ, PT ;  /* 0x000000ff0900720c */ /* 0x000fc60003f46270 */
[----:B0-----:R-:W0:Y:S02]  /*0b20*/  MUFU.RCP R8, R8 ;  /* 0x0000000800087308 */ /* 0x001e240000001000 */
[----:B0-----:R-:W-:-:S06]  /*0b30*/  IADD3 R10, R8, 0xffffffe, RZ ;  /* 0x0ffffffe080a7810 */ /* 0x001fcc0007ffe0ff */
[----:B------:R-:W0:Y:S02]  /*0b40*/  F2I.FTZ.U32.TRUNC.NTZ R7, R10 ;  /* 0x0000000a00077305 */ /* 0x000e24000021f000 */
[----:B0-----:R-:W-:-:S05]  /*0b50*/  IADD3 R6, RZ, -R7, RZ ;  /* 0x80000007ff067210 */ /* 0x001fca0007ffe0ff */
[----:B------:R-:W-:Y:S02]  /*0b60*/  IMAD R5, R6, R11, RZ ;  /* 0x0000000b06057224 */ /* 0x000fe400078e02ff */
[----:B------:R-:W-:-:S04]  /*0b70*/  IMAD.MOV.U32 R6, RZ, RZ, RZ ;  /* 0x000000ffff067224 */ /* 0x000fc800078e00ff */
[----:B------:R-:W-:-:S04]  /*0b80*/  IMAD.HI.U32 R5, R7, R5, R6 ;  /* 0x0000000507057227 */ /* 0x000fc800078e0006 */
[----:B------:R-:W-:-:S04]  /*0b90*/  IMAD.MOV.U32 R6, RZ, RZ, R12 ;  /* 0x000000ffff067224 */ /* 0x000fc800078e000c */
[----:B------:R-:W-:-:S04]  /*0ba0*/  IMAD.HI.U32 R5, R5, R6, RZ ;  /* 0x0000000605057227 */ /* 0x000fc800078e00ff */
[----:B------:R-:W-:-:S04]  /*0bb0*/  IMAD.MOV R7, RZ, RZ, -R5 ;  /* 0x000000ffff077224 */ /* 0x000fc800078e0a05 */
[----:B------:R-:W-:-:S05]  /*0bc0*/  IMAD R6, R11, R7, R6 ;  /* 0x000000070b067224 */ /* 0x000fca00078e0206 */
[----:B------:R-:W-:-:S13]  /*0bd0*/  ISETP.GT.U32.AND P1, PT, R11, R6, PT ;  /* 0x000000060b00720c */ /* 0x000fda0003f24070 */
[----:B------:R-:W-:Y:S01]  /*0be0*/  @!P1 IMAD.IADD R6, R6, 0x1, -R11 ;  /* 0x0000000106069824 */ /* 0x000fe200078e0a0b */
[----:B------:R-:W-:Y:S02]  /*0bf0*/  @!P1 IADD3 R5, R5, 0x1, RZ ;  /* 0x0000000105059810 */ /* 0x000fe40007ffe0ff */
[----:B------:R-:W-:Y:S02]  /*0c00*/  ISETP.NE.AND P1, PT, RZ, c[0x0][0x1b4], PT ;  /* 0x00006d00ff007a0c */ /* 0x000fe40003f25270 */
[----:B------:R-:W-:Y:S01]  /*0c10*/  ISETP.GE.U32.AND P0, PT, R6, R11, PT ;  /* 0x0000000b0600720c */ /* 0x000fe20003f06070 */
[----:B------:R-:W-:-:S12]  /*0c20*/  IMAD.MOV.U32 R6, RZ, RZ, 0x8 ;  /* 0x00000008ff067424 */ /* 0x000fd800078e00ff */
        /* <DEDUP_REMOVED lines=15> */
.L_x_66:
[----:B------:R-:W-:Y:S05]  /*0d20*/  BSYNC B0 ;  /* 0x0000000000007941 */ /* 0x000fea0003800000 */
.L_x_64:
        /* <DEDUP_REMOVED lines=10> */
        .weak           $__internal_4_$__cuda_sm20_div_s64
        .type           $__internal_4_$__cuda_sm20_div_s64,@function
        .size           $__internal_4_$__cuda_sm20_div_s64,(.L_x_455 - $__internal_4_$__cuda_sm20_div_s64)
$__internal_4_$__cuda_sm20_div_s64:
        /* <DEDUP_REMOVED lines=21> */
[----:B------:R-:W-:Y:S02]  /*0f20*/  IADD3 R11, P2, R17, R10, RZ ;  /* 0x0000000a110b7210 */ /* 0x000fe40007f5e0ff */
[----:B------:R-:W-:Y:S02]  /*0f30*/  IADD3.X R10, R15, R9, RZ, P0, !PT ;  /* 0x000000090f0a7210 */ /* 0x000fe400007fe4ff */
[----:B------:R-:W-:Y:S01]  /*0f40*/  IADD3 R15, P4, RZ, -R0, RZ ;  /* 0x80000000ff0f7210 */ /* 0x000fe20007f9e0ff */
        /* <DEDUP_REMOVED lines=10> */
[----:B------:R-:W-:-:S04]  /*0ff0*/  IMAD.HI.U32 R9, P1, R13, R17, R10 ;  /* 0x000000110d097227 */ /* 0x000fc8000782000a */
[----:B------:R-:W-:Y:S01]  /*1000*/  IMAD.HI.U32 R10, R13, R12, RZ ;  /* 0x0000000c0d0a7227 */ /* 0x000fe200078e00ff */
[----:B------:R-:W-:-:S03]  /*1010*/  IADD3 R9, P2, R14, R9, RZ ;  /* 0x000000090e097210 */ /* 0x000fc60007f5e0ff */
        /* <DEDUP_REMOVED lines=28> */
[----:B------:R-:W-:Y:S01]  /*11e0*/  ISETP.GE.U32.AND.EX P0, PT, R11, R5, PT, P0 ;  /* 0x000000050b00720c */ /* 0x000fe20003f06100 */
[----:B------:R-:W-:Y:S01]  /*11f0*/  IMAD.MOV.U32 R5, RZ, RZ, 0x0 ;  /* 0x00000000ff057424 */ /* 0x000fe200078e00ff */
[----:B------:R-:W-:-:S02]  /*1200*/  LOP3.LUT R4, R6, R3, RZ, 0x3c, !PT ;  /* 0x0000000306047212 */ /* 0x000fc400078e3cff */
[----:B------:R-:W-:Y:S02]  /*1210*/  SEL R9, R9, R8, P0 ;  /* 0x0000000809097207 */ /* 0x000fe40000000000 */
[----:B------:R-:W-:Y:S02]  /*1220*/  ISETP.GE.AND P1, PT, R4, RZ, PT ;  /* 0x000000ff0400720c */ /* 0x000fe40003f26270 */
[----:B------:R-:W-:Y:S01]  /*1230*/  ISETP.NE.U32.AND P0, PT, R7, RZ, PT ;  /* 0x000000ff0700720c */ /* 0x000fe20003f05070 */
[----:B------:R-:W-:-:S03]  /*1240*/  IMAD.MOV R4, RZ, RZ, -R9 ;  /* 0x000000ffff047224 */ /* 0x000fc600078e0a09 */
[----:B------:R-:W-:Y:S02]  /*1250*/  ISETP.NE.AND.EX P0, PT, R6, RZ, PT, P0 ;  /* 0x000000ff0600720c */ /* 0x000fe40003f05300 */
[----:B------:R-:W-:Y:S01]  /*1260*/  SEL R9, R4, R9, !P1 ;  /* 0x0000000904097207 */ /* 0x000fe20004800000 */
[----:B------:R-:W-:-:S03]  /*1270*/  IMAD.MOV.U32 R4, RZ, RZ, R2 ;  /* 0x000000ffff047224 */ /* 0x000fc600078e0002 */
[----:B------:R-:W-:Y:S01]  /*1280*/  SEL R9, R9, 0xffffffff, P0 ;  /* 0xffffffff09097807 */ /* 0x000fe20000000000 */
[----:B------:R-:W-:Y:S06]  /*1290*/  RET.REL.NODEC R4 `(_ZN17fastertransformer15embeddingLookupI6__halfLi1EEEvPT_PKS2_PKiNS_18pPromptTuningParamIS2_EEiliiiiS2_) ;  /* 0xffffed6004007950 */ /* 0x000fec0003c3ffff */
.L_x_67:
        /* <DEDUP_REMOVED lines=14> */
.L_x_455:


//--------------------- .text._ZN17fastertransformer15embeddingLookupI6__halfLi2EEEvPT_PKS2_PKiNS_18pPromptTuningParamIS2_EEiliiiiS2_ --------------------------
	.section	.text._ZN17fastertransformer15embeddingLookupI6__halfLi2EEEvPT_PKS2_PKiNS_18pPromptTuningParamIS2_EEiliiiiS2_,"ax",@progbits
	.sectioninfo	@"SHI_REGISTERS=20"
	.align	128
        .global         _ZN17fastertransformer15embeddingLookupI6__halfLi2EEEvPT_PKS2_PKiNS_18pPromptTuningParamIS2_EEiliiiiS2_
        .type           _ZN17fastertransformer15embeddingLookupI6__halfLi2EEEvPT_PKS2_PKiNS_18pPromptTuningParamIS2_EEiliiiiS2_,@function
        .size           _ZN17fastertransformer15embeddingLookupI6__halfLi2EEEvPT_PKS2_PKiNS_18pPromptTuningParamIS2_EEiliiiiS2_,(.L_x_456 - _ZN17fastertransformer15embeddingLookupI6__halfLi2EEEvPT_PKS2_PKiNS_18pPromptTuningParamIS2_EEiliiiiS2_)
        .other          _ZN17fastertransformer15embeddingLookupI6__halfLi2EEEvPT_PKS2_PKiNS_18pPromptTuningParamIS2_EEiliiiiS2_,@"STO_CUDA_ENTRY STV_DEFAULT"
_ZN17fastertransformer15embeddingLookupI6__halfLi2EEEvPT_PKS2_PKiNS_18pPromptTuningParamIS2_EEiliiiiS2_:
.text._ZN17fastertransformer15embeddingLookupI6__halfLi2EEEvPT_PKS2_PKiNS_18pPromptTuningParamIS2_EEiliiiiS2_:
        /* <DEDUP_REMOVED lines=27> */
.L_x_75:
[----:B------:R-:W-:Y:S01]  /*01b0*/  LOP3.LUT R2, R5, c[0x0][0x1a4], RZ, 0xfc, !PT ;  /* 0x0000690005027a12 */ /* 0x000fe200078efcff */
[----:B------:R-:W-:Y:S03]  /*01c0*/  BSSY B0, `(.L_x_69) ;  /* 0x000001f000007945 */ /* 0x000fe60003800000 */
[----:B------:R-:W-:-:S13]  /*01d0*/  ISETP.NE.U32.AND P0, PT, R2, RZ, PT ;  /* 0x000000ff0200720c */ /* 0x000fda0003f05070 */
[----:B0-----:R-:W-:Y:S05]  /*01e0*/  @!P0 BRA `(.L_x_70) ;  /* 0x0000008000008947 */ /* 0x001fea0003800000 */
[----:B------:R-:W-:Y:S01]  /*01f0*/  IMAD.MOV.U32 R7, RZ, RZ, c[0x0][0x1a0] ;  /* 0x00006800ff077624 */ /* 0x000fe200078e00ff */
[----:B------:R-:W-:Y:S01]  /*0200*/  MOV R4, 0x230 ;  /* 0x0000023000047802 */ /* 0x000fe20000000f00 */
[----:B------:R-:W-:Y:S02]  /*0210*/  IMAD.MOV.U32 R6, RZ, RZ, c[0x0][0x1a4] ;  /* 0x00006900ff067624 */ /* 0x000fe400078e00ff */
[----:B------:R-:W-:Y:S05]  /*0220*/  CALL.REL.NOINC `($__internal_5_$__cuda_sm20_div_s64) ;  /* 0x00000b5000007944 */ /* 0x000fea0003c00000 */
[--C-:B------:R-:W-:Y:S02]  /*0230*/  IMAD.MOV R7, RZ, RZ, -R9.reuse ;  /* 0x000000ffff077224 */ /* 0x100fe400078e0a09 */
[----:B------:R-:W-:Y:S02]  /*0240*/  IMAD.MOV.U32 R3, RZ, RZ, R9 ;  /* 0x000000ffff037224 */ /* 0x000fe400078e0009 */
[----:B------:R-:W-:Y:S01]  /*0250*/  IMAD R2, R7, c[0x0][0x1a0], R0 ;  /* 0x0000680007027a24 */ /* 0x000fe200078e0200 */
[----:B------:R-:W-:Y:S05]  /*0260*/  BRA `(.L_x_71) ;  /* 0x0000014000007947 */ /* 0x000fea0003800000 */
.L_x_70:
        /* <DEDUP_REMOVED lines=20> */
.L_x_71:
[----:B------:R-:W-:Y:S05]  /*03b0*/  BSYNC B0 ;  /* 0x0000000000007941 */ /* 0x000fea0003800000 */
.L_x_69:
        /* <DEDUP_REMOVED lines=11> */
[----:B------:R-:W-:-:S04]  /*0470*/  IMAD.WIDE.U32 R2, R7, c[0x0][0x1a0], R2 ;  /* 0x0000680007027a25 */ /* 0x000fc800078e0002 */
[----:B------:R-:W-:Y:S01]  /*0480*/  IMAD R7, R7, c[0x0][0x1a4], R4 ;  /* 0x0000690007077a24 */ /* 0x000fe200078e0204 */
[----:B------:R-:W-:-:S03]  /*0490*/  LEA R4, P0, R2, c[0x0][0x168], 0x1 ;  /* 0x00005a0002047a11 */ /* 0x000fc600078008ff */
[----:B------:R-:W-:-:S05]  /*04a0*/  IMAD.IADD R3, R3, 0x1, R7 ;  /* 0x0000000103037824 */ /* 0x000fca00078e0207 */
[----:B------:R-:W-:Y:S01]  /*04b0*/  LEA.HI.X R3, R2, c[0x0][0x16c], R3, 0x1, P0 ;  /* 0x00005b0002037a11 */ /* 0x000fe200000f0c03 */
[----:B------:R-:W-:Y:S05]  /*04c0*/  BRA `(.L_x_74) ;  /* 0x0000022000007947 */ /* 0x000fea0003800000 */
.L_x_73:
        /* <DEDUP_REMOVED lines=10> */
[----:B------:R-:W-:-:S03]  /*0570*/  IMAD.HI.U32 R7, R7, R11, R6 ;  /* 0x0000000b07077227 */ /* 0x000fc600078e0006 */
[----:B------:R-:W-:Y:S02]  /*0580*/  ISETP.GE.AND P2, PT, R3, RZ, PT ;  /* 0x000000ff0300720c */ /* 0x000fe40003f46270 */
[----:B------:R-:W-:Y:S01]  /*0590*/  SHF.R.S32.HI R3, RZ, 0x1f, R2 ;  /* 0x0000001fff037819 */ /* 0x000fe20000011402 */
[----:B------:R-:W-:-:S04]  /*05a0*/  IMAD.HI.U32 R7, R7, R8, RZ ;  /* 0x0000000807077227 */ /* 0x000fc800078e00ff */
[----:B------:R-:W-:-:S04]  /*05b0*/  IMAD.MOV R4, RZ, RZ, -R7 ;  /* 0x000000ffff047224 */ /* 0x000fc800078e0a07 */
[----:B------:R-:W-:-:S05]  /*05c0*/  IMAD R4, R9, R4, R8 ;  /* 0x0000000409047224 */ /* 0x000fca00078e0208 */
[----:B------:R-:W-:-:S13]  /*05d0*/  ISETP.GT.U32.AND P1, PT, R9, R4, PT ;  /* 0x000000040900720c */ /* 0x000fda0003f24070 */
[----:B------:R-:W-:Y:S01]  /*05e0*/  @!P1 IMAD.IADD R4, R4, 0x1, -R9 ;  /* 0x0000000104049824 */ /* 0x000fe200078e0a09 */
[----:B------:R-:W-:Y:S02]  /*05f0*/  @!P1 IADD3 R7, R7, 0x1, RZ ;  /* 0x0000000107079810 */ /* 0x000fe40007ffe0ff */
[----:B------:R-:W-:Y:S02]  /*0600*/  ISETP.NE.AND P1, PT, RZ, c[0x0][0x1b4], PT ;  /* 0x00006d00ff007a0c */ /* 0x000fe40003f25270 */
[----:B------:R-:W-:Y:S02]  /*0610*/  ISETP.GE.U32.AND P0, PT, R4, R9, PT ;  /* 0x000000090400720c */ /* 0x000fe40003f06070 */
[----:B------:R-:W-:-:S11]  /*0620*/  SHF.R.S32.HI R4, RZ, 0x1f, R10 ;  /* 0x0000001fff047819 */ /* 0x000fd6000001140a */
[----:B------:R-:W-:-:S05]  /*0630*/  @P0 IADD3 R7, R7, 0x1, RZ ;  /* 0x0000000107070810 */ /* 0x000fca0007ffe0ff */
[----:B------:R-:W-:Y:S01]  /*0640*/  @!P2 IMAD.MOV R7, RZ, RZ, -R7 ;  /* 0x000000ffff07a224 */ /* 0x000fe200078e0a07 */
[----:B------:R-:W-:-:S05]  /*0650*/  @!P1 LOP3.LUT R7, RZ, c[0x0][0x1b4], RZ, 0x33, !PT ;  /* 0x00006d00ff079a12 */ /* 0x000fca00078e33ff */
[----:B------:R-:W-:-:S05]  /*0660*/  IMAD R7, R7, c[0x0][0x184], RZ ;  /* 0x0000610007077a24 */ /* 0x000fca00078e02ff */
[----:B------:R-:W-:-:S04]  /*0670*/  IADD3 R9, P0, R10, R7, RZ ;  /* 0x000000070a097210 */ /* 0x000fc80007f1e0ff */
[----:B------:R-:W-:Y:S01]  /*0680*/  LEA.HI.X.SX32 R4, R7, R4, 0x1, P0 ;  /* 0x0000000407047211 */ /* 0x000fe200000f0eff */
[----:B------:R-:W-:-:S04]  /*0690*/  IMAD.WIDE.U32 R2, R9, c[0x0][0x1a0], R2 ;  /* 0x0000680009027a25 */ /* 0x000fc800078e0002 */
[----:B------:R-:W-:-:S04]  /*06a0*/  IMAD R4, R4, c[0x0][0x1a0], RZ ;  /* 0x0000680004047a24 */ /* 0x000fc800078e02ff */
[----:B------:R-:W-:Y:S01]  /*06b0*/  IMAD R9, R9, c[0x0][0x1a4], R4 ;  /* 0x0000690009097a24 */ /* 0x000fe200078e0204 */
[----:B------:R-:W-:-:S03]  /*06c0*/  LEA R4, P0, R2, c[0x0][0x190], 0x1 ;  /* 0x0000640002047a11 */ /* 0x000fc600078008ff */
[----:B------:R-:W-:-:S05]  /*06d0*/  IMAD.IADD R3, R3, 0x1, R9 ;  /* 0x0000000103037824 */ /* 0x000fca00078e0209 */
[----:B------:R-:W-:Y:S02]  /*06e0*/  LEA.HI.X R3, R2, c[0x0][0x194], R3, 0x1, P0 ;  /* 0x0000650002037a11 */ /* 0x000fe400000f0c03 */
.L_x_74:
[----:B------:R-:W-:Y:S05]  /*06f0*/  BSYNC B0 ;  /* 0x0000000000007941 */ /* 0x000fea0003800000 */
.L_x_72:
[----:B------:R-:W-:-:S06]  /*0700*/  IMAD.MOV.U32 R2, RZ, RZ, R4 ;  /* 0x000000ffff027224 */ /* 0x000fcc00078e0004 */
        /* <DEDUP_REMOVED lines=11> */
.L_x_68:
        /* <DEDUP_REMOVED lines=8> */
[----:B------:R-:W-:-:S04]  /*0840*/  IMAD.MOV R3, RZ, RZ, -R9 ;  /* 0x000000ffff037224 */ /* 0x000fc800078e0a09 */
[----:B------:R-:W-:Y:S01]  /*0850*/  IMAD R2, R3, c[0x0][0x1a0], R0 ;  /* 0x0000680003027a24 */ /* 0x000fe200078e0200 */
[----:B------:R-:W-:Y:S05]  /*0860*/  BRA `(.L_x_78) ;  /* 0x0000014000007947 */ /* 0x000fea0003800000 */
.L_x_77:
        /* <DEDUP_REMOVED lines=20> */
.L_x_78:
[----:B------:R-:W-:Y:S05]  /*09b0*/  BSYNC B0 ;  /* 0x0000000000007941 */ /* 0x000fea0003800000 */
.L_x_76:
[----:B------:R-:W-:Y:S01]  /*09c0*/  IADD3 R8, R9, -c[0x0][0x180], RZ ;  /* 0x8000600009087a10 */ /* 0x000fe20007ffe0ff */
[----:B------:R-:W-:Y:S03]  /*09d0*/  BSSY B0, `(.L_x_79) ;  /* 0x000002e000007945 */ /* 0x000fe60003800000 */
        /* <DEDUP_REMOVED lines=11> */
.L_x_80:
        /* <DEDUP_REMOVED lines=26> */
[----:B------:R-:W-:Y:S02]  /*0c30*/  LEA.HI.X.SX32 R4, R3, R4, 0x1, P0 ;  /* 0x0000000403047211 */ /* 0x000fe400000f0eff */
[----:B------:R-:W-:-:S03]  /*0c40*/  SHF.R.S32.HI R3, RZ, 0x1f, R2 ;  /* 0x0000001fff037819 */ /* 0x000fc60000011402 */
[----:B------:R-:W-:Y:S02]  /*0c50*/  IMAD R4, R4, c[0x0][0x1a0], RZ ;  /* 0x0000680004047a24 */ /* 0x000fe400078e02ff */
[----:B------:R-:W-:-:S04]  /*0c60*/  IMAD.WIDE.U32 R2, R7, c[0x0][0x1a0], R2 ;  /* 0x0000680007027a25 */ /* 0x000fc800078e0002 */
[----:B------:R-:W-:Y:S01]  /*0c70*/  IMAD R7, R7, c[0x0][0x1a4], R4 ;  /* 0x0000690007077a24 */ /* 0x000fe200078e0204 */
[----:B------:R-:W-:-:S03]  /*0c80*/  LEA R4, P0, R2, c[0x0][0x190], 0x1 ;  /* 0x0000640002047a11 */ /* 0x000fc600078008ff */
[----:B------:R-:W-:-:S05]  /*0c90*/  IMAD.IADD R3, R3, 0x1, R7 ;  /* 0x0000000103037824 */ /* 0x000fca00078e0207 */
[----:B------:R-:W-:Y:S02]  /*0ca0*/  LEA.HI.X R3, R2, c[0x0][0x194], R3, 0x1, P0 ;  /* 0x0000650002037a11 */ /* 0x000fe400000f0c03 */
.L_x_81:
[----:B------:R-:W-:Y:S05]  /*0cb0*/  BSYNC B0 ;  /* 0x0000000000007941 */ /* 0x000fea0003800000 */
.L_x_79:
        /* <DEDUP_REMOVED lines=12> */
        .weak           $__internal_5_$__cuda_sm20_div_s64
        .type           $__internal_5_$__cuda_sm20_div_s64,@function
        .size           $__internal_5_$__cuda_sm20_div_s64,(.L_x_456 - $__internal_5_$__cuda_sm20_div_s64)
$__internal_5_$__cuda_sm20_div_s64:
        /* <DEDUP_REMOVED lines=76> */
[----:B------:R-:W-:Y:S06]  /*1240*/  RET.REL.NODEC R2 `(_ZN17fastertransformer15embeddingLookupI6__halfLi2EEEvPT_PKS2_PKiNS_18pPromptTuningParamIS2_EEiliiiiS2_) ;  /* 0xffffedb002007950 */ /* 0x000fec0003c3ffff */
.L_x_82:
        /* <DEDUP_REMOVED lines=11> */
.L_x_456:


//--------------------- .text._ZN17fastertransformer26embeddingLookupPosEncodingI6__halfEEvPT_PKS2_S5_PKiS7_S7_iliiiiS2_ --------------------------
	.section	.text._ZN17fastertransformer26embeddingLookupPosEncodingI6__halfEEvPT_PKS2_S5_PKiS7_S7_iliiiiS2_,"ax",@progbits
	.sectioninfo	@"SHI_REGISTERS=20"
	.align	128
        .global         _ZN17fastertransformer26embeddingLookupPosEncodingI6__halfEEvPT_PKS2_S5_PKiS7_S7_iliiiiS2_
        .type           _ZN17fastertransformer26embeddingLookupPosEncodingI6__halfEEvPT_PKS2_S5_PKiS7_S7_iliiiiS2_,@function
        .size           _ZN17fastertransformer26embeddingLookupPosEncodingI6__halfEEvPT_PKS2_S5_PKiS7_S7_iliiiiS2_,(.L_x_457 - _ZN17fastertransformer26embeddingLookupPosEncodingI6__halfEEvPT_PKS2_S5_PKiS7_S7_iliiiiS2_)
        .other          _ZN17fastertransformer26embeddingLookupPosEncodingI6__halfEEvPT_PKS2_S5_PKiS7_S7_iliiiiS2_,@"STO_CUDA_ENTRY STV_DEFAULT"
_ZN17fastertransformer26embeddingLookupPosEncodingI6__halfEEvPT_PKS2_S5_PKiS7_S7_iliiiiS2_:
.text._ZN17fastertransformer26embeddingLookupPosEncodingI6__halfEEvPT_PKS2_S5_PKiS7_S7_iliiiiS2_:
        /* <DEDUP_REMOVED lines=18> */
[----:B------:R-:W-:Y:S01]  /*0120*/  ULDC.64 UR10, c[0x0][0x1a8] ;  /* 0x00006a00000a7ab9 */ /* 0x000fe20000000a00 */
[----:B------:R-:W-:Y:S01]  /*0130*/  ISETP.NE.AND.EX P0, PT, RZ, c[0x0][0x184], PT, P0 ;  /* 0x00006100ff007a0c */ /* 0x000fe20003f05300 */
[----:B------:R-:W-:Y:S02]  /*0140*/  UIMAD UR7, UR10, UR7, URZ ;  /* 0x000000070a0772a4 */ /* 0x000fe4000f8e023f */
[----:B------:R-:W-:Y:S02]  /*0150*/  ULDC UR6, c[0x0][0x0] ;  /* 0x0000000000067ab9 */ /* 0x000fe40000000800 */
[----:B------:R-:W-:Y:S02]  /*0160*/  ULDC UR12, c[0x0][0xc] ;  /* 0x00000300000c7ab9 */ /* 0x000fe40000000800 */
[----:B------:R-:W-:-:S02]  /*0170*/  UIMAD UR7, UR9, UR11, UR7 ;  /* 0x0000000b090772a4 */ /* 0x000fc4000f8e0207 */
[----:B------:R-:W-:Y:S02]  /*0180*/  UIMAD UR6, UR6, UR12, URZ ;  /* 0x0000000c060672a4 */ /* 0x000fe4000f8e023f */
[----:B------:R-:W-:Y:S02]  /*0190*/  ULDC.64 UR10, c[0x0][0x118] ;  /* 0x00004600000a7ab9 */ /* 0x000fe40000000a00 */
[----:B------:R-:W-:Y:S05]  /*01a0*/  @!P0 BRA `(.L_x_83) ;  /* 0x0000042000008947 */ /* 0x000fea0003800000 */
.L_x_87:
[----:B------:R-:W-:Y:S01]  /*01b0*/  LOP3.LUT R2, R3, c[0x0][0x19c], RZ, 0xfc, !PT ;  /* 0x0000670003027a12 */ /* 0x000fe200078efcff */
[----:B------:R-:W-:Y:S03]  /*01c0*/  BSSY B0, `(.L_x_84) ;  /* 0x000001f000007945 */ /* 0x000fe60003800000 */
[----:B------:R-:W-:-:S13]  /*01d0*/  ISETP.NE.U32.AND P0, PT, R2, RZ, PT ;  /* 0x000000ff0200720c */ /* 0x000fda0003f05070 */
[----:B0-----:R-:W-:Y:S05]  /*01e0*/  @!P0 BRA `(.L_x_85) ;  /* 0x0000008000008947 */ /* 0x001fea0003800000 */
[----:B------:R-:W-:Y:S01]  /*01f0*/  IMAD.MOV.U32 R7, RZ, RZ, c[0x0][0x198] ;  /* 0x00006600ff077624 */ /* 0x000fe200078e00ff */
[----:B------:R-:W-:Y:S01]  /*0200*/  MOV R2, 0x230 ;  /* 0x0000023000027802 */ /* 0x000fe20000000f00 */
[----:B------:R-:W-:Y:S02]  /*0210*/  IMAD.MOV.U32 R6, RZ, RZ, c[0x0][0x19c] ;  /* 0x00006700ff067624 */ /* 0x000fe400078e00ff */
[----:B------:R-:W-:Y:S05]  /*0220*/  CALL.REL.NOINC `($__internal_6_$__cuda_sm20_div_s64) ;  /* 0x00000be000007944 */ /* 0x000fea0003c00000 */
[--C-:B------:R-:W-:Y:S02]  /*0230*/  IMAD.MOV R11, RZ, RZ, -R6.reuse ;  /* 0x000000ffff0b7224 */ /* 0x100fe400078e0a06 */
[----:B------:R-:W-:Y:S02]  /*0240*/  IMAD.MOV.U32 R2, RZ, RZ, R6 ;  /* 0x000000ffff027224 */ /* 0x000fe400078e0006 */
[----:B------:R-:W-:Y:S01]  /*0250*/  IMAD R11, R11, c[0x0][0x198], R0 ;  /* 0x000066000b0b7a24 */ /* 0x000fe200078e0200 */
[----:B------:R-:W-:Y:S05]  /*0260*/  BRA `(.L_x_86) ;  /* 0x0000014000007947 */ /* 0x000fea0003800000 */
.L_x_85:
        /* <DEDUP_REMOVED lines=9> */
[----:B------:R-:W-:-:S05]  /*0300*/  IMAD.HI.U32 R2, R5, R0, RZ ;  /* 0x0000000005027227 */ /* 0x000fca00078e00ff */
[----:B------:R-:W-:-:S05]  /*0310*/  IADD3 R5, -R2, RZ, RZ ;  /* 0x000000ff02057210 */ /* 0x000fca0007ffe1ff */
        /* <DEDUP_REMOVED lines=9> */
.L_x_86:
[----:B------:R-:W-:Y:S05]  /*03b0*/  BSYNC B0 ;  /* 0x0000000000007941 */ /* 0x000fea0003800000 */
.L_x_84:
[----:B------:R-:W-:Y:S01]  /*03c0*/  IADD3 R4, R2, UR7, RZ ;  /* 0x0000000702047c10 */ /* 0x000fe2000fffe0ff */
[----:B------:R-:W-:Y:S01]  /*03d0*/  IMAD.MOV.U32 R5, RZ, RZ, 0x4 ;  /* 0x00000004ff057424 */ /* 0x000fe200078e00ff */
[----:B------:R-:W-:-:S03]  /*03e0*/  SHF.R.S64 R6, RZ, 0x1e, R2 ;  /* 0x0000001eff067819 */ /* 0x000fc60000001002 */
[----:B------:R-:W-:Y:S01]  /*03f0*/  IMAD.WIDE R4, R4, R5, c[0x0][0x178] ;  /* 0x00005e0004047625 */ /* 0x000fe200078e0205 */
[----:B------:R-:W-:-:S05]  /*0400*/  IADD3 R6, P0, R6, c[0x0][0x180], RZ ;  /* 0x0000600006067a10 */ /* 0x000fca0007f1e0ff */
[----:B------:R-:W2:Y:S01]  /*0410*/  LDG.E R5, [R4.64] ;  /* 0x0000000a04057981 */ /* 0x000ea2000c1e1900 */
[----:B------:R-:W-:-:S05]  /*0420*/  LEA.HI.X.SX32 R7, R2, c[0x0][0x184], 0x2, P0 ;  /* 0x0000610002077a11 */ /* 0x000fca00000f16ff */
[----:B------:R-:W3:Y:S01]  /*0430*/  LDG.E R6, [R6.64] ;  /* 0x0000000a06067981 */ /* 0x000ee2000c1e1900 */
[--C-:B------:R-:W-:Y:S01]  /*0440*/  SHF.R.S32.HI R9, RZ, 0x1f, R11.reuse ;  /* 0x0000001fff097819 */ /* 0x100fe2000001140b */
[----:B------:R-:W-:Y:S01]  /*0450*/  IMAD.MOV.U32 R8, RZ, RZ, R11 ;  /* 0x000000ffff087224 */ /* 0x000fe200078e000b */
[----:B--2---:R-:W-:-:S03]  /*0460*/  SHF.R.S32.HI R2, RZ, 0x1f, R5 ;  /* 0x0000001fff027819 */ /* 0x004fc60000011405 */
[----:B------:R-:W-:-:S04]  /*0470*/  IMAD.WIDE.U32 R8, R5, c[0x0][0x198], R8 ;  /* 0x0000660005087a25 */ /* 0x000fc800078e0008 */
[----:B------:R-:W-:Y:S01]  /*0480*/  IMAD R10, R2, c[0x0][0x198], RZ ;  /* 0x00006600020a7a24 */ /* 0x000fe200078e02ff */
[----:B---3--:R-:W-:-:S03]  /*0490*/  IADD3 R2, -R6, c[0x0][0x1a0], RZ ;  /* 0x0000680006027a10 */ /* 0x008fc60007ffe1ff */
[----:B------:R-:W-:Y:S01]  /*04a0*/  IMAD R13, R5, c[0x0][0x19c], R10 ;  /* 0x00006700050d7a24 */ /* 0x000fe200078e020a */
[----:B------:R-:W-:Y:S01]  /*04b0*/  LEA R10, P0, R8, c[0x0][0x168], 0x1 ;  /* 0x00005a00080a7a11 */ /* 0x000fe200078008ff */
[----:B------:R-:W-:Y:S02]  /*04c0*/  IMAD R2, R2, c[0x0][0x198], R11 ;  /* 0x0000660002027a24 */ /* 0x000fe400078e020b */
[----:B------:R-:W-:Y:S02]  /*04d0*/  IMAD.MOV.U32 R5, RZ, RZ, 0x2 ;  /* 0x00000002ff057424 */ /* 0x000fe400078e00ff */
[----:B------:R-:W-:Y:S02]  /*04e0*/  IMAD.IADD R7, R9, 0x1, R13 ;  /* 0x0000000109077824 */ /* 0x000fe400078e020d */
[----:B------:R-:W-:-:S03]  /*04f0*/  IMAD.WIDE R4, R2, R5, c[0x0][0x170] ;  /* 0x00005c0002047625 */ /* 0x000fc600078e0205 */
[----:B------:R-:W-:-:S03]  /*0500*/  LEA.HI.X R11, R8, c[0x0][0x16c], R7, 0x1, P0 ;  /* 0x00005b00080b7a11 */ /* 0x000fc600000f0c07 */
[----:B------:R-:W2:Y:S04]  /*0510*/  LDG.E.U16 R5, [R4.64] ;  /* 0x0000000a04057981 */ /* 0x000ea8000c1e1500 */
[----:B------:R-:W2:Y:S01]  /*0520*/  LDG.E.U16 R10, [R10.64] ;  /* 0x0000000a0a0a7981 */ /* 0x000ea2000c1e1500 */
[----:B------:R-:W-:-:S04]  /*0530*/  LEA R6, P0, R0, c[0x0][0x160], 0x1 ;  /* 0x0000580000067a11 */ /* 0x000fc800078008ff */
[C---:B------:R-:W-:Y:S02]  /*0540*/  LEA.HI.X R7, R0.reuse, c[0x0][0x164], R3, 0x1, P0 ;  /* 0x0000590000077a11 */ /* 0x040fe400000f0c03 */
[----:B------:R-:W-:-:S05]  /*0550*/  IADD3 R0, P0, R0, UR6, RZ ;  /* 0x0000000600007c10 */ /* 0x000fca000ff1e0ff */
[----:B------:R-:W-:Y:S01]  /*0560*/  IMAD.X R3, RZ, RZ, R3, P0 ;  /* 0x000000ffff037224 */ /* 0x000fe200000e0603 */
[----:B------:R-:W-:-:S04]  /*0570*/  ISETP.GE.U32.AND P0, PT, R0, UR4, PT ;  /* 0x0000000400007c0c */ /* 0x000fc8000bf06070 */
[----:B------:R-:W-:Y:S01]  /*0580*/  ISETP.GE.AND.EX P0, PT, R3, UR8, PT, P0 ;  /* 0x0000000803007c0c */ /* 0x000fe2000bf06300 */
[----:B--2---:R-:W-:-:S05]  /*0590*/  HFMA2 R5, R10.H0_H0, c[0x0] [0x1b0].H0_H0, R5.H0_H0 ;  /* 0x20006c000a057a31 */ /* 0x004fca0000040805 */
[----:B------:R0:W-:Y:S07]  /*05a0*/  STG.E.U16 [R6.64], R5 ;  /* 0x0000000506007986 */ /* 0x0001ee000c10150a */
[----:B------:R-:W-:Y:S05]  /*05b0*/  @!P0 BRA `(.L_x_87) ;  /* 0xfffffbf000008947 */ /* 0x000fea000383ffff */
[----:B------:R-:W-:Y:S05]  /*05c0*/  EXIT ;  /* 0x000000000000794d */ /* 0x000fea0003800000 */
.L_x_83:
[----:B------:R-:W-:-:S04]  /*05d0*/  ISETP.NE.U32.AND P0, PT, RZ, c[0x0][0x188], PT ;  /* 0x00006200ff007a0c */ /* 0x000fc80003f05070 */
[----:B------:R-:W-:-:S13]  /*05e0*/  ISETP.NE.AND.EX P0, PT, RZ, c[0x0][0x18c], PT, P0 ;  /* 0x00006300ff007a0c */ /* 0x000fda0003f05300 */
[----:B------:R-:W-:Y:S05]  /*05f0*/  @!P0 BRA `(.L_x_88) ;  /* 0x0000043000008947 */ /* 0x000fea0003800000 */
.L_x_92:
        /* <DEDUP_REMOVED lines=8> */
[----:B------:R-:W-:Y:S01]  /*0680*/  IADD3 R11, -R6, RZ, RZ ;  /* 0x000000ff060b7210 */ /* 0x000fe20007ffe1ff */
[----:B------:R-:W-:-:S04]  /*0690*/  IMAD.MOV.U32 R2, RZ, RZ, R6 ;  /* 0x000000ffff027224 */ /* 0x000fc800078e0006 */
[----:B------:R-:W-:Y:S01]  /*06a0*/  IMAD R11, R11, c[0x0][0x198], R0 ;  /* 0x000066000b0b7a24 */ /* 0x000fe200078e0200 */
[----:B------:R-:W-:Y:S05]  /*06b0*/  BRA `(.L_x_91) ;  /* 0x0000014000007947 */ /* 0x000fea0003800000 */
.L_x_90:
        /* <DEDUP_REMOVED lines=20> */
.L_x_91:
[----:B------:R-:W-:Y:S05]  /*0800*/  BSYNC B0 ;  /* 0x0000000000007941 */ /* 0x000fea0003800000 */
.L_x_89:
        /* <DEDUP_REMOVED lines=8> */
[----:B------:R-:W-:Y:S01]  /*0890*/  IMAD.MOV.U32 R13, RZ, RZ, c[0x0][0x1a4] ;  /* 0x00006900ff0d7624 */ /* 0x000fe200078e00ff */
[--C-:B------:R-:W-:Y:S01]  /*08a0*/  SHF.R.S32.HI R9, RZ, 0x1f, R11.reuse ;  /* 0x0000001fff097819 */ /* 0x100fe2000001140b */
[----:B------:R-:W-:Y:S01]  /*08b0*/  IMAD.MOV.U32 R8, RZ, RZ, R11 ;  /* 0x000000ffff087224 */ /* 0x000fe200078e000b */
[----:B--2---:R-:W-:-:S03]  /*08c0*/  SHF.R.S32.HI R2, RZ, 0x1f, R5 ;  /* 0x0000001fff027819 */ /* 0x004fc60000011405 */
[----:B------:R-:W-:-:S04]  /*08d0*/  IMAD.WIDE.U32 R8, R5, c[0x0][0x198], R8 ;  /* 0x0000660005087a25 */ /* 0x000fc800078e0008 */
[----:B------:R-:W-:Y:S01]  /*08e0*/  IMAD R10, R2, c[0x0][0x198], RZ ;  /* 0x00006600020a7a24 */ /* 0x000fe200078e02ff */
[----:B---3--:R-:W-:Y:S02]  /*08f0*/  IADD3 R2, R6, c[0x0][0x1a0], -R13 ;  /* 0x0000680006027a10 */ /* 0x008fe40007ffe80d */
[----:B------:R-:W-:Y:S01]  /*0900*/  LEA R6, P0, R8, c[0x0][0x168], 0x1 ;  /* 0x00005a0008067a11 */ /* 0x000fe200078008ff */
[----:B------:R-:W-:Y:S01]  /*0910*/  IMAD R13, R5, c[0x0][0x19c], R10 ;  /* 0x00006700050d7a24 */ /* 0x000fe200078e020a */
[----:B------:R-:W-:Y:S01]  /*0920*/  HFMA2.MMA R5, -RZ, RZ, 0, 1.1920928955078125e-07 ;  /* 0x00000002ff057435 */ /* 0x000fe200000001ff */
[----:B------:R-:W-:Y:S02]  /*0930*/  IMAD R2, R2, c[0x0][0x198], R11 ;  /* 0x0000660002027a24 */ /* 0x000fe400078e020b */
[----:B------:R-:W-:-:S05]  /*0940*/  IMAD.IADD R7, R9, 0x1, R13 ;  /* 0x0000000109077824 */ /* 0x000fca00078e020d */
[----:B------:R-:W-:Y:S02]  /*0950*/  LEA.HI.X R7, R8, c[0x0][0x16c], R7, 0x1, P0 ;  /* 0x00005b0008077a11 */ /* 0x000fe400000f0c07 */
[----:B------:R-:W-:-:S03]  /*0960*/  IMAD.WIDE R4, R2, R5, c[0x0][0x170] ;  /* 0x00005c0002047625 */ /* 0x000fc600078e0205 */
        /* <DEDUP_REMOVED lines=12> */
.L_x_88:
        /* <DEDUP_REMOVED lines=12> */
.L_x_94:
        /* <DEDUP_REMOVED lines=20> */
.L_x_95:
[----:B------:R-:W-:Y:S05]  /*0c30*/  BSYNC B0 ;  /* 0x0000000000007941 */ /* 0x000fea0003800000 */
.L_x_93:
[----:B------:R-:W-:Y:S01]  /*0c40*/  IADD3 R2, R2, UR7, RZ ;  /* 0x0000000702027c10 */ /* 0x000fe2000fffe0ff */
[----:B------:R-:W-:-:S04]  /*0c50*/  IMAD.MOV.U32 R5, RZ, RZ, 0x4 ;  /* 0x00000004ff057424 */ /* 0x000fc800078e00ff */
[----:B------:R-:W-:-:S06]  /*0c60*/  IMAD.WIDE R4, R2, R5, c[0x0][0x178] ;  /* 0x00005e0002047625 */ /* 0x000fcc00078e0205 */
[----:B------:R-:W2:Y:S01]  /*0c70*/  LDG.E R5, [R4.64] ;  /* 0x0000000a04057981 */ /* 0x000ea2000c1e1900 */
[--C-:B------:R-:W-:Y:S01]  /*0c80*/  SHF.R.S32.HI R7, RZ, 0x1f, R9.reuse ;  /* 0x0000001fff077819 */ /* 0x100fe20000011409 */
[----:B------:R-:W-:Y:S02]  /*0c90*/  IMAD.MOV.U32 R6, RZ, RZ, R9 ;  /* 0x000000ffff067224 */ /* 0x000fe400078e0009 */
[----:B------:R-:W-:Y:S01]  /*0ca0*/  IMAD.MOV.U32 R8, RZ, RZ, c[0x0][0x198] ;  /* 0x00006600ff087624 */ /* 0x000fe200078e00ff */
[----:B--2---:R-:W-:Y:S01]  /*0cb0*/  SHF.R.S32.HI R2, RZ, 0x1f, R5 ;  /* 0x0000001fff027819 */ /* 0x004fe20000011405 */
[----:B------:R-:W-:-:S04]  /*0cc0*/  IMAD.WIDE.U32 R6, R5, c[0x0][0x198], R6 ;  /* 0x0000660005067a25 */ /* 0x000fc800078e0006 */
[----:B------:R-:W-:-:S04]  /*0cd0*/  IMAD R2, R2, c[0x0][0x198], RZ ;  /* 0x0000660002027a24 */ /* 0x000fc800078e02ff */
[----:B------:R-:W-:Y:S02]  /*0ce0*/  IMAD R11, R5, c[0x0][0x19c], R2 ;  /* 0x00006700050b7a24 */ /* 0x000fe400078e0202 */
[----:B------:R-:W-:Y:S01]  /*0cf0*/  IMAD R2, R8, c[0x0][0x1a0], R9 ;  /* 0x0000680008027a24 */ /* 0x000fe200078e0209 */
[----:B------:R-:W-:Y:S01]  /*0d00*/  LEA R8, P0, R6, c[0x0][0x168], 0x1 ;  /* 0x00005a0006087a11 */ /* 0x000fe200078008ff */
        /* <DEDUP_REMOVED lines=16> */
        .weak           $__internal_6_$__cuda_sm20_div_s64
        .type           $__internal_6_$__cuda_sm20_div_s64,@function
        .size           $__internal_6_$__cuda_sm20_div_s64,(.L_x_457 - $__internal_6_$__cuda_sm20_div_s64)
$__internal_6_$__cuda_sm20_div_s64:
[----:B------:R-:W-:Y:S02]  /*0e10*/  IADD3 R4, P1, RZ, -R7, RZ ;  /* 0x80000007ff047210 */ /* 0x000fe40007f3e0ff */
[----:B------:R-:W-:Y:S02]  /*0e20*/  ISETP.GE.AND P0, PT, R6, RZ, PT ;  /* 0x000000ff0600720c */ /* 0x000fe40003f06270 */
[----:B------:R-:W-:-:S02]  /*0e30*/  IADD3.X R5, RZ, ~R6, RZ, P1, !PT ;  /* 0x80000006ff057210 */ /* 0x000fc40000ffe4ff */
[----:B------:R-:W-:Y:S02]  /*0e40*/  SEL R4, R4, R7, !P0 ;  /* 0x0000000704047207 */ /* 0x000fe40004000000 */
[----:B------:R-:W-:Y:S02]  /*0e50*/  SEL R5, R5, R6, !P0 ;  /* 0x0000000605057207 */ /* 0x000fe40004000000 */
[----:B------:R-:W-:Y:S02]  /*0e60*/  ISETP.GE.AND P3, PT, R3, RZ, PT ;  /* 0x000000ff0300720c */ /* 0x000fe40003f66270 */
        /* <DEDUP_REMOVED lines=41> */
[----:B------:R-:W-:-:S04]  /*1100*/  IADD3 R13, P1, R15, R10, RZ ;  /* 0x0000000a0f0d7210 */ /* 0x000fc80007f3e0ff */
[----:B------:R-:W-:Y:S01]  /*1110*/  IADD3.X R9, R9, RZ, RZ, P0, !PT ;  /* 0x000000ff09097210 */ /* 0x000fe200007fe4ff */
        /* <DEDUP_REMOVED lines=19> */
[----:B------:R-:W-:Y:S02]  /*1250*/  ISETP.GE.AND P1, PT, R5, RZ, PT ;  /* 0x000000ff0500720c */ /* 0x000fe40003f26270 */
[----:B------:R-:W-:Y:S01]  /*1260*/  ISETP.NE.U32.AND P0, PT, R7, RZ, PT ;  /* 0x000000ff0700720c */ /* 0x000fe20003f05070 */
[----:B------:R-:W-:-:S03]  /*1270*/  IMAD.MOV R5, RZ, RZ, -R4 ;  /* 0x000000ffff057224 */ /* 0x000fc600078e0a04 */
[----:B------:R-:W-:Y:S02]  /*1280*/  ISETP.NE.AND.EX P0, PT, R6, RZ, PT, P0 ;  /* 0x000000ff0600720c */ /* 0x000fe40003f05300 */
[----:B------:R-:W-:Y:S01]  /*1290*/  SEL R6, R5, R4, !P1 ;  /* 0x0000000405067207 */ /* 0x000fe20004800000 */
[----:B------:R-:W-:Y:S02]  /*12a0*/  IMAD.MOV.U32 R4, RZ, RZ, R2 ;  /* 0x000000ffff047224 */ /* 0x000fe400078e0002 */
[----:B------:R-:W-:Y:S01]  /*12b0*/  IMAD.MOV.U32 R5, RZ, RZ, 0x0 ;  /* 0x00000000ff057424 */ /* 0x000fe200078e00ff */
[----:B------:R-:W-:-:S03]  /*12c0*/  SEL R6, R6, 0xffffffff, P0 ;  /* 0xffffffff06067807 */ /* 0x000fc60000000000 */
[----:B------:R-:W-:Y:S05]  /*12d0*/  RET.REL.NODEC R4 `(_ZN17fastertransformer26embeddingLookupPosEncodingI6__halfEEvPT_PKS2_S5_PKiS7_S7_iliiiiS2_) ;  /* 0xffffed2004007950 */ /* 0x000fea0003c3ffff */
.L_x_96:
        /* <DEDUP_REMOVED lines=10> */
.L_x_457:


//--------------------- .text._ZN17fastertransformer15embeddingLookupIfLi0EEEvPT_PKS1_PKiNS_18pPromptTuningParamIS1_EEiliiiiS1_ --------------------------
	.section	.text._ZN17fastertransformer15embeddingLookupIfLi0EEEvPT_PKS1_PKiNS_18pPromptTuningParamIS1_EEiliiiiS1_,"ax",@progbits
	.sectioninfo	@"SHI_REGISTERS=26"
	.align	128
        .global         _ZN17fastertransformer15embeddingLookupIfLi0EEEvPT_PKS1_PKiNS_18pPromptTuningParamIS1_EEiliiiiS1_
        .type           _ZN17fastertransformer15embeddingLookupIfLi0EEEvPT_PKS1_PKiNS_18pPromptTuningParamIS1_EEiliiiiS1_,@function
        .size           _ZN17fastertransformer15embeddingLookupIfLi0EEEvPT_PKS1_PKiNS_18pPromptTuningParamIS1_EEiliiiiS1_,(.L_x_459 - _ZN17fastertransformer15embeddingLookupIfLi0EEEvPT_PKS1_PKiNS_18pPromptTuningParamIS1_EEiliiiiS1_)
        .other          _ZN17fastertransformer15embeddingLookupIfLi0EEEvPT_PKS1_PKiNS_18pPromptTuningParamIS1_EEiliiiiS1_,@"STO_CUDA_ENTRY STV_DEFAULT"
_ZN17fastertransformer15embeddingLookupIfLi0EEEvPT_PKS1_PKiNS_18pPromptTuningParamIS1_EEiliiiiS1_:
.text._ZN17fastertransformer15embeddingLookupIfLi0EEEvPT_PKS1_PKiNS_18pPromptTuningParamIS1_EEiliiiiS1_:
        /* <DEDUP_REMOVED lines=9> */
[----:B------:R-:W-:Y:S01]  /*0090*/  UIADD3 UR7, UR5, UR6, URZ ;  /* 0x0000000605077290 */ /* 0x000fe2000fffe03f */
[----:B0-----:R-:W-:-:S05]  /*00a0*/  IMAD R7, R7, c[0x0][0x0], R0 ;  /* 0x0000000007077a24 */ /* 0x001fca00078e0200 */
[----:B------:R-:W-:Y:S01]  /*00b0*/  IMAD.U32 R0, RZ, RZ, UR7 ;  /* 0x00000007ff007e24 */ /* 0x000fe2000f8e00ff */
[----:B------:R-:W-:-:S04]  /*00c0*/  ISETP.LT.U32.AND P0, PT, R7, UR4, PT ;  /* 0x0000000407007c0c */ /* 0x000fc8000bf01070 */
[----:B------:R-:W-:-:S13]  /*00d0*/  ISETP.GT.AND.EX P0, PT, R0, RZ, PT, P0 ;  /* 0x000000ff0000720c */ /* 0x000fda0003f04300 */
[----:B------:R-:W-:Y:S05]  /*00e0*/  @!P0 EXIT ;  /* 0x000000000000894d */ /* 0x000fea0003800000 */
[----:B------:R-:W-:Y:S01]  /*00f0*/  IMAD.MOV.U32 R6, RZ, RZ, RZ ;  /* 0x000000ffff067224 */ /* 0x000fe200078e00ff */
[----:B------:R-:W-:Y:S01]  /*0100*/  LOP3.LUT R3, RZ, R7, RZ, 0x33, !PT ;  /* 0x00000007ff037212 */ /* 0x000fe200078e33ff */
[----:B------:R-:W-:Y:S01]  /*0110*/  IMAD.MOV.U32 R0, RZ, RZ, c[0x0][0x0] ;  /* 0x00000000ff007624 */ /* 0x000fe200078e00ff */
[----:B------:R-:W-:Y:S02]  /*0120*/  BSSY B0, `(.L_x_97) ;  /* 0x000001d000007945 */ /* 0x000fe40003800000 */
[----:B------:R-:W-:Y:S01]  /*0130*/  LOP3.LUT R4, RZ, R6, RZ, 0x33, !PT ;  /* 0x00000006ff047212 */ /* 0x000fe200078e33ff */
[----:B------:R-:W-:Y:S01]  /*0140*/  IMAD R0, R0, c[0x0][0xc], RZ ;  /* 0x0000030000007a24 */ /* 0x000fe200078e02ff */
[----:B------:R-:W-:-:S04]  /*0150*/  IADD3 R3, P0, R3, UR4, RZ ;  /* 0x0000000403037c10 */ /* 0x000fc8000ff1e0ff */
[----:B------:R-:W-:-:S04]  /*0160*/  IADD3.X R4, R4, UR7, RZ, P0, !PT ;  /* 0x0000000704047c10 */ /* 0x000fc800087fe4ff */
[----:B------:R-:W-:-:S13]  /*0170*/  ISETP.NE.U32.AND P0, PT, R4, RZ, PT ;  /* 0x000000ff0400720c */ /* 0x000fda0003f05070 */
[----:B------:R-:W-:Y:S05]  /*0180*/  @!P0 BRA `(.L_x_98) ;  /* 0x0000003000008947 */ /* 0x000fea0003800000 */
[----:B------:R-:W-:Y:S02]  /*0190*/  MOV R2, 0x1b0 ;  /* 0x000001b000027802 */ /* 0x000fe40000000f00 */
[----:B------:R-:W-:Y:S05]  /*01a0*/  CALL.REL.NOINC `($__internal_8_$__cuda_sm20_div_u64) ;  /* 0x0000290000007944 */ /* 0x000fea0003c00000 */
[----:B------:R-:W-:Y:S05]  /*01b0*/  BRA `(.L_x_99) ;  /* 0x0000013000007947 */ /* 0x000fea0003800000 */
.L_x_98:
        /* <DEDUP_REMOVED lines=19> */
.L_x_99:
[----:B------:R-:W-:Y:S05]  /*02f0*/  BSYNC B0 ;  /* 0x0000000000007941 */ /* 0x000fea0003800000 */
.L_x_97:
[----:B------:R-:W-:Y:S01]  /*0300*/  ISETP.NE.U32.AND P0, PT, RZ, c[0x0][0x170], PT ;  /* 0x00005c00ff007a0c */ /* 0x000fe20003f05070 */
[----:B------:R-:W-:Y:S01]  /*0310*/  ULDC.64 UR12, c[0x0][0x118] ;  /* 0x00004600000c7ab9 */ /* 0x000fe20000000a00 */
[----:B------:R-:W-:Y:S01]  /*0320*/  IADD3 R10, R14, 0x1, RZ ;  /* 0x000000010e0a7810 */ /* 0x000fe20007ffe0ff */
[----:B------:R-:W-:Y:S01]  /*0330*/  IMAD.MOV.U32 R9, RZ, RZ, RZ ;  /* 0x000000ffff097224 */ /* 0x000fe200078e00ff */
[----:B------:R-:W-:Y:S02]  /*0340*/  ISETP.NE.AND.EX P0, PT, RZ, c[0x0][0x174], PT, P0 ;  /* 0x00005d00ff007a0c */ /* 0x000fe40003f05300 */
[----:B------:R-:W-:-:S11]  /*0350*/  LOP3.LUT R10, R10, 0x3, RZ, 0xc0, !PT ;  /* 0x000000030a0a7812 */ /* 0x000fd600078ec0ff */
[----:B------:R-:W-:Y:S05]  /*0360*/  @!P0 BRA `(.L_x_100) ;  /* 0x0000121000008947 */ /* 0x000fea0003800000 */
[----:B------:R-:W-:Y:S01]  /*0370*/  ISETP.NE.U32.AND P0, PT, R10, RZ, PT ;  /* 0x000000ff0a00720c */ /* 0x000fe20003f05070 */
[----:B------:R-:W-:Y:S01]  /*0380*/  ULDC.64 UR10, c[0x0][0x1a8] ;  /* 0x00006a00000a7ab9 */ /* 0x000fe20000000a00 */
[----:B------:R-:W-:Y:S01]  /*0390*/  BSSY B0, `(.L_x_101) ;  /* 0x0000044000007945 */ /* 0x000fe20003800000 */
[----:B------:R-:W-:Y:S01]  /*03a0*/  UIMAD UR6, UR11, UR10, URZ ;  /* 0x0000000a0b0672a4 */ /* 0x000fe2000f8e023f */
[----:B------:R-:W-:Y:S01]  /*03b0*/  ISETP.NE.AND.EX P0, PT, R9, RZ, PT, P0 ;  /* 0x000000ff0900720c */ /* 0x000fe20003f05300 */
[----:B------:R-:W-:Y:S02]  /*03c0*/  ULDC UR8, c[0x0][0x198] ;  /* 0x0000660000087ab9 */ /* 0x000fe40000000800 */
[----:B------:R-:W-:Y:S02]  /*03d0*/  ULDC UR9, c[0x0][0x1b0] ;  /* 0x00006c0000097ab9 */ /* 0x000fe40000000800 */
[----:B------:R-:W-:-:S08]  /*03e0*/  UIMAD UR6, UR8, UR9, UR6 ;  /* 0x00000009080672a4 */ /* 0x000fd0000f8e0206 */
[----:B------:R-:W-:Y:S05]  /*03f0*/  @!P0 BRA `(.L_x_102) ;  /* 0x000003d000008947 */ /* 0x000fea0003800000 */
[----:B------:R-:W-:-:S04]  /*0400*/  LEA R11, P0, R7, c[0x0][0x160], 0x2 ;  /* 0x00005800070b7a11 */ /* 0x000fc800078010ff */
[----:B------:R-:W-:Y:S02]  /*0410*/  LEA.HI.X R13, R7, c[0x0][0x164], R6, 0x2, P0 ;  /* 0x00005900070d7a11 */ /* 0x000fe400000f1406 */
.L_x_106:
[----:B0-----:R-:W-:Y:S01]  /*0420*/  LOP3.LUT R2, R6, c[0x0][0x1a4], RZ, 0xfc, !PT ;  /* 0x0000690006027a12 */ /* 0x001fe200078efcff */
[----:B------:R-:W-:Y:S03]  /*0430*/  BSSY B1, `(.L_x_103) ;  /* 0x000001e000017945 */ /* 0x000fe60003800000 */
[----:B------:R-:W-:-:S13]  /*0440*/  ISETP.NE.U32.AND P0, PT, R2, RZ, PT ;  /* 0x000000ff0200720c */ /* 0x000fda0003f05070 */
[----:B------:R-:W-:Y:S05]  /*0450*/  @!P0 BRA `(.L_x_104) ;  /* 0x0000007000008947 */ /* 0x000fea0003800000 */
[----:B------:R-:W-:Y:S01]  /*0460*/  IMAD.MOV.U32 R4, RZ, RZ, c[0x0][0x1a0] ;  /* 0x00006800ff047624 */ /* 0x000fe200078e00ff */
[----:B------:R-:W-:Y:S02]  /*0470*/  MOV R3, c[0x0][0x1a4] ;  /* 0x0000690000037a02 */ /* 0x000fe40000000f00 */
[----:B------:R-:W-:Y:S02]  /*0480*/  MOV R2, 0x4a0 ;  /* 0x000004a000027802 */ /* 0x000fe40000000f00 */
[----:B------:R-:W-:Y:S05]  /*0490*/  CALL.REL.NOINC `($__internal_7_$__cuda_sm20_div_s64) ;  /* 0x0000215000007944 */ /* 0x000fea0003c00000 */
[----:B------:R-:W-:-:S04]  /*04a0*/  IMAD.MOV R2, RZ, RZ, -R4 ;  /* 0x000000ffff027224 */ /* 0x000fc800078e0a04 */
[----:B------:R-:W-:Y:S01]  /*04b0*/  IMAD R17, R2, c[0x0][0x1a0], R7 ;  /* 0x0000680002117a24 */ /* 0x000fe200078e0207 */
[----:B------:R-:W-:Y:S05]  /*04c0*/  BRA `(.L_x_105) ;  /* 0x0000014000007947 */ /* 0x000fea0003800000 */
.L_x_104:
        /* <DEDUP_REMOVED lines=20> */
.L_x_105:
[----:B------:R-:W-:Y:S05]  /*0610*/  BSYNC B1 ;  /* 0x0000000000017941 */ /* 0x000fea0003800000 */
.L_x_103:
[----:B------:R-:W-:Y:S01]  /*0620*/  IADD3 R2, R4, UR6, RZ ;  /* 0x0000000604027c10 */ /* 0x000fe2000fffe0ff */
[----:B------:R-:W-:-:S04]  /*0630*/  IMAD.MOV.U32 R3, RZ, RZ, 0x4 ;  /* 0x00000004ff037424 */ /* 0x000fc800078e00ff */
[----:B------:R-:W-:-:S06]  /*0640*/  IMAD.WIDE R2, R2, R3, c[0x0][0x170] ;  /* 0x00005c0002027625 */ /* 0x000fcc00078e0203 */
[----:B------:R-:W2:Y:S01]  /*0650*/  LDG.E R3, [R2.64] ;  /* 0x0000000c02037981 */ /* 0x000ea2000c1e1900 */
[----:B------:R-:W-:Y:S02]  /*0660*/  SHF.R.S32.HI R5, RZ, 0x1f, R17 ;  /* 0x0000001fff057819 */ /* 0x000fe40000011411 */
[----:B--2---:R-:W-:-:S05]  /*0670*/  SHF.R.S32.HI R4, RZ, 0x1f, R3 ;  /* 0x0000001fff047819 */ /* 0x004fca0000011403 */
[----:B------:R-:W-:Y:S02]  /*0680*/  IMAD R8, R4, c[0x0][0x1a0], RZ ;  /* 0x0000680004087a24 */ /* 0x000fe400078e02ff */
[----:B------:R-:W-:Y:S02]  /*0690*/  IMAD.MOV.U32 R4, RZ, RZ, R17 ;  /* 0x000000ffff047224 */ /* 0x000fe400078e0011 */
[C---:B------:R-:W-:Y:S02]  /*06a0*/  IMAD R17, R3.reuse, c[0x0][0x1a4], R8 ;  /* 0x0000690003117a24 */ /* 0x040fe400078e0208 */
[----:B------:R-:W-:-:S04]  /*06b0*/  IMAD.WIDE.U32 R4, R3, c[0x0][0x1a0], R4 ;  /* 0x0000680003047a25 */ /* 0x000fc800078e0004 */
[----:B------:R-:W-:Y:S01]  /*06c0*/  IMAD.IADD R5, R5, 0x1, R17 ;  /* 0x0000000105057824 */ /* 0x000fe200078e0211 */
[----:B------:R-:W-:-:S04]  /*06d0*/  LEA R16, P0, R4, c[0x0][0x168], 0x2 ;  /* 0x00005a0004107a11 */ /* 0x000fc800078010ff */
[----:B------:R-:W-:-:S05]  /*06e0*/  LEA.HI.X R17, R4, c[0x0][0x16c], R5, 0x2, P0 ;  /* 0x00005b0004117a11 */ /* 0x000fca00000f1405 */
[----:B------:R-:W2:Y:S01]  /*06f0*/  LDG.E R16, [R16.64] ;  /* 0x0000000c10107981 */ /* 0x000ea2000c1e1900 */
[----:B------:R-:W-:Y:S01]  /*0700*/  IMAD.MOV.U32 R2, RZ, RZ, R11 ;  /* 0x000000ffff027224 */ /* 0x000fe200078e000b */
[----:B------:R-:W-:Y:S01]  /*0710*/  IADD3 R10, P0, R10, -0x1, RZ ;  /* 0xffffffff0a0a7810 */ /* 0x000fe20007f1e0ff */
[----:B------:R-:W-:Y:S01]  /*0720*/  IMAD.MOV.U32 R3, RZ, RZ, R13 ;  /* 0x000000ffff037224 */ /* 0x000fe200078e000d */
[----:B------:R-:W-:Y:S02]  /*0730*/  IADD3 R7, P1, R0, R7, RZ ;  /* 0x0000000700077210 */ /* 0x000fe40007f3e0ff */
[----:B------:R-:W-:Y:S02]  /*0740*/  IADD3.X R9, R9, -0x1, RZ, P0, !PT ;  /* 0xffffffff09097810 */ /* 0x000fe400007fe4ff */
[----:B------:R-:W-:Y:S02]  /*0750*/  ISETP.NE.U32.AND P0, PT, R10, RZ, PT ;  /* 0x000000ff0a00720c */ /* 0x000fe40003f05070 */
[----:B------:R-:W-:-:S02]  /*0760*/  LEA R11, P2, R0, R11, 0x2 ;  /* 0x0000000b000b7211 */ /* 0x000fc400078410ff */
[----:B------:R-:W-:Y:S02]  /*0770*/  ISETP.NE.AND.EX P0, PT, R9, RZ, PT, P0 ;  /* 0x000000ff0900720c */ /* 0x000fe40003f05300 */
[----:B------:R-:W-:Y:S02]  /*0780*/  IADD3.X R6, RZ, R6, RZ, P1, !PT ;  /* 0x00000006ff067210 */ /* 0x000fe40000ffe4ff */
[----:B------:R-:W-:Y:S01]  /*0790*/  LEA.HI.X R13, R0, R13, RZ, 0x2, P2 ;  /* 0x0000000d000d7211 */ /* 0x000fe200010f14ff */
[----:B--2---:R-:W-:-:S05]  /*07a0*/  FMUL.FTZ R5, R16, c[0x0][0x1b8] ;  /* 0x00006e0010057a20 */ /* 0x004fca0000410000 */
[----:B------:R0:W-:Y:S03]  /*07b0*/  STG.E [R2.64], R5 ;  /* 0x0000000502007986 */ /* 0x0001e6000c10190c */
[----:B------:R-:W-:Y:S05]  /*07c0*/  @P0 BRA `(.L_x_106) ;  /* 0xfffffc5000000947 */ /* 0x000fea000383ffff */
.L_x_102:
[----:B------:R-:W-:Y:S05]  /*07d0*/  BSYNC B0 ;  /* 0x0000000000007941 */ /* 0x000fea0003800000 */
.L_x_101:
[----:B------:R-:W-:-:S04]  /*07e0*/  ISETP.GE.U32.AND P0, PT, R14, 0x3, PT ;  /* 0x000000030e00780c */ /* 0x000fc80003f06070 */
[----:B------:R-:W-:-:S13]  /*07f0*/  ISETP.GE.U32.AND.EX P0, PT, R15, RZ, PT, P0 ;  /* 0x000000ff0f00720c */ /* 0x000fda0003f06100 */
[----:B------:R-:W-:Y:S05]  /*0800*/  @!P0 EXIT ;  /* 0x000000000000894d */ /* 0x000fea0003800000 */
.L_x_120:
[----:B0-----:R-:W-:Y:S01]  /*0810*/  LOP3.LUT R2, R6, c[0x0][0x1a4], RZ, 0xfc, !PT ;  /* 0x0000690006027a12 */ /* 0x001fe200078efcff */
[----:B------:R-:W-:Y:S01]  /*0820*/  BSSY B0, `(.L_x_107) ;  /* 0x0000020000007945 */ /* 0x000fe20003800000 */
[----:B------:R-:W-:Y:S01]  /*0830*/  IMAD.SHL.U32 R10, R0, 0x4, RZ ;  /* 0x00000004000a7824 */ /* 0x000fe200078e00ff */
[----:B------:R-:W-:Y:S02]  /*0840*/  SHF.R.U32.HI R9, RZ, 0x1e, R0 ;  /* 0x0000001eff097819 */ /* 0x000fe40000011600 */
[----:B------:R-:W-:-:S13]  /*0850*/  ISETP.NE.U32.AND P0, PT, R2, RZ, PT ;  /* 0x000000ff0200720c */ /* 0x000fda0003f05070 */
[----:B------:R-:W-:Y:S05]  /*0860*/  @!P0 BRA `(.L_x_108) ;  /* 0x0000007000008947 */ /* 0x000fea0003800000 */
[----:B------:R-:W-:Y:S01]  /*0870*/  IMAD.MOV.U32 R4, RZ, RZ, c[0x0][0x1a0] ;  /* 0x00006800ff047624 */ /* 0x000fe200078e00ff */
[----:B------:R-:W-:Y:S01]  /*0880*/  MOV R2, 0x8b0 ;  /* 0x000008b000027802 */ /* 0x000fe20000000f00 */
[----:B------:R-:W-:Y:S02]  /*0890*/  IMAD.MOV.U32 R3, RZ, RZ, c[0x0][0x1a4] ;  /* 0x00006900ff037624 */ /* 0x000fe400078e00ff */
[----:B------:R-:W-:Y:S05]  /*08a0*/  CALL.REL.NOINC `($__internal_7_$__cuda_sm20_div_s64) ;  /* 0x00001d4000007944 */ /* 0x000fea0003c00000 */
[----:B------:R-:W-:-:S04]  /*08b0*/  IMAD.MOV R2, RZ, RZ, -R4 ;  /* 0x000000ffff027224 */ /* 0x000fc800078e0a04 */
[----:B------:R-:W-:Y:S01]  /*08c0*/  IMAD R11, R2, c[0x0][0x1a0], R7 ;  /* 0x00006800020b7a24 */ /* 0x000fe200078e0207 */
[----:B------:R-:W-:Y:S05]  /*08d0*/  BRA `(.L_x_109) ;  /* 0x0000014000007947 */ /* 0x000fea0003800000 */
.L_x_108:
        /* <DEDUP_REMOVED lines=20> */
.L_x_109:
[----:B------:R-:W-:Y:S05]  /*0a20*/  BSYNC B0 ;  /* 0x0000000000007941 */ /* 0x000fea0003800000 */
.L_x_107:
        /* <DEDUP_REMOVED lines=9> */
[----:B------:R-:W-:-:S05]  /*0ac0*/  IMAD.WIDE.U32 R4, R3, c[0x0][0x1a0], R4 ;  /* 0x0000680003047a25 */ /* 0x000fca00078e0004 */
[----:B------:R-:W-:Y:S02]  /*0ad0*/  LEA R12, P0, R4, c[0x0][0x168], 0x2 ;  /* 0x00005a00040c7a11 */ /* 0x000fe400078010ff */
[----:B------:R-:W-:-:S04]  /*0ae0*/  IADD3 R5, R5, R11, RZ ;  /* 0x0000000b05057210 */ /* 0x000fc80007ffe0ff */
[----:B------:R-:W-:-:S05]  /*0af0*/  LEA.HI.X R13, R4, c[0x0][0x16c], R5, 0x2, P0 ;  /* 0x00005b00040d7a11 */ /* 0x000fca00000f1405 */
[----:B------:R-:W2:Y:S01]  /*0b00*/  LDG.E R12, [R12.64] ;  /* 0x0000000c0c0c7981 */ /* 0x000ea2000c1e1900 */
[C---:B------:R-:W-:Y:S01]  /*0b10*/  LEA R14, P0, R7.reuse, c[0x0][0x160], 0x2 ;  /* 0x00005800070e7a11 */ /* 0x040fe200078010ff */
[----:B------:R-:W-:Y:S03]  /*0b20*/  BSSY B0, `(.L_x_110) ;  /* 0x0000024000007945 */ /* 0x000fe60003800000 */
[----:B------:R-:W-:Y:S02]  /*0b30*/  LEA.HI.X R15, R7, c[0x0][0x164], R6, 0x2, P0 ;  /* 0x00005900070f7a11 */ /* 0x000fe400000f1406 */
[----:B------:R-:W-:-:S05]  /*0b40*/  IADD3 R7, P0, R0, R7, RZ ;  /* 0x0000000700077210 */ /* 0x000fca0007f1e0ff */
[----:B------:R-:W-:-:S05]  /*0b50*/  IMAD.X R6, RZ, RZ, R6, P0 ;  /* 0x000000ffff067224 */ /* 0x000fca00000e0606 */
[----:B------:R-:W-:-:S04]  /*0b60*/  LOP3.LUT R2, R6, c[0x0][0x1a4], RZ, 0xfc, !PT ;  /* 0x0000690006027a12 */ /* 0x000fc800078efcff */
[----:B------:R-:W-:Y:S01]  /*0b70*/  ISETP.NE.U32.AND P0, PT, R2, RZ, PT ;  /* 0x000000ff0200720c */ /* 0x000fe20003f05070 */
[----:B--2---:R-:W-:-:S05]  /*0b80*/  FMUL.FTZ R3, R12, c[0x0][0x1b8] ;  /* 0x00006e000c037a20 */ /* 0x004fca0000410000 */
[----:B------:R0:W-:Y:S07]  /*0b90*/  STG.E [R14.64], R3 ;  /* 0x000000030e007986 */ /* 0x0001ee000c10190c */
[----:B------:R-:W-:Y:S05]  /*0ba0*/  @!P0 BRA `(.L_x_111) ;  /* 0x0000007000008947 */ /* 0x000fea0003800000 */
[----:B------:R-:W-:Y:S01]  /*0bb0*/  IMAD.MOV.U32 R4, RZ, RZ, c[0x0][0x1a0] ;  /* 0x00006800ff047624 */ /* 0x000fe200078e00ff */
[----:B------:R-:W-:Y:S01]  /*0bc0*/  MOV R2, 0xbf0 ;  /* 0x00000bf000027802 */ /* 0x000fe20000000f00 */
[----:B0-----:R-:W-:Y:S02]  /*0bd0*/  IMAD.MOV.U32 R3, RZ, RZ, c[0x0][0x1a4] ;  /* 0x00006900ff037624 */ /* 0x001fe400078e00ff */
[----:B------:R-:W-:Y:S05]  /*0be0*/  CALL.REL.NOINC `($__internal_7_$__cuda_sm20_div_s64) ;  /* 0x00001a0000007944 */ /* 0x000fea0003c00000 */
[----:B------:R-:W-:-:S04]  /*0bf0*/  IMAD.MOV R2, RZ, RZ, -R4 ;  /* 0x000000ffff027224 */ /* 0x000fc800078e0a04 */
[----:B------:R-:W-:Y:S01]  /*0c00*/  IMAD R11, R2, c[0x0][0x1a0], R7 ;  /* 0x00006800020b7a24 */ /* 0x000fe200078e0207 */
[----:B------:R-:W-:Y:S05]  /*0c10*/  BRA `(.L_x_112) ;  /* 0x0000014000007947 */ /* 0x000fea0003800000 */
.L_x_111:
[----:B------:R-:W1:Y:S01]  /*0c20*/  I2F.U32.RP R5, c[0x0][0x1a0] ;  /* 0x0000680000057b06 */ /* 0x000e620000209000 */
[----:B------:R-:W-:Y:S01]  /*0c30*/  IMAD.MOV.U32 R2, RZ, RZ, RZ ;  /* 0x000000ffff027224 */ /* 0x000fe200078e00ff */
[----:B------:R-:W-:-:S06]  /*0c40*/  ISETP.NE.U32.AND P2, PT, RZ, c[0x0][0x1a0], PT ;  /* 0x00006800ff007a0c */ /* 0x000fcc0003f45070 */
[----:B-1----:R-:W1:Y:S02]  /*0c50*/  MUFU.RCP R5, R5 ;  /* 0x0000000500057308 */ /* 0x002e640000001000 */
[----:B01----:R-:W-:-:S06]  /*0c60*/  IADD3 R3, R5, 0xffffffe, RZ ;  /* 0x0ffffffe05037810 */ /* 0x003fcc0007ffe0ff */
        /* <DEDUP_REMOVED lines=15> */
.L_x_112:
[----:B------:R-:W-:Y:S05]  /*0d60*/  BSYNC B0 ;  /* 0x0000000000007941 */ /* 0x000fea0003800000 */
.L_x_110:
        /* <DEDUP_REMOVED lines=14> */
[----:B------:R-:W-:Y:S01]  /*0e50*/  IADD3 R14, P0, R10, R14, RZ ;  /* 0x0000000e0a0e7210 */ /* 0x000fe20007f1e0ff */
[----:B------:R-:W-:Y:S04]  /*0e60*/  BSSY B0, `(.L_x_113) ;  /* 0x0000024000007945 */ /* 0x000fe80003800000 */
[----:B------:R-:W-:Y:S01]  /*0e70*/  IMAD.X R15, R9, 0x1, R15, P0 ;  /* 0x00000001090f7824 */ /* 0x000fe200000e060f */
        /* <DEDUP_REMOVED lines=14> */
.L_x_114:
        /* <DEDUP_REMOVED lines=20> */
.L_x_115:
[----:B------:R-:W-:Y:S05]  /*10a0*/  BSYNC B0 ;  /* 0x0000000000007941 */ /* 0x000fea0003800000 */
.L_x_113:
[----:B------:R-:W-:Y:S01]  /*10b0*/  IADD3 R2, R4, UR6, RZ ;  /* 0x0000000604027c10 */ /* 0x000fe2000fffe0ff */
[----:B------:R-:W-:-:S04]  /*10c0*/  IMAD.MOV.U32 R3, RZ, RZ, 0x4 ;  /* 0x00000004ff037424 */ /* 0x000fc800078e00ff */
[----:B------:R-:W-:-:S06]  /*10d0*/  IMAD.WIDE R2, R2, R3, c[0x0][0x170] ;  /* 0x00005c0002027625 */ /* 0x000fcc00078e0203 */
[----:B------:R-:W2:Y:S01]  /*10e0*/  LDG.E R3, [R2.64] ;  /* 0x0000000c02037981 */ /* 0x000ea2000c1e1900 */
[----:B------:R-:W-:Y:S02]  /*10f0*/  SHF.R.S32.HI R5, RZ, 0x1f, R11 ;  /* 0x0000001fff057819 */ /* 0x000fe4000001140b */
[----:B--2---:R-:W-:-:S05]  /*1100*/  SHF.R.S32.HI R4, RZ, 0x1f, R3 ;  /* 0x0000001fff047819 */ /* 0x004fca0000011403 */
[----:B------:R-:W-:Y:S01]  /*1110*/  IMAD R8, R4, c[0x0][0x1a0], RZ ;  /* 0x0000680004087a24 */ /* 0x000fe200078e02ff */
[----:B------:R-:W-:-:S03]  /*1120*/  MOV R4, R11 ;  /* 0x0000000b00047202 */ /* 0x000fc60000000f00 */
[C---:B------:R-:W-:Y:S02]  /*1130*/  IMAD R11, R3.reuse, c[0x0][0x1a4], R8 ;  /* 0x00006900030b7a24 */ /* 0x040fe400078e0208 */
[----:B------:R-:W-:-:S04]  /*1140*/  IMAD.WIDE.U32 R4, R3, c[0x0][0x1a0], R4 ;  /* 0x0000680003047a25 */ /* 0x000fc800078e0004 */
[----:B------:R-:W-:Y:S01]  /*1150*/  IMAD.IADD R5, R5, 0x1, R11 ;  /* 0x0000000105057824 */ /* 0x000fe200078e020b */
[----:B------:R-:W-:-:S04]  /*1160*/  LEA R12, P0, R4, c[0x0][0x168], 0x2 ;  /* 0x00005a00040c7a11 */ /* 0x000fc800078010ff */
        /* <DEDUP_REMOVED lines=19> */
.L_x_117:
        /* <DEDUP_REMOVED lines=20> */
.L_x_118:
[----:B------:R-:W-:Y:S05]  /*13e0*/  BSYNC B0 ;  /* 0x0000000000007941 */ /* 0x000fea0003800000 */
.L_x_116:
[----:B------:R-:W-:Y:S01]  /*13f0*/  HFMA2.MMA R3, -RZ, RZ, 0, 2.384185791015625e-07 ;  /* 0x00000004ff037435 */ /* 0x000fe200000001ff */
[----:B------:R-:W-:-:S09]  /*1400*/  IADD3 R2, R4, UR6, RZ ;  /* 0x0000000604027c10 */ /* 0x000fd2000fffe0ff */
        /* <DEDUP_REMOVED lines=12> */
[----:B------:R-:W-:-:S05]  /*14d0*/  IADD3 R10, P0, R10, R14, RZ ;  /* 0x0000000e0a0a7210 */ /* 0x000fca0007f1e0ff */
[----:B------:R-:W-:Y:S01]  /*14e0*/  IMAD.X R11, R9, 0x1, R15, P0 ;  /* 0x00000001090b7824 */ /* 0x000fe200000e060f */
[----:B------:R-:W-:-:S05]  /*14f0*/  IADD3 R7, P0, R0, R7, RZ ;  /* 0x0000000700077210 */ /* 0x000fca0007f1e0ff */
[----:B------:R-:W-:Y:S01]  /*1500*/  IMAD.X R6, RZ, RZ, R6, P0 ;  /* 0x000000ffff067224 */ /* 0x000fe200000e0606 */
[----:B------:R-:W-:-:S04]  /*1510*/  ISETP.GE.U32.AND P0, PT, R7, UR4, PT ;  /* 0x0000000407007c0c */ /* 0x000fc8000bf06070 */
[----:B------:R-:W-:Y:S01]  /*1520*/  ISETP.GE.AND.EX P0, PT, R6, UR7, PT, P0 ;  /* 0x0000000706007c0c */ /* 0x000fe2000bf06300 */
[----:B--2---:R-:W-:-:S05]  /*1530*/  FMUL.FTZ R3, R12, c[0x0][0x1b8] ;  /* 0x00006e000c037a20 */ /* 0x004fca0000410000 */
[----:B------:R0:W-:Y:S07]  /*1540*/  STG.E [R10.64], R3 ;  /* 0x000000030a007986 */ /* 0x0001ee000c10190c */
[----:B------:R-:W-:Y:S01]  /*1550*/  @P0 CALL.REL.NOINC `(.L_x_119) ;  /* 0x0000001000000944 */ /* 0x000fe20003c00000 */
[----:B------:R-:W-:Y:S05]  /*1560*/  BRA `(.L_x_120) ;  /* 0xfffff2a000007947 */ /* 0x000fea000383ffff */
.L_x_119:
[----:B------:R-:W-:Y:S05]  /*1570*/  EXIT ;  /* 0x000000000000794d */ /* 0x000fea0003800000 */
.L_x_100:
[----:B------:R-:W-:Y:S01]  /*1580*/  ISETP.NE.U32.AND P0, PT, R10, RZ, PT ;  /* 0x000000ff0a00720c */ /* 0x000fe20003f05070 */
[----:B------:R-:W-:Y:S03]  /*1590*/  BSSY B0, `(.L_x_121) ;  /* 0x000003c000007945 */ /* 0x000fe60003800000 */
[----:B------:R-:W-:-:S13]  /*15a0*/  ISETP.NE.AND.EX P0, PT, R9, RZ, PT, P0 ;  /* 0x000000ff0900720c */ /* 0x000fda0003f05300 */
[----:B------:R-:W-:Y:S05]  /*15b0*/  @!P0 BRA `(.L_x_122) ;  /* 0x0000039000008947 */ /* 0x000fea0003800000 */
[----:B------:R-:W-:-:S04]  /*15c0*/  LEA R11, P0, R7, c[0x0][0x160], 0x2 ;  /* 0x00005800070b7a11 */ /* 0x000fc800078010ff */
[----:B------:R-:W-:Y:S02]  /*15d0*/  LEA.HI.X R13, R7, c[0x0][0x164], R6, 0x2, P0 ;  /* 0x00005900070d7a11 */ /* 0x000fe400000f1406 */
.L_x_126:
[----:B0-----:R-:W-:Y:S01]  /*15e0*/  LOP3.LUT R2, R6, c[0x0][0x1a4], RZ, 0xfc, !PT ;  /* 0x0000690006027a12 */ /* 0x001fe200078efcff */
[----:B------:R-:W-:Y:S03]  /*15f0*/  BSSY B1, `(.L_x_123) ;  /* 0x000001e000017945 */ /* 0x000fe60003800000 */
        /* <DEDUP_REMOVED lines=9> */
.L_x_124:
        /* <DEDUP_REMOVED lines=20> */
.L_x_125:
[----:B------:R-:W-:Y:S05]  /*17d0*/  BSYNC B1 ;  /* 0x0000000000017941 */ /* 0x000fea0003800000 */
.L_x_123:
[----:B------:R-:W-:Y:S02]  /*17e0*/  SHF.R.S32.HI R2, RZ, 0x1f, R4 ;  /* 0x0000001fff027819 */ /* 0x000fe40000011404 */
[----:B------:R-:W-:-:S03]  /*17f0*/  SHF.R.S32.HI R3, RZ, 0x1f, R5 ;  /* 0x0000001fff037819 */ /* 0x000fc60000011405 */
        /* <DEDUP_REMOVED lines=13> */
[----:B------:R-:W-:Y:S01]  /*18d0*/  ISETP.NE.U32.AND P0, PT, R10, RZ, PT ;  /* 0x000000ff0a00720c */ /* 0x000fe20003f05070 */
[----:B------:R-:W-:Y:S01]  /*18e0*/  IMAD.X R6, RZ, RZ, R6, P1 ;  /* 0x000000ffff067224 */ /* 0x000fe200008e0606 */
[----:B------:R-:W-:-:S02]  /*18f0*/  LEA R11, P2, R0, R11, 0x2 ;  /* 0x0000000b000b7211 */ /* 0x000fc400078410ff */
[----:B------:R-:W-:Y:S02]  /*1900*/  ISETP.NE.AND.EX P0, PT, R9, RZ, PT, P0 ;  /* 0x000000ff0900720c */ /* 0x000fe40003f05300 */
[----:B------:R-:W-:Y:S01]  /*1910*/  LEA.HI.X R13, R0, R13, RZ, 0x2, P2 ;  /* 0x0000000d000d7211 */ /* 0x000fe200010f14ff */
[----:B--2---:R-:W-:-:S05]  /*1920*/  FMUL.FTZ R17, R4, c[0x0][0x1b8] ;  /* 0x00006e0004117a20 */ /* 0x004fca0000410000 */
[----:B------:R0:W-:Y:S05]  /*1930*/  STG.E [R2.64], R17 ;  /* 0x0000001102007986 */ /* 0x0001ea000c10190c */
[----:B------:R-:W-:Y:S05]  /*1940*/  @P0 BRA `(.L_x_126) ;  /* 0xfffffc9000000947 */ /* 0x000fea000383ffff */
.L_x_122:
[----:B------:R-:W-:Y:S05]  /*1950*/  BSYNC B0 ;  /* 0x0000000000007941 */ /* 0x000fea0003800000 */
.L_x_121:
[----:B------:R-:W-:-:S04]  /*1960*/  ISETP.GE.U32.AND P0, PT, R14, 0x3, PT ;  /* 0x000000030e00780c */ /* 0x000fc80003f06070 */
[----:B------:R-:W-:-:S13]  /*1970*/  ISETP.GE.U32.AND.EX P0, PT, R15, RZ, PT, P0 ;  /* 0x000000ff0f00720c */ /* 0x000fda0003f06100 */
[----:B------:R-:W-:Y:S05]  /*1980*/  @!P0 EXIT ;  /* 0x000000000000894d */ /* 0x000fea0003800000 */
.L_x_139:
        /* <DEDUP_REMOVED lines=10> */
[----:B------:R-:W-:-:S05]  /*1a30*/  IADD3 R2, -R4, RZ, RZ ;  /* 0x000000ff04027210 */ /* 0x000fca0007ffe1ff */
[----:B------:R-:W-:Y:S01]  /*1a40*/  IMAD R5, R2, c[0x0][0x1a0], R7 ;  /* 0x0000680002057a24 */ /* 0x000fe200078e0207 */
[----:B------:R-:W-:Y:S05]  /*1a50*/  BRA `(.L_x_129) ;  /* 0x0000014000007947 */ /* 0x000fea0003800000 */
.L_x_128:
        /* <DEDUP_REMOVED lines=20> */
.L_x_129:
[----:B------:R-:W-:Y:S05]  /*1ba0*/  BSYNC B0 ;  /* 0x0000000000007941 */ /* 0x000fea0003800000 */
.L_x_127:
        /* <DEDUP_REMOVED lines=24> */
[----:B------:R-:W-:-:S05]  /*1d30*/  IADD3 R2, -R4, RZ, RZ ;  /* 0x000000ff04027210 */ /* 0x000fca0007ffe1ff */
[----:B------:R-:W-:Y:S01]  /*1d40*/  IMAD R5, R2, c[0x0][0x1a0], R7 ;  /* 0x0000680002057a24 */ /* 0x000fe200078e0207 */
[----:B------:R-:W-:Y:S05]  /*1d50*/  BRA `(.L_x_132) ;  /* 0x0000014000007947 */ /* 0x000fea0003800000 */
.L_x_131:
        /* <DEDUP_REMOVED lines=20> */
.L_x_132:
[----:B------:R-:W-:Y:S05]  /*1ea0*/  BSYNC B0 ;  /* 0x0000000000007941 */ /* 0x000fea0003800000 */
.L_x_130:
        /* <DEDUP_REMOVED lines=21> */
[----:B0-----:R-:W-:Y:S02]  /*2000*/  MOV R3, c[0x0][0x1a4] ;  /* 0x0000690000037a02 */ /* 0x001fe40000000f00 */
[----:B------:R-:W-:-:S02]  /*2010*/  MOV R2, 0x2030 ;  /* 0x0000203000027802 */ /* 0x000fc40000000f00 */
[----:B------:R-:W-:Y:S05]  /*2020*/  CALL.REL.NOINC `($__internal_7_$__cuda_sm20_div_s64) ;  /* 0x000005c000007944 */ /* 0x000fea0003c00000 */
[----:B------:R-:W-:-:S04]  /*2030*/  IMAD.MOV R2, RZ, RZ, -R4 ;  /* 0x000000ffff027224 */ /* 0x000fc800078e0a04 */
[----:B------:R-:W-:Y:S01]  /*2040*/  IMAD R5, R2, c[0x0][0x1a0], R7 ;  /* 0x0000680002057a24 */ /* 0x000fe200078e0207 */
[----:B------:R-:W-:Y:S05]  /*2050*/  BRA `(.L_x_135) ;  /* 0x0000014000007947 */ /* 0x000fea0003800000 */
.L_x_134:
        /* <DEDUP_REMOVED lines=20> */
.L_x_135:
[----:B------:R-:W-:Y:S05]  /*21a0*/  BSYNC B0 ;  /* 0x0000000000007941 */ /* 0x000fea0003800000 */
.L_x_133:
        /* <DEDUP_REMOVED lines=20> */
[----:B------:R-:W-:Y:S01]  /*22f0*/  MOV R4, c[0x0][0x1a0] ;  /* 0x0000680000047a02 */ /* 0x000fe20000000f00 */
[----:B0-----:R-:W-:Y:S01]  /*2300*/  IMAD.MOV.U32 R3, RZ, RZ, c[0x0][0x1a4] ;  /* 0x00006900ff037624 */ /* 0x001fe200078e00ff */
[----:B------:R-:W-:Y:S02]  /*2310*/  MOV R2, 0x2330 ;  /* 0x0000233000027802 */ /* 0x000fe40000000f00 */
[----:B------:R-:W-:Y:S05]  /*2320*/  CALL.REL.NOINC `($__internal_7_$__cuda_sm20_div_s64) ;  /* 0x000002c000007944 */ /* 0x000fea0003c00000 */
[----:B------:R-:W-:-:S04]  /*2330*/  IMAD.MOV R2, RZ, RZ, -R4 ;  /* 0x000000ffff027224 */ /* 0x000fc800078e0a04 */
[----:B------:R-:W-:Y:S01]  /*2340*/  IMAD R5, R2, c[0x0][0x1a0], R7 ;  /* 0x0000680002057a24 */ /* 0x000fe200078e0207 */
[----:B------:R-:W-:Y:S05]  /*2350*/  BRA `(.L_x_138) ;  /* 0x0000014000007947 */ /* 0x000fea0003800000 */
.L_x_137:
        /* <DEDUP_REMOVED lines=20> */
.L_x_138:
[----:B------:R-:W-:Y:S05]  /*24a0*/  BSYNC B0 ;  /* 0x0000000000007941 */ /* 0x000fea0003800000 */
.L_x_136:
        /* <DEDUP_REMOVED lines=12> */
[----:B------:R-:W-:-:S04]  /*2570*/  IADD3 R7, P0, R0, R7, RZ ;  /* 0x0000000700077210 */ /* 0x000fc80007f1e0ff */
[----:B------:R-:W-:Y:S02]  /*2580*/  IADD3.X R6, RZ, R6, RZ, P0, !PT ;  /* 0x00000006ff067210 */ /* 0x000fe400007fe4ff */
[----:B------:R-:W-:-:S04]  /*2590*/  ISETP.GE.U32.AND P0, PT, R7, UR4, PT ;  /* 0x0000000407007c0c */ /* 0x000fc8000bf06070 */
[----:B------:R-:W-:Y:S01]  /*25a0*/  ISETP.GE.AND.EX P0, PT, R6, UR7, PT, P0 ;  /* 0x0000000706007c0c */ /* 0x000fe2000bf06300 */
[----:B--2---:R-:W-:-:S05]  /*25b0*/  FMUL.FTZ R9, R4, c[0x0][0x1b8] ;  /* 0x00006e0004097a20 */ /* 0x004fca0000410000 */
[----:B------:R0:W-:Y:S07]  /*25c0*/  STG.E [R2.64], R9 ;  /* 0x0000000902007986 */ /* 0x0001ee000c10190c */
[----:B------:R-:W-:Y:S05]  /*25d0*/  @!P0 BRA `(.L_x_139) ;  /* 0xfffff3b000008947 */ /* 0x000fea000383ffff */
[----:B------:R-:W-:Y:S05]  /*25e0*/  EXIT ;  /* 0x000000000000794d */ /* 0x000fea0003800000 */
        .weak           $__internal_7_$__cuda_sm20_div_s64
        .type           $__internal_7_$__cuda_sm20_div_s64,@function
        .size           $__internal_7_$__cuda_sm20_div_s64,($__internal_8_$__cuda_sm20_div_u64 - $__internal_7_$__cuda_sm20_div_s64)
$__internal_7_$__cuda_sm20_div_s64:
        /* <DEDUP_REMOVED lines=11> */
[C---:B------:R-:W-:Y:S01]  /*26a0*/  IMAD R5, R18.reuse, R17, R23 ;  /* 0x0000001112057224 */ /* 0x040fe200078e0217 */
[----:B------:R-:W-:Y:S01]  /*26b0*/  IADD3 R12, P0, RZ, -R22, RZ ;  /* 0x80000016ff0c7210 */ /* 0x000fe20007f1e0ff */
[----:B------:R-:W-:Y:S02]  /*26c0*/  IMAD.MOV.U32 R23, RZ, RZ, R18 ;  /* 0x000000ffff177224 */ /* 0x000fe400078e0012 */
        /* <DEDUP_REMOVED lines=9> */
[----:B------:R-:W-:-:S03]  /*2760*/  IMAD.WIDE.U32 R22, R21, R16, RZ ;  /* 0x0000001015167225 */ /* 0x000fc600078e00ff */
[----:B------:R-:W-:Y:S01]  /*2770*/  IADD3.X R19, RZ, RZ, R8, P2, P1 ;  /* 0x000000ffff137210 */ /* 0x000fe200017e2408 */
[----:B------:R-:W-:Y:S01]  /*2780*/  IMAD R12, R21, R17, R23 ;  /* 0x00000011150c7224 */ /* 0x000fe200078e0217 */
[----:B------:R-:W-:Y:S02]  /*2790*/  IADD3 R18, P0, RZ, -R22, RZ ;  /* 0x80000016ff127210 */ /* 0x000fe40007f1e0ff */
[-C--:B------:R-:W-:Y:S01]  /*27a0*/  IADD3 R8, P4, RZ, -R7.reuse, RZ ;  /* 0x80000007ff087210 */ /* 0x080fe20007f9e0ff */
[----:B------:R-:W-:Y:S02]  /*27b0*/  IMAD R12, R19, R16, R12 ;  /* 0x00000010130c7224 */ /* 0x000fe400078e020c */
[----:B------:R-:W-:Y:S01]  /*27c0*/  IMAD.HI.U32 R20, R21, R18, RZ ;  /* 0x0000001215147227 */ /* 0x000fe200078e00ff */
[----:B------:R-:W-:-:S03]  /*27d0*/  SEL R8, R8, R7, !P3 ;  /* 0x0000000708087207 */ /* 0x000fc60005800000 */
        /* <DEDUP_REMOVED lines=17> */
[----:B------:R-:W-:Y:S01]  /*28f0*/  IMAD.X R12, RZ, RZ, R12, P0 ;  /* 0x000000ffff0c7224 */ /* 0x000fe200000e060c */
[C---:B------:R-:W-:Y:S01]  /*2900*/  IADD3 R18, R5.reuse, 0x1, RZ ;  /* 0x0000000105127810 */ /* 0x040fe20007ffe0ff */
[----:B------:R-:W-:-:S03]  /*2910*/  IMAD.WIDE.U32 R22, R5, R16, RZ ;  /* 0x0000001005167225 */ /* 0x000fc600078e00ff */
[----:B------:R-:W-:Y:S01]  /*2920*/  IADD3.X R21, RZ, R12, RZ, P1, !PT ;  /* 0x0000000cff157210 */ /* 0x000fe20000ffe4ff */
[----:B------:R-:W-:Y:S01]  /*2930*/  IMAD R12, R5, R17, R23 ;  /* 0x00000011050c7224 */ /* 0x000fe200078e0217 */
[----:B------:R-:W-:-:S03]  /*2940*/  IADD3 R8, P1, -R22, R8, RZ ;  /* 0x0000000816087210 */ /* 0x000fc60007f3e1ff */
[-C--:B------:R-:W-:Y:S01]  /*2950*/  IMAD R12, R21, R16.reuse, R12 ;  /* 0x00000010150c7224 */ /* 0x080fe200078e020c */
[----:B------:R-:W-:-:S03]  /*2960*/  ISETP.GE.U32.AND P0, PT, R8, R16, PT ;  /* 0x000000100800720c */ /* 0x000fc60003f06070 */
        /* <DEDUP_REMOVED lines=17> */
[----:B------:R-:W-:-:S04]  /*2a80*/  SEL R4, R4, R5, !P1 ;  /* 0x0000000504047207 */ /* 0x000fc80004800000 */
[----:B------:R-:W-:Y:S01]  /*2a90*/  SEL R4, R4, 0xffffffff, P0 ;  /* 0xffffffff04047807 */ /* 0x000fe20000000000 */
[----:B------:R-:W-:Y:S06]  /*2aa0*/  RET.REL.NODEC R2 `(_ZN17fastertransformer15embeddingLookupIfLi0EEEvPT_PKS1_PKiNS_18pPromptTuningParamIS1_EEiliiiiS1_) ;  /* 0xffffd55002007950 */ /* 0x000fec0003c3ffff */
        .weak           $__internal_8_$__cuda_sm20_div_u64
        .type           $__internal_8_$__cuda_sm20_div_u64,@function
        .size           $__internal_8_$__cuda_sm20_div_u64,(.L_x_459 - $__internal_8_$__cuda_sm20_div_u64)
$__internal_8_$__cuda_sm20_div_u64:
        /* <DEDUP_REMOVED lines=23> */
[----:B------:R-:W-:Y:S01]  /*2c20*/  IMAD.HI.U32 R10, R11, R13, RZ ;  /* 0x0000000d0b0a7227 */ /* 0x000fe200078e00ff */
[----:B------:R-:W-:-:S05]  /*2c30*/  IADD3.X R8, RZ, ~R8, RZ, P0, !PT ;  /* 0x80000008ff087210 */ /* 0x000fca00007fe4ff */
        /* <DEDUP_REMOVED lines=16> */
[----:B------:R-:W-:-:S03]  /*2d40*/  IADD3 R13, P0, -R8, R3, RZ ;  /* 0x00000003080d7210 */ /* 0x000fc60007f1e1ff */
[----:B------:R-:W-:Y:S01]  /*2d50*/  IMAD R9, R5, R0, R9 ;  /* 0x0000000005097224 */ /* 0x000fe200078e0209 */
[----:B------:R-:W-:-:S03]  /*2d60*/  IADD3 R3, P1, -R0, R13, RZ ;  /* 0x0000000d00037210 */ /* 0x000fc60007f3e1ff */
[----:B------:R-:W-:Y:S01]  /*2d70*/  IMAD.X R10, R4, 0x1, ~R9, P0 ;  /* 0x00000001040a7824 */ /* 0x000fe200000e0e09 */
[----:B------:R-:W-:Y:S02]  /*2d80*/  ISETP.GE.U32.AND P0, PT, R13, R0, PT ;  /* 0x000000000d00720c */ /* 0x000fe40003f06070 */
[----:B------:R-:W-:Y:S02]  /*2d90*/  IADD3 R4, P2, R11, 0x1, RZ ;  /* 0x000000010b047810 */ /* 0x000fe40007f5e0ff */
[C---:B------:R-:W-:Y:S02]  /*2da0*/  ISETP.GE.U32.AND.EX P0, PT, R10.reuse, RZ, PT, P0 ;  /* 0x000000ff0a00720c */ /* 0x040fe40003f06100 */
[----:B------:R-:W-:Y:S01]  /*2db0*/  IADD3.X R9, R10, -0x1, RZ, P1, !PT ;  /* 0xffffffff0a097810 */ /* 0x000fe20000ffe4ff */
[----:B------:R-:W-:Y:S01]  /*2dc0*/  IMAD.X R8, RZ, RZ, R5, P2 ;  /* 0x000000ffff087224 */ /* 0x000fe200010e0605 */
[----:B------:R-:W-:Y:S02]  /*2dd0*/  SEL R11, R4, R11, P0 ;  /* 0x0000000b040b7207 */ /* 0x000fe40000000000 */
[----:B------:R-:W-:-:S02]  /*2de0*/  SEL R3, R3, R13, P0 ;  /* 0x0000000d03037207 */ /* 0x000fc40000000000 */
[----:B------:R-:W-:Y:S02]  /*2df0*/  SEL R4, R8, R5, P0 ;  /* 0x0000000508047207 */ /* 0x000fe40000000000 */
[----:B------:R-:W-:Y:S02]  /*2e00*/  IADD3 R14, P2, R11, 0x1, RZ ;  /* 0x000000010b0e7810 */ /* 0x000fe40007f5e0ff */
[----:B------:R-:W-:Y:S02]  /*2e10*/  SEL R9, R9, R10, P0 ;  /* 0x0000000a09097207 */ /* 0x000fe40000000000 */
[----:B------:R-:W-:Y:S01]  /*2e20*/  ISETP.GE.U32.AND P0, PT, R3, R0, PT ;  /* 0x000000000300720c */ /* 0x000fe20003f06070 */
[----:B------:R-:W-:Y:S01]  /*2e30*/  IMAD.X R15, RZ, RZ, R4, P2 ;  /* 0x000000ffff0f7224 */ /* 0x000fe200010e0604 */
[----:B------:R-:W-:Y:S01]  /*2e40*/  ISETP.NE.U32.AND P1, PT, R0, RZ, PT ;  /* 0x000000ff0000720c */ /* 0x000fe20003f25070 */
[----:B------:R-:W-:Y:S01]  /*2e50*/  IMAD.MOV.U32 R3, RZ, RZ, 0x0 ;  /* 0x00000000ff037424 */ /* 0x000fe200078e00ff */
[----:B------:R-:W-:-:S02]  /*2e60*/  ISETP.GE.U32.AND.EX P0, PT, R9, RZ, PT, P0 ;  /* 0x000000ff0900720c */ /* 0x000fc40003f06100 */
[----:B------:R-:W-:Y:S02]  /*2e70*/  ISETP.NE.AND.EX P1, PT, RZ, RZ, PT, P1 ;  /* 0x000000ffff00720c */ /* 0x000fe40003f25310 */
[----:B------:R-:W-:Y:S02]  /*2e80*/  SEL R14, R14, R11, P0 ;  /* 0x0000000b0e0e7207 */ /* 0x000fe40000000000 */
[----:B------:R-:W-:Y:S02]  /*2e90*/  SEL R15, R15, R4, P0 ;  /* 0x000000040f0f7207 */ /* 0x000fe40000000000 */
[----:B------:R-:W-:Y:S02]  /*2ea0*/  SEL R14, R14, 0xffffffff, P1 ;  /* 0xffffffff0e0e7807 */ /* 0x000fe40000800000 */
[----:B------:R-:W-:Y:S01]  /*2eb0*/  SEL R15, R15, 0xffffffff, P1 ;  /* 0xffffffff0f0f7807 */ /* 0x000fe20000800000 */
[----:B------:R-:W-:Y:S06]  /*2ec0*/  RET.REL.NODEC R2 `(_ZN17fastertransformer15embeddingLookupIfLi0EEEvPT_PKS1_PKiNS_18pPromptTuningParamIS1_EEiliiiiS1_) ;  /* 0xffffd13002007950 */ /* 0x000fec0003c3ffff */
.L_x_140:
        /* <DEDUP_REMOVED lines=11> */
.L_x_459:


//--------------------- .text._ZN17fastertransformer15embeddingLookupIfLi1EEEvPT_PKS1_PKiNS_18pPromptTuningParamIS1_EEiliiiiS1_ --------------------------
	.section	.text._ZN17fastertransformer15embeddingLookupIfLi1EEEvPT_PKS1_PKiNS_18pPromptTuningParamIS1_EEiliiiiS1_,"ax",@progbits
	.sectioninfo	@"SHI_REGISTERS=26"
	.align	128
        .global         _ZN17fastertransformer15embeddingLookupIfLi1EEEvPT_PKS1_PKiNS_18pPromptTuningParamIS1_EEiliiiiS1_
        .type           _ZN17fastertransformer15embeddingLookupIfLi1EEEvPT_PKS1_PKiNS_18pPromptTuningParamIS1_EEiliiiiS1_,@function
        .size           _ZN17fastertransformer15embeddingLookupIfLi1EEEvPT_PKS1_PKiNS_18pPromptTuningParamIS1_EEiliiiiS1_,(.L_x_461 - _ZN17fastertransformer15embeddingLookupIfLi1EEEvPT_PKS1_PKiNS_18pPromptTuningParamIS1_EEiliiiiS1_)
        .other          _ZN17fastertransformer15embeddingLookupIfLi1EEEvPT_PKS1_PKiNS_18pPromptTuningParamIS1_EEiliiiiS1_,@"STO_CUDA_ENTRY STV_DEFAULT"
_ZN17fastertransformer15embeddingLookupIfLi1EEEvPT_PKS1_PKiNS_18pPromptTuningParamIS1_EEiliiiiS1_:
.text._ZN17fastertransformer15embeddingLookupIfLi1EEEvPT_PKS1_PKiNS_18pPromptTuningParamIS1_EEiliiiiS1_:
        /* <DEDUP_REMOVED lines=26> */
[----:B------:R-:W-:Y:S05]  /*01a0*/  CALL.REL.NOINC `($__internal_10_$__cuda_sm20_div_u64) ;  /* 0x0000431000007944 */ /* 0x000fea0003c00000 */
[----:B------:R-:W-:Y:S05]  /*01b0*/  BRA `(.L_x_143) ;  /* 0x0000013000007947 */ /* 0x000fea0003800000 */
.L_x_142:
        /* <DEDUP_REMOVED lines=19> */
.L_x_143:
[----:B------:R-:W-:Y:S05]  /*02f0*/  BSYNC B0 ;  /* 0x0000000000007941 */ /* 0x000fea0003800000 */
.L_x_141:
        /* <DEDUP_REMOVED lines=18> */
.L_x_153:
[----:B0-----:R-:W-:Y:S01]  /*0420*/  LOP3.LUT R3, R10, c[0x0][0x1a4], RZ, 0xfc, !PT ;  /* 0x000069000a037a12 */ /* 0x001fe200078efcff */
[----:B------:R-:W-:Y:S01]  /*0430*/  BSSY B1, `(.L_x_147) ;  /* 0x0000021000017945 */ /* 0x000fe20003800000 */
[----:B------:R-:W-:Y:S02]  /*0440*/  IMAD.MOV.U32 R16, RZ, RZ, R4 ;  /* 0x000000ffff107224 */ /* 0x000fe400078e0004 */
[----:B------:R-:W-:Y:S01]  /*0450*/  ISETP.NE.U32.AND P0, PT, R3, RZ, PT ;  /* 0x000000ff0300720c */ /* 0x000fe20003f05070 */
[----:B------:R-:W-:-:S12]  /*0460*/  IMAD.MOV.U32 R17, RZ, RZ, R5 ;  /* 0x000000ffff117224 */ /* 0x000fd800078e0005 */
[----:B------:R-:W-:Y:S05]  /*0470*/  @!P0 BRA `(.L_x_148) ;  /* 0x0000008000008947 */ /* 0x000fea0003800000 */
[----:B------:R-:W-:Y:S01]  /*0480*/  IMAD.MOV.U32 R4, RZ, RZ, c[0x0][0x1a0] ;  /* 0x00006800ff047624 */ /* 0x000fe200078e00ff */
[----:B------:R-:W-:Y:S01]  /*0490*/  MOV R8, 0x4c0 ;  /* 0x000004c000087802 */ /* 0x000fe20000000f00 */
[----:B------:R-:W-:Y:S02]  /*04a0*/  IMAD.MOV.U32 R3, RZ, RZ, c[0x0][0x1a4] ;  /* 0x00006900ff037624 */ /* 0x000fe400078e00ff */
[----:B------:R-:W-:Y:S05]  /*04b0*/  CALL.REL.NOINC `($__internal_9_$__cuda_sm20_div_s64) ;  /* 0x00003b3000007944 */ /* 0x000fea0003c00000 */
[----:B------:R-:W-:Y:S01]  /*04c0*/  IADD3 R8, -R4, RZ, RZ ;  /* 0x000000ff04087210 */ /* 0x000fe20007ffe1ff */
[----:B------:R-:W-:-:S04]  /*04d0*/  IMAD.MOV.U32 R5, RZ, RZ, R4 ;  /* 0x000000ffff057224 */ /* 0x000fc800078e0004 */
[----:B------:R-:W-:Y:S01]  /*04e0*/  IMAD R4, R8, c[0x0][0x1a0], R13 ;  /* 0x0000680008047a24 */ /* 0x000fe200078e020d */
[----:B------:R-:W-:Y:S05]  /*04f0*/  BRA `(.L_x_149) ;  /* 0x0000014000007947 */ /* 0x000fea0003800000 */
.L_x_148:
        /* <DEDUP_REMOVED lines=20> */
.L_x_149:
[----:B------:R-:W-:Y:S05]  /*0640*/  BSYNC B1 ;  /* 0x0000000000017941 */ /* 0x000fea0003800000 */
.L_x_147:
        /* <DEDUP_REMOVED lines=17> */
.L_x_151:
[----:B------:R-:W-:Y:S02]  /*0760*/  IABS R12, c[0x0][0x1b4] ;  /* 0x00006d00000c7a13 */ /* 0x000fe40000000000 */
[----:B------:R-:W-:Y:S02]  /*0770*/  IABS R14, R5 ;  /* 0x00000005000e7213 */ /* 0x000fe40000000000 */
[----:B------:R-:W0:Y:S01]  /*0780*/  I2F.RP R7, R12 ;  /* 0x0000000c00077306 */ /* 0x000e220000209400 */
[----:B------:R-:W-:-:S04]  /*0790*/  LOP3.LUT R5, R5, c[0x0][0x1b4], RZ, 0x3c, !PT ;  /* 0x00006d0005057a12 */ /* 0x000fc800078e3cff */
[----:B------:R-:W-:-:S03]  /*07a0*/  ISETP.GE.AND P2, PT, R5, RZ, PT ;  /* 0x000000ff0500720c */ /* 0x000fc60003f46270 */
[----:B0-----:R-:W0:Y:S02]  /*07b0*/  MUFU.RCP R7, R7 ;  /* 0x0000000700077308 */ /* 0x001e240000001000 */
[----:B0-----:R-:W-:-:S06]  /*07c0*/  IADD3 R8, R7, 0xffffffe, RZ ;  /* 0x0ffffffe07087810 */ /* 0x001fcc0007ffe0ff */
[----:B------:R0:W1:Y:S02]  /*07d0*/  F2I.FTZ.U32.TRUNC.NTZ R9, R8 ;  /* 0x0000000800097305 */ /* 0x000064000021f000 */
[----:B0-----:R-:W-:Y:S02]  /*07e0*/  IMAD.MOV.U32 R8, RZ, RZ, RZ ;  /* 0x000000ffff087224 */ /* 0x001fe400078e00ff */
[----:B-1----:R-:W-:-:S04]  /*07f0*/  IMAD.MOV R11, RZ, RZ, -R9 ;  /* 0x000000ffff0b7224 */ /* 0x002fc800078e0a09 */
[----:B------:R-:W-:-:S04]  /*0800*/  IMAD R11, R11, R12, RZ ;  /* 0x0000000c0b0b7224 */ /* 0x000fc800078e02ff */
[----:B------:R-:W-:Y:S01]  /*0810*/  IMAD.HI.U32 R9, R9, R11, R8 ;  /* 0x0000000b09097227 */ /* 0x000fe200078e0008 */
[----:B------:R-:W-:-:S03]  /*0820*/  HFMA2.MMA R8, -RZ, RZ, 0, 4.76837158203125e-07 ;  /* 0x00000008ff087435 */ /* 0x000fc600000001ff */
        /* <DEDUP_REMOVED lines=14> */
[----:B------:R-:W-:Y:S02]  /*0910*/  SHF.R.S32.HI R7, RZ, 0x1f, R3 ;  /* 0x0000001fff077819 */ /* 0x000fe40000011403 */
[----:B------:R-:W-:-:S03]  /*0920*/  SHF.R.S32.HI R5, RZ, 0x1f, R4 ;  /* 0x0000001fff057819 */ /* 0x000fc60000011404 */
[----:B------:R-:W-:Y:S02]  /*0930*/  IMAD R12, R7, c[0x0][0x1a0], RZ ;  /* 0x00006800070c7a24 */ /* 0x000fe400078e02ff */
[----:B------:R-:W-:-:S04]  /*0940*/  IMAD.WIDE.U32 R4, R3, c[0x0][0x1a0], R4 ;  /* 0x0000680003047a25 */ /* 0x000fc800078e0004 */
[----:B------:R-:W-:-:S04]  /*0950*/  IMAD R3, R3, c[0x0][0x1a4], R12 ;  /* 0x0000690003037a24 */ /* 0x000fc800078e020c */
[----:B------:R-:W-:Y:S01]  /*0960*/  IMAD.IADD R3, R5, 0x1, R3 ;  /* 0x0000000105037824 */ /* 0x000fe200078e0203 */
[----:B--2---:R-:W-:-:S04]  /*0970*/  LEA R8, P0, R4, R8, 0x2 ;  /* 0x0000000804087211 */ /* 0x004fc800078010ff */
[----:B------:R-:W-:-:S04]  /*0980*/  LEA.HI.X R9, R4, R9, R3, 0x2, P0 ;  /* 0x0000000904097211 */ /* 0x000fc800000f1403 */
.L_x_152:
[----:B------:R-:W-:Y:S05]  /*0990*/  BSYNC B1 ;  /* 0x0000000000017941 */ /* 0x000fea0003800000 */
.L_x_150:
[----:B------:R-:W2:Y:S01]  /*09a0*/  LDG.E R8, [R8.64] ;  /* 0x0000000c08087981 */ /* 0x000ea2000c1e1900 */
[----:B------:R-:W-:Y:S01]  /*09b0*/  IADD3 R0, P0, R0, -0x1, RZ ;  /* 0xffffffff00007810 */ /* 0x000fe20007f1e0ff */
[C---:B------:R-:W-:Y:S01]  /*09c0*/  IMAD.WIDE.U32 R4, R6.reuse, 0x4, R16 ;  /* 0x0000000406047825 */ /* 0x040fe200078e0010 */
[----:B------:R-:W-:Y:S02]  /*09d0*/  IADD3 R13, P1, R6, R13, RZ ;  /* 0x0000000d060d7210 */ /* 0x000fe40007f3e0ff */
[----:B------:R-:W-:Y:S02]  /*09e0*/  IADD3.X R2, R2, -0x1, RZ, P0, !PT ;  /* 0xffffffff02027810 */ /* 0x000fe400007fe4ff */
[----:B------:R-:W-:Y:S01]  /*09f0*/  ISETP.NE.U32.AND P0, PT, R0, RZ, PT ;  /* 0x000000ff0000720c */ /* 0x000fe20003f05070 */
[----:B------:R-:W-:-:S03]  /*0a00*/  IMAD.X R10, RZ, RZ, R10, P1 ;  /* 0x000000ffff0a7224 */ /* 0x000fc600008e060a */
[----:B------:R-:W-:Y:S01]  /*0a10*/  ISETP.NE.AND.EX P0, PT, R2, RZ, PT, P0 ;  /* 0x000000ff0200720c */ /* 0x000fe20003f05300 */
[----:B--2---:R-:W-:-:S05]  /*0a20*/  FMUL.FTZ R3, R8, c[0x0][0x1b8] ;  /* 0x00006e0008037a20 */ /* 0x004fca0000410000 */
[----:B------:R0:W-:Y:S07]  /*0a30*/  STG.E [R16.64], R3 ;  /* 0x0000000310007986 */ /* 0x0001ee000c10190c */
[----:B------:R-:W-:Y:S05]  /*0a40*/  @P0 BRA `(.L_x_153) ;  /* 0xfffff9d000000947 */ /* 0x000fea000383ffff */
.L_x_146:
[----:B------:R-:W-:Y:S05]  /*0a50*/  BSYNC B0 ;  /* 0x0000000000007941 */ /* 0x000fea0003800000 */
.L_x_145:
[----:B------:R-:W-:-:S04]  /*0a60*/  ISETP.GE.U32.AND P0, PT, R22, 0x3, PT ;  /* 0x000000031600780c */ /* 0x000fc80003f06070 */
[----:B------:R-:W-:-:S13]  /*0a70*/  ISETP.GE.U32.AND.EX P0, PT, R23, RZ, PT, P0 ;  /* 0x000000ff1700720c */ /* 0x000fda0003f06100 */
[----:B------:R-:W-:Y:S05]  /*0a80*/  @!P0 EXIT ;  /* 0x000000000000894d */ /* 0x000fea0003800000 */
[----:B------:R-:W-:-:S04]  /*0a90*/  LEA R2, P0, R13, c[0x0][0x160], 0x2 ;  /* 0x000058000d027a11 */ /* 0x000fc800078010ff */
[----:B0-----:R-:W-:Y:S02]  /*0aa0*/  LEA.HI.X R3, R13, c[0x0][0x164], R10, 0x2, P0 ;  /* 0x000059000d037a11 */ /* 0x001fe400000f140a */
.L_x_179:
[----:B------:R-:W-:Y:S01]  /*0ab0*/  LOP3.LUT R0, R10, c[0x0][0x1a4], RZ, 0xfc, !PT ;  /* 0x000069000a007a12 */ /* 0x000fe200078efcff */
[----:B------:R-:W-:Y:S01]  /*0ac0*/  BSSY B0, `(.L_x_154) ;  /* 0x0000020000007945 */ /* 0x000fe20003800000 */
[----:B0-----:R-:W-:Y:S02]  /*0ad0*/  IMAD.MOV.U32 R16, RZ, RZ, R2 ;  /* 0x000000ffff107224 */ /* 0x001fe400078e0002 */
[----:B------:R-:W-:Y:S01]  /*0ae0*/  ISETP.NE.U32.AND P0, PT, R0, RZ, PT ;  /* 0x000000ff0000720c */ /* 0x000fe20003f05070 */
[----:B------:R-:W-:-:S12]  /*0af0*/  IMAD.MOV.U32 R17, RZ, RZ, R3 ;  /* 0x000000ffff117224 */ /* 0x000fd800078e0003 */
[----:B------:R-:W-:Y:S05]  /*0b00*/  @!P0 BRA `(.L_x_155) ;  /* 0x0000007000008947 */ /* 0x000fea0003800000 */
[----:B------:R-:W-:Y:S01]  /*0b10*/  IMAD.MOV.U32 R4, RZ, RZ, c[0x0][0x1a0] ;  /* 0x00006800ff047624 */ /* 0x000fe200078e00ff */
[----:B------:R-:W-:Y:S01]  /*0b20*/  MOV R8, 0xb50 ;  /* 0x00000b5000087802 */ /* 0x000fe20000000f00 */
[----:B------:R-:W-:Y:S02]  /*0b30*/  IMAD.MOV.U32 R3, RZ, RZ, c[0x0][0x1a4] ;  /* 0x00006900ff037624 */ /* 0x000fe400078e00ff */
[----:B------:R-:W-:Y:S05]  /*0b40*/  CALL.REL.NOINC `($__internal_9_$__cuda_sm20_div_s64) ;  /* 0x000034a000007944 */ /* 0x000fea0003c00000 */
[----:B------:R-:W-:-:S04]  /*0b50*/  IMAD.MOV R0, RZ, RZ, -R4 ;  /* 0x000000ffff007224 */ /* 0x000fc800078e0a04 */
[----:B------:R-:W-:Y:S01]  /*0b60*/  IMAD R0, R0, c[0x0][0x1a0], R13 ;  /* 0x0000680000007a24 */ /* 0x000fe200078e020d */
[----:B------:R-:W-:Y:S05]  /*0b70*/  BRA `(.L_x_156) ;  /* 0x0000014000007947 */ /* 0x000fea0003800000 */
.L_x_155:
        /* <DEDUP_REMOVED lines=20> */
.L_x_156:
[----:B------:R-:W-:Y:S05]  /*0cc0*/  BSYNC B0 ;  /* 0x0000000000007941 */ /* 0x000fea0003800000 */
.L_x_154:
[----:B------:R-:W-:Y:S01]  /*0cd0*/  IADD3 R8, R4, UR6, RZ ;  /* 0x0000000604087c10 */ /* 0x000fe2000fffe0ff */
[----:B------:R-:W-:-:S04]  /*0ce0*/  IMAD.MOV.U32 R9, RZ, RZ, 0x4 ;  /* 0x00000004ff097424 */ /* 0x000fc800078e00ff */
[----:B------:R-:W-:-:S06]  /*0cf0*/  IMAD.WIDE R8, R8, R9, c[0x0][0x170] ;  /* 0x00005c0008087625 */ /* 0x000fcc00078e0209 */
[----:B------:R-:W2:Y:S01]  /*0d00*/  LDG.E R9, [R8.64] ;  /* 0x0000000c08097981 */ /* 0x000ea2000c1e1900 */
[----:B------:R-:W-:Y:S01]  /*0d10*/  BSSY B0, `(.L_x_157) ;  /* 0x0000031000007945 */ /* 0x000fe20003800000 */
[----:B------:R-:W-:Y:S02]  /*0d20*/  IABS R12, c[0x0][0x1b4] ;  /* 0x00006d00000c7a13 */ /* 0x000fe40000000000 */
[----:B--2---:R-:W-:-:S04]  /*0d30*/  IADD3 R2, R9, -c[0x0][0x180], RZ ;  /* 0x8000600009027a10 */ /* 0x004fc80007ffe0ff */
[----:B------:R-:W-:-:S13]  /*0d40*/  ISETP.GT.AND P0, PT, R2, -0x1, PT ;  /* 0xffffffff0200780c */ /* 0x000fda0003f04270 */
[----:B------:R-:W-:Y:S05]  /*0d50*/  @P0 BRA `(.L_x_158) ;  /* 0x000000a000000947 */ /* 0x000fea0003800000 */
[----:B------:R-:W-:Y:S02]  /*0d60*/  SHF.R.S32.HI R2, RZ, 0x1f, R9 ;  /* 0x0000001fff027819 */ /* 0x000fe40000011409 */
[----:B------:R-:W-:-:S03]  /*0d70*/  SHF.R.S32.HI R3, RZ, 0x1f, R0 ;  /* 0x0000001fff037819 */ /* 0x000fc60000011400 */
[----:B------:R-:W-:Y:S02]  /*0d80*/  IMAD R4, R2, c[0x0][0x1a0], RZ ;  /* 0x0000680002047a24 */ /* 0x000fe400078e02ff */
[----:B------:R-:W-:Y:S02]  /*0d90*/  IMAD.MOV.U32 R2, RZ, RZ, R0 ;  /* 0x000000ffff027224 */ /* 0x000fe400078e0000 */
[C---:B------:R-:W-:Y:S02]  /*0da0*/  IMAD R5, R9.reuse, c[0x0][0x1a4], R4 ;  /* 0x0000690009057a24 */ /* 0x040fe400078e0204 */
[----:B------:R-:W-:-:S05]  /*0db0*/  IMAD.WIDE.U32 R2, R9, c[0x0][0x1a0], R2 ;  /* 0x0000680009027a25 */ /* 0x000fca00078e0002 */
[----:B------:R-:W-:Y:S02]  /*0dc0*/  LEA R0, P0, R2, c[0x0][0x168], 0x2 ;  /* 0x00005a0002007a11 */ /* 0x000fe400078010ff */
[----:B------:R-:W-:-:S04]  /*0dd0*/  IADD3 R3, R3, R5, RZ ;  /* 0x0000000503037210 */ /* 0x000fc80007ffe0ff */
[----:B------:R-:W-:Y:S01]  /*0de0*/  LEA.HI.X R3, R2, c[0x0][0x16c], R3, 0x2, P0 ;  /* 0x00005b0002037a11 */ /* 0x000fe200000f1403 */
[----:B------:R-:W-:Y:S05]  /*0df0*/  BRA `(.L_x_159) ;  /* 0x0000022000007947 */ /* 0x000fea0003800000 */
.L_x_158:
[----:B------:R-:W0:Y:S01]  /*0e00*/  I2F.RP R7, R12 ;  /* 0x0000000c00077306 */ /* 0x000e220000209400 */
[----:B------:R-:W-:Y:S01]  /*0e10*/  IMAD.MOV.U32 R8, RZ, RZ, RZ ;  /* 0x000000ffff087224 */ /* 0x000fe200078e00ff */
[----:B------:R-:W-:Y:S02]  /*0e20*/  IABS R5, R4 ;  /* 0x0000000400057213 */ /* 0x000fe40000000000 */
[----:B------:R-:W-:-:S04]  /*0e30*/  LOP3.LUT R4, R4, c[0x0][0x1b4], RZ, 0x3c, !PT ;  /* 0x00006d0004047a12 */ /* 0x000fc800078e3cff */
[----:B------:R-:W-:Y:S01]  /*0e40*/  ISETP.GE.AND P2, PT, R4, RZ, PT ;  /* 0x000000ff0400720c */ /* 0x000fe20003f46270 */
[----:B------:R-:W-:Y:S01]  /*0e50*/  IMAD.MOV.U32 R4, RZ, RZ, 0x8 ;  /* 0x00000008ff047424 */ /* 0x000fe200078e00ff */
[----:B0-----:R-:W0:Y:S02]  /*0e60*/  MUFU.RCP R7, R7 ;  /* 0x0000000700077308 */ /* 0x001e240000001000 */
[----:B0-----:R-:W-:-:S06]  /*0e70*/  IADD3 R9, R7, 0xffffffe, RZ ;  /* 0x0ffffffe07097810 */ /* 0x001fcc0007ffe0ff */
[----:B------:R-:W0:Y:S02]  /*0e80*/  F2I.FTZ.U32.TRUNC.NTZ R9, R9 ;  /* 0x0000000900097305 */ /* 0x000e24000021f000 */
[----:B0-----:R-:W-:-:S04]  /*0e90*/  IMAD.MOV R3, RZ, RZ, -R9 ;  /* 0x000000ffff037224 */ /* 0x001fc800078e0a09 */
[----:B------:R-:W-:-:S04]  /*0ea0*/  IMAD R3, R3, R12, RZ ;  /* 0x0000000c03037224 */ /* 0x000fc800078e02ff */
[----:B------:R-:W-:-:S06]  /*0eb0*/  IMAD.HI.U32 R8, R9, R3, R8 ;  /* 0x0000000309087227 */ /* 0x000fcc00078e0008 */
        /* <DEDUP_REMOVED lines=21> */
[----:B------:R-:W-:-:S04]  /*1010*/  LEA.HI.X R3, R8, R5, R3, 0x2, P0 ;  /* 0x0000000508037211 */ /* 0x000fc800000f1403 */
.L_x_159:
[----:B------:R-:W-:Y:S05]  /*1020*/  BSYNC B0 ;  /* 0x0000000000007941 */ /* 0x000fea0003800000 */
.L_x_157:
[----:B------:R-:W-:-:S06]  /*1030*/  IMAD.MOV.U32 R2, RZ, RZ, R0 ;  /* 0x000000ffff027224 */ /* 0x000fcc00078e0000 */
[----:B------:R-:W2:Y:S01]  /*1040*/  LDG.E R2, [R2.64] ;  /* 0x0000000c02027981 */ /* 0x000ea2000c1e1900 */
[----:B------:R-:W-:Y:S01]  /*1050*/  IADD3 R13, P0, R6, R13, RZ ;  /* 0x0000000d060d7210 */ /* 0x000fe20007f1e0ff */
[----:B------:R-:W-:Y:S04]  /*1060*/  BSSY B0, `(.L_x_160) ;  /* 0x0000022000007945 */ /* 0x000fe80003800000 */
        /* <DEDUP_REMOVED lines=8> */
[----:B------:R-:W-:Y:S02]  /*10f0*/  IMAD.MOV.U32 R3, RZ, RZ, c[0x0][0x1a4] ;  /* 0x00006900ff037624 */ /* 0x000fe400078e00ff */
[----:B0-----:R-:W-:Y:S05]  /*1100*/  CALL.REL.NOINC `($__internal_9_$__cuda_sm20_div_s64) ;  /* 0x00002ee000007944 */ /* 0x001fea0003c00000 */
[----:B------:R-:W-:-:S04]  /*1110*/  IMAD.MOV R0, RZ, RZ, -R4 ;  /* 0x000000ffff007224 */ /* 0x000fc800078e0a04 */
[----:B------:R-:W-:Y:S01]  /*1120*/  IMAD R0, R0, c[0x0][0x1a0], R13 ;  /* 0x0000680000007a24 */ /* 0x000fe200078e020d */
[----:B------:R-:W-:Y:S05]  /*1130*/  BRA `(.L_x_162) ;  /* 0x0000014000007947 */ /* 0x000fea0003800000 */
.L_x_161:
[----:B0-----:R-:W0:Y:S01]  /*1140*/  I2F.U32.RP R5, c[0x0][0x1a0] ;  /* 0x0000680000057b06 */ /* 0x001e220000209000 */
[----:B------:R-:W-:-:S07]  /*1150*/  ISETP.NE.U32.AND P2, PT, RZ, c[0x0][0x1a0], PT ;  /* 0x00006800ff007a0c */ /* 0x000fce0003f45070 */
[----:B0-----:R-:W0:Y:S02]  /*1160*/  MUFU.RCP R5, R5 ;  /* 0x0000000500057308 */ /* 0x001e240000001000 */
[----:B0-----:R-:W-:-:S06]  /*1170*/  IADD3 R2, R5, 0xffffffe, RZ ;  /* 0x0ffffffe05027810 */ /* 0x001fcc0007ffe0ff */
[----:B------:R0:W1:Y:S02]  /*1180*/  F2I.FTZ.U32.TRUNC.NTZ R3, R2 ;  /* 0x0000000200037305 */ /* 0x000064000021f000 */
[----:B0-----:R-:W-:Y:S01]  /*1190*/  IMAD.MOV.U32 R2, RZ, RZ, RZ ;  /* 0x000000ffff027224 */ /* 0x001fe200078e00ff */
[----:B-1----:R-:W-:-:S05]  /*11a0*/  IADD3 R7, RZ, -R3, RZ ;  /* 0x80000003ff077210 */ /* 0x002fca0007ffe0ff */
        /* <DEDUP_REMOVED lines=13> */
.L_x_162:
[----:B------:R-:W-:Y:S05]  /*1280*/  BSYNC B0 ;  /* 0x0000000000007941 */ /* 0x000fea0003800000 */
.L_x_160:
        /* <DEDUP_REMOVED lines=16> */
[----:B------:R-:W-:Y:S01]  /*1390*/  LEA.HI.X R3, R2, c[0x0][0x16c], R3, 0x2, P0 ;  /* 0x00005b0002037a11 */ /* 0x000fe200000f1403 */
[----:B------:R-:W-:Y:S05]  /*13a0*/  BRA `(.L_x_165) ;  /* 0x0000023000007947 */ /* 0x000fea0003800000 */
.L_x_164:
[----:B------:R-:W-:Y:S01]  /*13b0*/  IABS R12, c[0x0][0x1b4] ;  /* 0x00006d00000c7a13 */ /* 0x000fe20000000000 */
[----:B------:R-:W-:Y:S01]  /*13c0*/  IMAD.MOV.U32 R8, RZ, RZ, RZ ;  /* 0x000000ffff087224 */ /* 0x000fe200078e00ff */
[----:B------:R-:W-:Y:S02]  /*13d0*/  IABS R5, R4 ;  /* 0x0000000400057213 */ /* 0x000fe40000000000 */
[----:B------:R-:W0:Y:S01]  /*13e0*/  I2F.RP R7, R12 ;  /* 0x0000000c00077306 */ /* 0x000e220000209400 */
[----:B------:R-:W-:-:S04]  /*13f0*/  LOP3.LUT R4, R4, c[0x0][0x1b4], RZ, 0x3c, !PT ;  /* 0x00006d0004047a12 */ /* 0x000fc800078e3cff */
[----:B------:R-:W-:Y:S01]  /*1400*/  ISETP.GE.AND P2, PT, R4, RZ, PT ;  /* 0x000000ff0400720c */ /* 0x000fe20003f46270 */
[----:B------:R-:W-:Y:S02]  /*1410*/  IMAD.MOV.U32 R4, RZ, RZ, 0x8 ;  /* 0x00000008ff047424 */ /* 0x000fe400078e00ff */
        /* <DEDUP_REMOVED lines=24> */
[----:B------:R-:W-:-:S05]  /*15a0*/  IMAD R3, R2, c[0x0][0x1a4], R3 ;  /* 0x0000690002037a24 */ /* 0x000fca00078e0203 */
[----:B------:R-:W-:Y:S02]  /*15b0*/  IADD3 R3, R9, R3, RZ ;  /* 0x0000000309037210 */ /* 0x000fe40007ffe0ff */
[----:B--2---:R-:W-:-:S04]  /*15c0*/  LEA R0, P0, R8, R4, 0x2 ;  /* 0x0000000408007211 */ /* 0x004fc800078010ff */
[----:B------:R-:W-:-:S04]  /*15d0*/  LEA.HI.X R3, R8, R5, R3, 0x2, P0 ;  /* 0x0000000508037211 */ /* 0x000fc800000f1403 */
.L_x_165:
[----:B------:R-:W-:Y:S05]  /*15e0*/  BSYNC B0 ;  /* 0x0000000000007941 */ /* 0x000fea0003800000 */
.L_x_163:
[----:B------:R-:W-:-:S06]  /*15f0*/  IMAD.MOV.U32 R2, RZ, RZ, R0 ;  /* 0x000000ffff027224 */ /* 0x000fcc00078e0000 */
[----:B------:R-:W2:Y:S01]  /*1600*/  LDG.E R2, [R2.64] ;  /* 0x0000000c02027981 */ /* 0x000ea2000c1e1900 */
[C---:B------:R-:W-:Y:S01]  /*1610*/  IADD3 R13, P0, R6.reuse, R13, RZ ;  /* 0x0000000d060d7210 */ /* 0x040fe20007f1e0ff */
[----:B------:R-:W-:Y:S01]  /*1620*/  IMAD.WIDE.U32 R16, R6, 0x4, R16 ;  /* 0x0000000406107825 */ /* 0x000fe200078e0010 */
[----:B------:R-:W-:Y:S03]  /*1630*/  BSSY B0, `(.L_x_166) ;  /* 0x0000022000007945 */ /* 0x000fe60003800000 */
        /* <DEDUP_REMOVED lines=13> */
.L_x_167:
[----:B0-----:R-:W0:Y:S01]  /*1710*/  I2F.U32.RP R5, c[0x0][0x1a0] ;  /* 0x0000680000057b06 */ /* 0x001e220000209000 */
        /* <DEDUP_REMOVED lines=19> */
.L_x_168:
[----:B------:R-:W-:Y:S05]  /*1850*/  BSYNC B0 ;  /* 0x0000000000007941 */ /* 0x000fea0003800000 */
.L_x_166:
        /* <DEDUP_REMOVED lines=18> */
.L_x_170:
[----:B------:R-:W-:Y:S02]  /*1980*/  IABS R12, c[0x0][0x1b4] ;  /* 0x00006d00000c7a13 */ /* 0x000fe40000000000 */
[----:B------:R-:W-:Y:S02]  /*1990*/  MOV R8, RZ ;  /* 0x000000ff00087202 */ /* 0x000fe40000000f00 */
[----:B------:R-:W0:Y:S01]  /*19a0*/  I2F.RP R7, R12 ;  /* 0x0000000c00077306 */ /* 0x000e220000209400 */
        /* <DEDUP_REMOVED lines=32> */
.L_x_171:
[----:B------:R-:W-:Y:S05]  /*1bb0*/  BSYNC B0 ;  /* 0x0000000000007941 */ /* 0x000fea0003800000 */
.L_x_169:
        /* <DEDUP_REMOVED lines=18> */
.L_x_173:
        /* <DEDUP_REMOVED lines=20> */
.L_x_174:
[----:B------:R-:W-:Y:S05]  /*1e20*/  BSYNC B0 ;  /* 0x0000000000007941 */ /* 0x000fea0003800000 */
.L_x_172:
        /* <DEDUP_REMOVED lines=18> */
.L_x_176:
        /* <DEDUP_REMOVED lines=35> */
.L_x_177:
[----:B------:R-:W-:Y:S05]  /*2180*/  BSYNC B0 ;  /* 0x0000000000007941 */ /* 0x000fea0003800000 */
.L_x_175:
[----:B------:R-:W2:Y:S01]  /*2190*/  LDG.E R4, [R4.64] ;  /* 0x0000000c04047981 */ /* 0x000ea2000c1e1900 */
[C---:B------:R-:W-:Y:S01]  /*21a0*/  IMAD.WIDE.U32 R16, R6.reuse, 0x4, R16 ;  /* 0x0000000406107825 */ /* 0x040fe200078e0010 */
[----:B------:R-:W-:-:S05]  /*21b0*/  IADD3 R13, P0, R6, R13, RZ ;  /* 0x0000000d060d7210 */ /* 0x000fca0007f1e0ff */
[----:B------:R-:W-:Y:S01]  /*21c0*/  IMAD.X R10, RZ, RZ, R10, P0 ;  /* 0x000000ffff0a7224 */ /* 0x000fe200000e060a */
[----:B------:R-:W-:Y:S01]  /*21d0*/  ISETP.GE.U32.AND P0, PT, R13, UR4, PT ;  /* 0x000000040d007c0c */ /* 0x000fe2000bf06070 */
[----:B------:R-:W-:-:S03]  /*21e0*/  IMAD.WIDE.U32 R2, R6, 0x4, R16 ;  /* 0x0000000406027825 */ /* 0x000fc600078e0010 */
[----:B------:R-:W-:Y:S01]  /*21f0*/  ISETP.GE.AND.EX P0, PT, R10, UR7, PT, P0 ;  /* 0x000000070a007c0c */ /* 0x000fe2000bf06300 */
[----:B--2---:R-:W-:-:S05]  /*2200*/  FMUL.FTZ R7, R4, c[0x0][0x1b8] ;  /* 0x00006e0004077a20 */ /* 0x004fca0000410000 */
[----:B------:R0:W-:Y:S07]  /*2210*/  STG.E [R16.64], R7 ;  /* 0x0000000710007986 */ /* 0x0001ee000c10190c */
[----:B------:R-:W-:Y:S01]  /*2220*/  @P0 CALL.REL.NOINC `(.L_x_178) ;  /* 0x0000001000000944 */ /* 0x000fe20003c00000 */
[----:B------:R-:W-:Y:S05]  /*2230*/  BRA `(.L_x_179) ;  /* 0xffffe87000007947 */ /* 0x000fea000383ffff */
.L_x_178:
[----:B------:R-:W-:Y:S05]  /*2240*/  EXIT ;  /* 0x000000000000794d */ /* 0x000fea0003800000 */
.L_x_144:
[----:B------:R-:W-:Y:S01]  /*2250*/  ISETP.NE.U32.AND P0, PT, R0, RZ, PT ;  /* 0x000000ff0000720c */ /* 0x000fe20003f05070 */
[----:B------:R-:W-:Y:S03]  /*2260*/  BSSY B0, `(.L_x_180) ;  /* 0x0000065000007945 */ /* 0x000fe60003800000 */
[----:B------:R-:W-:-:S13]  /*2270*/  ISETP.NE.AND.EX P0, PT, R2, RZ, PT, P0 ;  /* 0x000000ff0200720c */ /* 0x000fda0003f05300 */
[----:B------:R-:W-:Y:S05]  /*2280*/  @!P0 BRA `(.L_x_181) ;  /* 0x0000062000008947 */ /* 0x000fea0003800000 */
[----:B------:R-:W-:-:S04]  /*2290*/  LEA R16, P0, R13, c[0x0][0x160], 0x2 ;  /* 0x000058000d107a11 */ /* 0x000fc800078010ff */
[----:B------:R-:W-:Y:S02]  /*22a0*/  LEA.HI.X R9, R13, c[0x0][0x164], R10, 0x2, P0 ;  /* 0x000059000d097a11 */ /* 0x000fe400000f140a */
.L_x_188:
[----:B0-----:R-:W-:Y:S01]  /*22b0*/  LOP3.LUT R3, R10, c[0x0][0x1a4], RZ, 0xfc, !PT ;  /* 0x000069000a037a12 */ /* 0x001fe200078efcff */
[----:B------:R-:W-:Y:S03]  /*22c0*/  BSSY B1, `(.L_x_182) ;  /* 0x000001e000017945 */ /* 0x000fe60003800000 */
[----:B------:R-:W-:-:S13]  /*22d0*/  ISETP.NE.U32.AND P0, PT, R3, RZ, PT ;  /* 0x000000ff0300720c */ /* 0x000fda0003f05070 */
[----:B------:R-:W-:Y:S05]  /*22e0*/  @!P0 BRA `(.L_x_183) ;  /* 0x0000007000008947 */ /* 0x000fea0003800000 */
[----:B------:R-:W-:Y:S01]  /*22f0*/  MOV R4, c[0x0][0x1a0] ;  /* 0x0000680000047a02 */ /* 0x000fe20000000f00 */
[----:B------:R-:W-:Y:S01]  /*2300*/  IMAD.MOV.U32 R3, RZ, RZ, c[0x0][0x1a4] ;  /* 0x00006900ff037624 */ /* 0x000fe200078e00ff */
[----:B------:R-:W-:Y:S02]  /*2310*/  MOV R8, 0x2330 ;  /* 0x0000233000087802 */ /* 0x000fe40000000f00 */
[----:B------:R-:W-:Y:S05]  /*2320*/  CALL.REL.NOINC `($__internal_9_$__cuda_sm20_div_s64) ;  /* 0x00001cc000007944 */ /* 0x000fea0003c00000 */
[----:B------:R-:W-:-:S04]  /*2330*/  IMAD.MOV R8, RZ, RZ, -R4 ;  /* 0x000000ffff087224 */ /* 0x000fc800078e0a04 */
[----:B------:R-:W-:Y:S01]  /*2340*/  IMAD R8, R8, c[0x0][0x1a0], R13 ;  /* 0x0000680008087a24 */ /* 0x000fe200078e020d */
[----:B------:R-:W-:Y:S05]  /*2350*/  BRA `(.L_x_184) ;  /* 0x0000014000007947 */ /* 0x000fea0003800000 */
.L_x_183:
        /* <DEDUP_REMOVED lines=20> */
.L_x_184:
[----:B------:R-:W-:Y:S05]  /*24a0*/  BSYNC B1 ;  /* 0x0000000000017941 */ /* 0x000fea0003800000 */
.L_x_182:
[----:B------:R-:W-:Y:S01]  /*24b0*/  IADD3 R3, R4, -c[0x0][0x180], RZ ;  /* 0x8000600004037a10 */ /* 0x000fe20007ffe0ff */
[----:B------:R-:W-:Y:S03]  /*24c0*/  BSSY B1, `(.L_x_185) ;  /* 0x0000030000017945 */ /* 0x000fe60003800000 */
[----:B------:R-:W-:-:S13]  /*24d0*/  ISETP.GT.AND P0, PT, R3, -0x1, PT ;  /* 0xffffffff0300780c */ /* 0x000fda0003f04270 */
[----:B------:R-:W-:Y:S05]  /*24e0*/  @P0 BRA `(.L_x_186) ;  /* 0x000000a000000947 */ /* 0x000fea0003800000 */
[----:B------:R-:W-:Y:S01]  /*24f0*/  SHF.R.S32.HI R3, RZ, 0x1f, R4 ;  /* 0x0000001fff037819 */ /* 0x000fe20000011404 */
[--C-:B------:R-:W-:Y:S01]  /*2500*/  IMAD.MOV.U32 R14, RZ, RZ, R8.reuse ;  /* 0x000000ffff0e7224 */ /* 0x100fe200078e0008 */
        /* <DEDUP_REMOVED lines=8> */
.L_x_186:
[----:B------:R-:W-:Y:S02]  /*2590*/  IABS R18, c[0x0][0x1b4] ;  /* 0x00006d0000127a13 */ /* 0x000fe40000000000 */
[----:B------:R-:W-:Y:S02]  /*25a0*/  IABS R7, R4 ;  /* 0x0000000400077213 */ /* 0x000fe40000000000 */
[----:B------:R-:W0:Y:S01]  /*25b0*/  I2F.RP R11, R18 ;  /* 0x00000012000b7306 */ /* 0x000e220000209400 */
[----:B------:R-:W-:-:S04]  /*25c0*/  LOP3.LUT R4, R4, c[0x0][0x1b4], RZ, 0x3c, !PT ;  /* 0x00006d0004047a12 */ /* 0x000fc800078e3cff */
[----:B------:R-:W-:Y:S01]  /*25d0*/  ISETP.GE.AND P2, PT, R4, RZ, PT ;  /* 0x000000ff0400720c */ /* 0x000fe20003f46270 */
[----:B------:R-:W-:Y:S02]  /*25e0*/  IMAD.MOV.U32 R4, RZ, RZ, 0x8 ;  /* 0x00000008ff047424 */ /* 0x000fe400078e00ff */
[----:B0-----:R-:W0:Y:S02]  /*25f0*/  MUFU.RCP R11, R11 ;  /* 0x0000000b000b7308 */ /* 0x001e240000001000 */
[----:B0-----:R-:W-:-:S06]  /*2600*/  IADD3 R14, R11, 0xffffffe, RZ ;  /* 0x0ffffffe0b0e7810 */ /* 0x001fcc0007ffe0ff */
[----:B------:R0:W1:Y:S02]  /*2610*/  F2I.FTZ.U32.TRUNC.NTZ R15, R14 ;  /* 0x0000000e000f7305 */ /* 0x000064000021f000 */
[----:B0-----:R-:W-:Y:S02]  /*2620*/  IMAD.MOV.U32 R14, RZ, RZ, RZ ;  /* 0x000000ffff0e7224 */ /* 0x001fe400078e00ff */
[----:B-1----:R-:W-:-:S04]  /*2630*/  IMAD.MOV R5, RZ, RZ, -R15 ;  /* 0x000000ffff057224 */ /* 0x002fc800078e0a0f */
        /* <DEDUP_REMOVED lines=10> */
[----:B------:R-:W-:-:S04]  /*26e0*/  @P0 IADD3 R5, R5, 0x1, RZ ;  /* 0x0000000105050810 */ /* 0x000fc80007ffe0ff */
[----:B------:R-:W-:Y:S02]  /*26f0*/  @!P2 IADD3 R5, -R5, RZ, RZ ;  /* 0x000000ff0505a210 */ /* 0x000fe40007ffe1ff */
        /* <DEDUP_REMOVED lines=12> */
.L_x_187:
[----:B------:R-:W-:Y:S05]  /*27c0*/  BSYNC B1 ;  /* 0x0000000000017941 */ /* 0x000fea0003800000 */
.L_x_185:
[----:B------:R0:W2:Y:S01]  /*27d0*/  LDG.E R4, [R4.64] ;  /* 0x0000000c04047981 */ /* 0x0000a2000c1e1900 */
[----:B------:R-:W-:Y:S02]  /*27e0*/  IADD3 R0, P0, R0, -0x1, RZ ;  /* 0xffffffff00007810 */ /* 0x000fe40007f1e0ff */
[----:B------:R-:W-:Y:S02]  /*27f0*/  IADD3 R13, P1, R6, R13, RZ ;  /* 0x0000000d060d7210 */ /* 0x000fe40007f3e0ff */
[----:B------:R-:W-:Y:S02]  /*2800*/  IADD3.X R2, R2, -0x1, RZ, P0, !PT ;  /* 0xffffffff02027810 */ /* 0x000fe400007fe4ff */
[----:B------:R-:W-:Y:S01]  /*2810*/  ISETP.NE.U32.AND P0, PT, R0, RZ, PT ;  /* 0x000000ff0000720c */ /* 0x000fe20003f05070 */
[----:B------:R-:W-:Y:S02]  /*2820*/  IMAD.X R10, RZ, RZ, R10, P1 ;  /* 0x000000ffff0a7224 */ /* 0x000fe400008e060a */
[----:B0-----:R-:W-:Y:S01]  /*2830*/  IMAD.MOV.U32 R5, RZ, RZ, R9 ;  /* 0x000000ffff057224 */ /* 0x001fe200078e0009 */
[----:B------:R-:W-:Y:S01]  /*2840*/  ISETP.NE.AND.EX P0, PT, R2, RZ, PT, P0 ;  /* 0x000000ff0200720c */ /* 0x000fe20003f05300 */
[----:B--2---:R-:W-:-:S02]  /*2850*/  FMUL.FTZ R3, R4, c[0x0][0x1b8] ;  /* 0x00006e0004037a20 */ /* 0x004fc40000410000 */
[----:B------:R-:W-:Y:S01]  /*2860*/  IMAD.MOV.U32 R4, RZ, RZ, R16 ;  /* 0x000000ffff047224 */ /* 0x000fe200078e0010 */
[----:B------:R-:W-:-:S04]  /*2870*/  LEA R16, P2, R6, R16, 0x2 ;  /* 0x0000001006107211 */ /* 0x000fc800078410ff */
[----:B------:R0:W-:Y:S01]  /*2880*/  STG.E [R4.64], R3 ;  /* 0x0000000304007986 */ /* 0x0001e2000c10190c */
[----:B------:R-:W-:-:S04]  /*2890*/  LEA.HI.X R9, R6, R9, RZ, 0x2, P2 ;  /* 0x0000000906097211 */ /* 0x000fc800010f14ff */
[----:B------:R-:W-:Y:S05]  /*28a0*/  @P0 BRA `(.L_x_188) ;  /* 0xfffffa0000000947 */ /* 0x000fea000383ffff */
.L_x_181:
[----:B------:R-:W-:Y:S05]  /*28b0*/  BSYNC B0 ;  /* 0x0000000000007941 */ /* 0x000fea0003800000 */
.L_x_180:
[----:B------:R-:W-:-:S04]  /*28c0*/  ISETP.GE.U32.AND P0, PT, R22, 0x3, PT ;  /* 0x000000031600780c */ /* 0x000fc80003f06070 */
[----:B------:R-:W-:-:S13]  /*28d0*/  ISETP.GE.U32.AND.EX P0, PT, R23, RZ, PT, P0 ;  /* 0x000000ff1700720c */ /* 0x000fda0003f06100 */
[----:B------:R-:W-:Y:S05]  /*28e0*/  @!P0 EXIT ;  /* 0x000000000000894d */ /* 0x000fea0003800000 */
[C---:B------:R-:W-:Y:S01]  /*28f0*/  LEA R16, P0, R13.reuse, c[0x0][0x160], 0x2 ;  /* 0x000058000d107a11 */ /* 0x040fe200078010ff */
[----:B------:R-:W-:Y:S01]  /*2900*/  IMAD.SHL.U32 R2, R6, 0x4, RZ ;  /* 0x0000000406027824 */ /* 0x000fe200078e00ff */
[----:B------:R-:W-:Y:S02]  /*2910*/  SHF.R.U32.HI R0, RZ, 0x1e, R6 ;  /* 0x0000001eff007819 */ /* 0x000fe40000011606 */
[----:B------:R-:W-:Y:S02]  /*2920*/  LEA.HI.X R9, R13, c[0x0][0x164], R10, 0x2, P0 ;  /* 0x000059000d097a11 */ /* 0x000fe400000f140a */
.L_x_214:
[----:B0-----:R-:W-:Y:S01]  /*2930*/  LOP3.LUT R3, R10, c[0x0][0x1a4], RZ, 0xfc, !PT ;  /* 0x000069000a037a12 */ /* 0x001fe200078efcff */
[----:B------:R-:W-:Y:S03]  /*2940*/  BSSY B0, `(.L_x_189) ;  /* 0x000001e000007945 */ /* 0x000fe60003800000 */
[----:B------:R-:W-:-:S13]  /*2950*/  ISETP.NE.U32.AND P0, PT, R3, RZ, PT ;  /* 0x000000ff0300720c */ /* 0x000fda0003f05070 */
        /* <DEDUP_REMOVED lines=8> */
.L_x_190:
        /* <DEDUP_REMOVED lines=20> */
.L_x_191:
[----:B------:R-:W-:Y:S05]  /*2b20*/  BSYNC B0 ;  /* 0x0000000000007941 */ /* 0x000fea0003800000 */
.L_x_189:
[----:B------:R-:W-:Y:S01]  /*2b30*/  IADD3 R3, R4, -c[0x0][0x180], RZ ;  /* 0x8000600004037a10 */ /* 0x000fe20007ffe0ff */
[----:B------:R-:W-:Y:S01]  /*2b40*/  BSSY B0, `(.L_x_192) ;  /* 0x0000030000007945 */ /* 0x000fe20003800000 */
[----:B------:R-:W-:Y:S02]  /*2b50*/  IABS R18, c[0x0][0x1b4] ;  /* 0x00006d0000127a13 */ /* 0x000fe40000000000 */
        /* <DEDUP_REMOVED lines=12> */
.L_x_193:
[----:B------:R-:W0:Y:S01]  /*2c20*/  I2F.RP R11, R18 ;  /* 0x00000012000b7306 */ /* 0x000e220000209400 */
[----:B------:R-:W-:Y:S02]  /*2c30*/  IABS R7, R4 ;  /* 0x0000000400077213 */ /* 0x000fe40000000000 */
[----:B------:R-:W-:-:S04]  /*2c40*/  LOP3.LUT R4, R4, c[0x0][0x1b4], RZ, 0x3c, !PT ;  /* 0x00006d0004047a12 */ /* 0x000fc800078e3cff */
[----:B------:R-:W-:Y:S01]  /*2c50*/  ISETP.GE.AND P2, PT, R4, RZ, PT ;  /* 0x000000ff0400720c */ /* 0x000fe20003f46270 */
[----:B------:R-:W-:Y:S01]  /*2c60*/  IMAD.MOV.U32 R4, RZ, RZ, 0x8 ;  /* 0x00000008ff047424 */ /* 0x000fe200078e00ff */
        /* <DEDUP_REMOVED lines=29> */
.L_x_194:
[----:B------:R-:W-:Y:S05]  /*2e40*/  BSYNC B0 ;  /* 0x0000000000007941 */ /* 0x000fea0003800000 */
.L_x_192:
[----:B------:R-:W2:Y:S01]  /*2e50*/  LDG.E R4, [R4.64] ;  /* 0x0000000c04047981 */ /* 0x000ea2000c1e1900 */
[----:B------:R-:W-:Y:S01]  /*2e60*/  IADD3 R13, P0, R6, R13, RZ ;  /* 0x0000000d060d7210 */ /* 0x000fe20007f1e0ff */
[----:B------:R-:W-:Y:S01]  /*2e70*/  IMAD.MOV.U32 R8, RZ, RZ, R16 ;  /* 0x000000ffff087224 */ /* 0x000fe200078e0010 */
[----:B------:R-:W-:Y:S02]  /*2e80*/  BSSY B0, `(.L_x_195) ;  /* 0x0000022000007945 */ /* 0x000fe40003800000 */
[----:B------:R-:W-:-:S04]  /*2e90*/  IADD3.X R10, RZ, R10, RZ, P0, !PT ;  /* 0x0000000aff0a7210 */ /* 0x000fc800007fe4ff */
[----:B------:R-:W-:-:S04]  /*2ea0*/  LOP3.LUT R7, R10, c[0x0][0x1a4], RZ, 0xfc, !PT ;  /* 0x000069000a077a12 */ /* 0x000fc800078efcff */
[----:B------:R-:W-:Y:S01]  /*2eb0*/  ISETP.NE.U32.AND P0, PT, R7, RZ, PT ;  /* 0x000000ff0700720c */ /* 0x000fe20003f05070 */
[----:B--2---:R-:W-:-:S05]  /*2ec0*/  FMUL.FTZ R3, R4, c[0x0][0x1b8] ;  /* 0x00006e0004037a20 */ /* 0x004fca0000410000 */
[----:B------:R0:W-:Y:S07]  /*2ed0*/  STG.E [R8.64], R3 ;  /* 0x0000000308007986 */ /* 0x0001ee000c10190c */
[----:B------:R-:W-:Y:S05]  /*2ee0*/  @!P0 BRA `(.L_x_196) ;  /* 0x0000007000008947 */ /* 0x000fea0003800000 */
[----:B------:R-:W-:Y:S01]  /*2ef0*/  IMAD.MOV.U32 R4, RZ, RZ, c[0x0][0x1a0] ;  /* 0x00006800ff047624 */ /* 0x000fe200078e00ff */
[----:B0-----:R-:W-:Y:S01]  /*2f00*/  MOV R8, 0x2f30 ;  /* 0x00002f3000087802 */ /* 0x001fe20000000f00 */
[----:B------:R-:W-:Y:S02]  /*2f10*/  IMAD.MOV.U32 R3, RZ, RZ, c[0x0][0x1a4] ;  /* 0x00006900ff037624 */ /* 0x000fe400078e00ff */
[----:B------:R-:W-:Y:S05]  /*2f20*/  CALL.REL.NOINC `($__internal_9_$__cuda_sm20_div_s64) ;  /* 0x000010c000007944 */ /* 0x000fea0003c00000 */
[----:B------:R-:W-:-:S04]  /*2f30*/  IMAD.MOV R8, RZ, RZ, -R4 ;  /* 0x000000ffff087224 */ /* 0x000fc800078e0a04 */
[----:B------:R-:W-:Y:S01]  /*2f40*/  IMAD R8, R8, c[0x0][0x1a0], R13 ;  /* 0x0000680008087a24 */ /* 0x000fe200078e020d */
[----:B------:R-:W-:Y:S05]  /*2f50*/  BRA `(.L_x_197) ;  /* 0x0000014000007947 */ /* 0x000fea0003800000 */
.L_x_196:
[----:B------:R-:W1:Y:S01]  /*2f60*/  I2F.U32.RP R7, c[0x0][0x1a0] ;  /* 0x0000680000077b06 */ /* 0x000e620000209000 */
[----:B------:R-:W-:Y:S01]  /*2f70*/  IMAD.MOV.U32 R4, RZ, RZ, RZ ;  /* 0x000000ffff047224 */ /* 0x000fe200078e00ff */
[----:B------:R-:W-:-:S06]  /*2f80*/  ISETP.NE.U32.AND P2, PT, RZ, c[0x0][0x1a0], PT ;  /* 0x00006800ff007a0c */ /* 0x000fcc0003f45070 */
[----:B-1----:R-:W1:Y:S02]  /*2f90*/  MUFU.RCP R7, R7 ;  /* 0x0000000700077308 */ /* 0x002e640000001000 */
[----:B-1----:R-:W-:-:S06]  /*2fa0*/  IADD3 R5, R7, 0xffffffe, RZ ;  /* 0x0ffffffe07057810 */ /* 0x002fcc0007ffe0ff */
[----:B------:R-:W1:Y:S02]  /*2fb0*/  F2I.FTZ.U32.TRUNC.NTZ R5, R5 ;  /* 0x0000000500057305 */ /* 0x000e64000021f000 */
[----:B01----:R-:W-:-:S04]  /*2fc0*/  IMAD.MOV R3, RZ, RZ, -R5 ;  /* 0x000000ffff037224 */ /* 0x003fc800078e0a05 */
        /* <DEDUP_REMOVED lines=13> */
.L_x_197:
[----:B------:R-:W-:Y:S05]  /*30a0*/  BSYNC B0 ;  /* 0x0000000000007941 */ /* 0x000fea0003800000 */
.L_x_195:
        /* <DEDUP_REMOVED lines=14> */
.L_x_199:
        /* <DEDUP_REMOVED lines=17> */
[-C--:B------:R-:W-:Y:S02]  /*32a0*/  @!P1 IADD3 R7, R7, -R18.reuse, RZ ;  /* 0x8000001207079210 */ /* 0x080fe40007ffe0ff */
[----:B------:R-:W-:Y:S02]  /*32b0*/  @!P1 IADD3 R5, R5, 0x1, RZ ;  /* 0x0000000105059810 */ /* 0x000fe40007ffe0ff */
[----:B------:R-:W-:Y:S02]  /*32c0*/  ISETP.GE.U32.AND P0, PT, R7, R18, PT ;  /* 0x000000120700720c */ /* 0x000fe40003f06070 */
[----:B------:R-:W-:-:S11]  /*32d0*/  ISETP.NE.AND P1, PT, RZ, c[0x0][0x1b4], PT ;  /* 0x00006d00ff007a0c */ /* 0x000fd60003f25270 */
        /* <DEDUP_REMOVED lines=14> */
.L_x_200:
[----:B------:R-:W-:Y:S05]  /*33c0*/  BSYNC B0 ;  /* 0x0000000000007941 */ /* 0x000fea0003800000 */
.L_x_198:
        /* <DEDUP_REMOVED lines=11> */
[----:B------:R-:W-:Y:S01]  /*3480*/  IMAD.MOV.U32 R13, RZ, RZ, R9 ;  /* 0x000000ffff0d7224 */ /* 0x000fe200078e0009 */
[----:B------:R-:W-:Y:S01]  /*3490*/  MOV R8, 0x34d0 ;  /* 0x000034d000087802 */ /* 0x000fe20000000f00 */
[----:B------:R-:W-:Y:S02]  /*34a0*/  IMAD.MOV.U32 R4, RZ, RZ, c[0x0][0x1a0] ;  /* 0x00006800ff047624 */ /* 0x000fe400078e00ff */
[----:B0-----:R-:W-:-:S02]  /*34b0*/  IMAD.MOV.U32 R3, RZ, RZ, c[0x0][0x1a4] ;  /* 0x00006900ff037624 */ /* 0x001fc400078e00ff */
[----:B------:R-:W-:Y:S05]  /*34c0*/  CALL.REL.NOINC `($__internal_9_$__cuda_sm20_div_s64) ;  /* 0x00000b2000007944 */ /* 0x000fea0003c00000 */
[----:B------:R-:W-:-:S04]  /*34d0*/  IMAD.MOV R8, RZ, RZ, -R4 ;  /* 0x000000ffff087224 */ /* 0x000fc800078e0a04 */
[----:B------:R-:W-:Y:S01]  /*34e0*/  IMAD R8, R8, c[0x0][0x1a0], R9 ;  /* 0x0000680008087a24 */ /* 0x000fe200078e0209 */
[----:B------:R-:W-:Y:S05]  /*34f0*/  BRA `(.L_x_203) ;  /* 0x0000014000007947 */ /* 0x000fea0003800000 */
.L_x_202:
        /* <DEDUP_REMOVED lines=20> */
.L_x_203:
[----:B------:R-:W-:Y:S05]  /*3640*/  BSYNC B0 ;  /* 0x0000000000007941 */ /* 0x000fea0003800000 */
.L_x_201:
        /* <DEDUP_REMOVED lines=14> */
.L_x_205:
        /* <DEDUP_REMOVED lines=35> */
.L_x_206:
[----:B------:R-:W-:Y:S05]  /*3960*/  BSYNC B0 ;  /* 0x0000000000007941 */ /* 0x000fea0003800000 */
.L_x_204:
[----:B------:R-:W2:Y:S01]  /*3970*/  LDG.E R4, [R4.64] ;  /* 0x0000000c04047981 */ /* 0x000ea2000c1e1900 */
[----:B------:R-:W-:Y:S01]  /*3980*/  IADD3 R16, P0, R2, R16, RZ ;  /* 0x0000001002107210 */ /* 0x000fe20007f1e0ff */
[----:B------:R-:W-:Y:S04]  /*3990*/  BSSY B0, `(.L_x_207) ;  /* 0x0000025000007945 */ /* 0x000fe80003800000 */
[----:B------:R-:W-:Y:S01]  /*39a0*/  IMAD.X R17, R0, 0x1, R17, P0 ;  /* 0x0000000100117824 */ /* 0x000fe200000e0611 */
[----:B------:R-:W-:-:S04]  /*39b0*/  IADD3 R9, P0, R6, R9, RZ ;  /* 0x0000000906097210 */ /* 0x000fc80007f1e0ff */
[----:B------:R-:W-:-:S04]  /*39c0*/  IADD3.X R10, RZ, R10, RZ, P0, !PT ;  /* 0x0000000aff0a7210 */ /* 0x000fc800007fe4ff */
        /* <DEDUP_REMOVED lines=13> */
.L_x_208:
        /* <DEDUP_REMOVED lines=20> */
.L_x_209:
[----:B------:R-:W-:Y:S05]  /*3be0*/  BSYNC B0 ;  /* 0x0000000000007941 */ /* 0x000fea0003800000 */
.L_x_207:
        /* <DEDUP_REMOVED lines=14> */
.L_x_211:
        /* <DEDUP_REMOVED lines=13> */
[----:B------:R-:W-:-:S05]  /*3da0*/  IMAD.HI.U32 R5, R12, R7, RZ ;  /* 0x000000070c057227 */ /* 0x000fca00078e00ff */
[----:B------:R-:W-:-:S05]  /*3db0*/  IADD3 R12, -R5, RZ, RZ ;  /* 0x000000ff050c7210 */ /* 0x000fca0007ffe1ff */
        /* <DEDUP_REMOVED lines=20> */
.L_x_212:
[----:B------:R-:W-:Y:S05]  /*3f00*/  BSYNC B0 ;  /* 0x0000000000007941 */ /* 0x000fea0003800000 */
.L_x_210:
[----:B------:R-:W2:Y:S01]  /*3f10*/  LDG.E R4, [R4.64] ;  /* 0x0000000c04047981 */ /* 0x000ea2000c1e1900 */
        /* <DEDUP_REMOVED lines=8> */
[----:B--2---:R-:W-:-:S05]  /*3fa0*/  FMUL.FTZ R3, R4, c[0x0][0x1b8] ;  /* 0x00006e0004037a20 */ /* 0x004fca0000410000 */
[----:B------:R0:W-:Y:S07]  /*3fb0*/  STG.E [R14.64], R3 ;  /* 0x000000030e007986 */ /* 0x0001ee000c10190c */
[----:B------:R-:W-:Y:S01]  /*3fc0*/  @P0 CALL.REL.NOINC `(.L_x_213) ;  /* 0x0000001000000944 */ /* 0x000fe20003c00000 */
[----:B------:R-:W-:Y:S05]  /*3fd0*/  BRA `(.L_x_214) ;  /* 0xffffe95000007947 */ /* 0x000fea000383ffff */
.L_x_213:
[----:B------:R-:W-:Y:S05]  /*3fe0*/  EXIT ;  /* 0x000000000000794d */ /* 0x000fea0003800000 */
        .weak           $__internal_9_$__cuda_sm20_div_s64
        .type           $__internal_9_$__cuda_sm20_div_s64,@function
        .size           $__internal_9_$__cuda_sm20_div_s64,($__internal_10_$__cuda_sm20_div_u64 - $__internal_9_$__cuda_sm20_div_s64)
$__internal_9_$__cuda_sm20_div_s64:
        /* <DEDUP_REMOVED lines=22> */
[----:B------:R-:W-:Y:S01]  /*4150*/  IMAD.X R5, R7, 0x1, R19, P0 ;  /* 0x0000000107057824 */ /* 0x000fe200000e0613 */
[----:B------:R-:W-:Y:S01]  /*4160*/  IADD3 R7, P4, RZ, -R13, RZ ;  /* 0x8000000dff077210 */ /* 0x000fe20007f9e0ff */
[----:B------:R-:W-:-:S03]  /*4170*/  IMAD.WIDE.U32 R18, R21, R14, RZ ;  /* 0x0000000e15127225 */ /* 0x000fc600078e00ff */
[----:B------:R-:W-:Y:S01]  /*4180*/  IADD3.X R5, RZ, RZ, R5, P2, P1 ;  /* 0x000000ffff057210 */ /* 0x000fe200017e2405 */
[----:B------:R-:W-:Y:S01]  /*4190*/  IMAD R12, R21, R15, R19 ;  /* 0x0000000f150c7224 */ /* 0x000fe200078e0213 */
[----:B------:R-:W-:Y:S02]  /*41a0*/  IADD3 R18, P0, RZ, -R18, RZ ;  /* 0x80000012ff127210 */ /* 0x000fe40007f1e0ff */
[----:B------:R-:W-:Y:S01]  /*41b0*/  SEL R7, R7, R13, !P3 ;  /* 0x0000000d07077207 */ /* 0x000fe20005800000 */
[----:B------:R-:W-:Y:S02]  /*41c0*/  IMAD R12, R5, R14, R12 ;  /* 0x0000000e050c7224 */ /* 0x000fe400078e020c */
[----:B------:R-:W-:-:S03]  /*41d0*/  IMAD.HI.U32 R20, R21, R18, RZ ;  /* 0x0000001215147227 */ /* 0x000fc600078e00ff */
[----:B------:R-:W-:-:S05]  /*41e0*/  IADD3.X R12, RZ, ~R12, RZ, P0, !PT ;  /* 0x8000000cff0c7210 */ /* 0x000fca00007fe4ff */
        /* <DEDUP_REMOVED lines=31> */
[----:B------:R-:W-:Y:S01]  /*43e0*/  ISETP.GE.U32.AND P0, PT, R7, R14, PT ;  /* 0x0000000e0700720c */ /* 0x000fe20003f06070 */
[----:B------:R-:W-:Y:S01]  /*43f0*/  IMAD.MOV.U32 R14, RZ, RZ, R8 ;  /* 0x000000ffff0e7224 */ /* 0x000fe200078e0008 */
[----:B------:R-:W-:Y:S02]  /*4400*/  IADD3 R5, R20, 0x1, RZ ;  /* 0x0000000114057810 */ /* 0x000fe40007ffe0ff */
[----:B------:R-:W-:Y:S01]  /*4410*/  ISETP.GE.U32.AND.EX P0, PT, R11, R15, PT, P0 ;  /* 0x0000000f0b00720c */ /* 0x000fe20003f06100 */
[----:B------:R-:W-:Y:S01]  /*4420*/  IMAD.MOV.U32 R15, RZ, RZ, 0x0 ;  /* 0x00000000ff0f7424 */ /* 0x000fe200078e00ff */
[----:B------:R-:W-:-:S02]  /*4430*/  LOP3.LUT R7, R3, R10, RZ, 0x3c, !PT ;  /* 0x0000000a03077212 */ /* 0x000fc400078e3cff */
[----:B------:R-:W-:Y:S02]  /*4440*/  SEL R5, R5, R20, P0 ;  /* 0x0000001405057207 */ /* 0x000fe40000000000 */
[----:B------:R-:W-:Y:S02]  /*4450*/  ISETP.NE.U32.AND P0, PT, R4, RZ, PT ;  /* 0x000000ff0400720c */ /* 0x000fe40003f05070 */
[----:B------:R-:W-:Y:S01]  /*4460*/  ISETP.GE.AND P1, PT, R7, RZ, PT ;  /* 0x000000ff0700720c */ /* 0x000fe20003f26270 */
[----:B------:R-:W-:Y:S01]  /*4470*/  IMAD.MOV R4, RZ, RZ, -R5 ;  /* 0x000000ffff047224 */ /* 0x000fe200078e0a05 */
[----:B------:R-:W-:-:S04]  /*4480*/  ISETP.NE.AND.EX P0, PT, R3, RZ, PT, P0 ;  /* 0x000000ff0300720c */ /* 0x000fc80003f05300 */
[----:B------:R-:W-:-:S04]  /*4490*/  SEL R4, R4, R5, !P1 ;  /* 0x0000000504047207 */ /* 0x000fc80004800000 */
[----:B------:R-:W-:Y:S01]  /*44a0*/  SEL R4, R4, 0xffffffff, P0 ;  /* 0xffffffff04047807 */ /* 0x000fe20000000000 */
[----:B------:R-:W-:Y:S06]  /*44b0*/  RET.REL.NODEC R14 `(_ZN17fastertransformer15embeddingLookupIfLi1EEEvPT_PKS1_PKiNS_18pPromptTuningParamIS1_EEiliiiiS1_) ;  /* 0xffffbb400e007950 */ /* 0x000fec0003c3ffff */
        .weak           $__internal_10_$__cuda_sm20_div_u64
        .type           $__internal_10_$__cuda_sm20_div_u64,@function
        .size           $__internal_10_$__cuda_sm20_div_u64,(.L_x_461 - $__internal_10_$__cuda_sm20_div_u64)
$__internal_10_$__cuda_sm20_div_u64:
[----:B------:R-:W-:-:S06]  /*44c0*/  IMAD.MOV.U32 R7, RZ, RZ, RZ ;  /* 0x000000ffff077224 */ /* 0x000fcc00078e00ff */
        /* <DEDUP_REMOVED lines=8> */
[----:B------:R-:W-:Y:S01]  /*4550*/  IMAD.X R15, RZ, RZ, ~R9, P0 ;  /* 0x000000ffff0f7224 */ /* 0x000fe200000e0e09 */
[----:B------:R-:W-:-:S03]  /*4560*/  MOV R9, R4 ;  /* 0x0000000400097202 */ /* 0x000fc60000000f00 */
        /* <DEDUP_REMOVED lines=49> */
[----:B------:R-:W-:Y:S01]  /*4880*/  SEL R23, R23, R2, P0 ;  /* 0x0000000217177207 */ /* 0x000fe20000000000 */
[----:B------:R-:W-:Y:S01]  /*4890*/  IMAD.MOV.U32 R2, RZ, RZ, R0 ;  /* 0x000000ffff027224 */ /* 0x000fe200078e0000 */
[----:B------:R-:W-:Y:S02]  /*48a0*/  SEL R22, R22, R7, P0 ;  /* 0x0000000716167207 */ /* 0x000fe40000000000 */
[----:B------:R-:W-:Y:S02]  /*48b0*/  SEL R23, R23, 0xffffffff, P1 ;  /* 0xffffffff17177807 */ /* 0x000fe40000800000 */
[----:B------:R-:W-:Y:S01]  /*48c0*/  SEL R22, R22, 0xffffffff, P1 ;  /* 0xffffffff16167807 */ /* 0x000fe20000800000 */
[----:B------:R-:W-:Y:S06]  /*48d0*/  RET.REL.NODEC R2 `(_ZN17fastertransformer15embeddingLookupIfLi1EEEvPT_PKS1_PKiNS_18pPromptTuningParamIS1_EEiliiiiS1_) ;  /* 0xffffb72002007950 */ /* 0x000fec0003c3ffff */
.L_x_215:
        /* <DEDUP_REMOVED lines=10> */
.L_x_461:


//--------------------- .text._ZN17fastertransformer15embeddingLookupIfLi2EEEvPT_PKS1_PKiNS_18pPromptTuningParamIS1_EEiliiiiS1_ --------------------------
	.section	.text._ZN17fastertransformer15embeddingLookupIfLi2EEEvPT_PKS1_PKiNS_18pPromptTuningParamIS1_EEiliiiiS1_,"ax",@progbits
	.sectioninfo	@"SHI_REGISTERS=26"
	.align	128
        .global         _ZN17fastertransformer15embeddingLookupIfLi2EEEvPT_PKS1_PKiNS_18pPromptTuningParamIS1_EEiliiiiS1_
        .type           _ZN17fastertransformer15embeddingLookupIfLi2EEEvPT_PKS1_PKiNS_18pPromptTuningParamIS1_EEiliiiiS1_,@function
        .size           _ZN17fastertransformer15embeddingLookupIfLi2EEEvPT_PKS1_PKiNS_18pPromptTuningParamIS1_EEiliiiiS1_,(.L_x_463 - _ZN17fastertransformer15embeddingLookupIfLi2EEEvPT_PKS1_PKiNS_18pPromptTuningParamIS1_EEiliiiiS1_)
        .other          _ZN17fastertransformer15embeddingLookupIfLi2EEEvPT_PKS1_PKiNS_18pPromptTuningParamIS1_EEiliiiiS1_,@"STO_CUDA_ENTRY STV_DEFAULT"
_ZN17fastertransformer15embeddingLookupIfLi2EEEvPT_PKS1_PKiNS_18pPromptTuningParamIS1_EEiliiiiS1_:
.text._ZN17fastertransformer15embeddingLookupIfLi2EEEvPT_PKS1_PKiNS_18pPromptTuningParamIS1_EEiliiiiS1_:
        /* <DEDUP_REMOVED lines=26> */
[----:B------:R-:W-:Y:S05]  /*01a0*/  CALL.REL.NOINC `($__internal_12_$__cuda_sm20_div_u64) ;  /* 0x0000434000007944 */ /* 0x000fea0003c00000 */
[----:B------:R-:W-:Y:S05]  /*01b0*/  BRA `(.L_x_218) ;  /* 0x0000013000007947 */ /* 0x000fea0003800000 */
.L_x_217:
        /* <DEDUP_REMOVED lines=19> */
.L_x_218:
[----:B------:R-:W-:Y:S05]  /*02f0*/  BSYNC B0 ;  /* 0x0000000000007941 */ /* 0x000fea0003800000 */
.L_x_216:
        /* <DEDUP_REMOVED lines=18> */
.L_x_228:
[----:B0-----:R-:W-:Y:S01]  /*0420*/  LOP3.LUT R5, R8, c[0x0][0x1a4], RZ, 0xfc, !PT ;  /* 0x0000690008057a12 */ /* 0x001fe200078efcff */
[----:B------:R-:W-:Y:S03]  /*0430*/  BSSY B1, `(.L_x_222) ;  /* 0x000001e000017945 */ /* 0x000fe60003800000 */
[----:B------:R-:W-:-:S13]  /*0440*/  ISETP.NE.U32.AND P0, PT, R5, RZ, PT ;  /* 0x000000ff0500720c */ /* 0x000fda0003f05070 */
[----:B------:R-:W-:Y:S05]  /*0450*/  @!P0 BRA `(.L_x_223) ;  /* 0x0000007000008947 */ /* 0x000fea0003800000 */
[----:B------:R-:W-:Y:S01]  /*0460*/  IMAD.MOV.U32 R7, RZ, RZ, c[0x0][0x1a0] ;  /* 0x00006800ff077624 */ /* 0x000fe200078e00ff */
[----:B------:R-:W-:Y:S01]  /*0470*/  MOV R6, 0x4a0 ;  /* 0x000004a000067802 */ /* 0x000fe20000000f00 */
[----:B------:R-:W-:Y:S02]  /*0480*/  IMAD.MOV.U32 R5, RZ, RZ, c[0x0][0x1a4] ;  /* 0x00006900ff057624 */ /* 0x000fe400078e00ff */
[----:B------:R-:W-:Y:S05]  /*0490*/  CALL.REL.NOINC `($__internal_11_$__cuda_sm20_div_s64) ;  /* 0x00003b9000007944 */ /* 0x000fea0003c00000 */
[----:B------:R-:W-:-:S04]  /*04a0*/  IMAD.MOV R5, RZ, RZ, -R10 ;  /* 0x000000ffff057224 */ /* 0x000fc800078e0a0a */
[----:B------:R-:W-:Y:S01]  /*04b0*/  IMAD R6, R5, c[0x0][0x1a0], R0 ;  /* 0x0000680005067a24 */ /* 0x000fe200078e0200 */
[----:B------:R-:W-:Y:S05]  /*04c0*/  BRA `(.L_x_224) ;  /* 0x0000014000007947 */ /* 0x000fea0003800000 */
.L_x_223:
        /* <DEDUP_REMOVED lines=20> */
.L_x_224:
[----:B------:R-:W-:Y:S05]  /*0610*/  BSYNC B1 ;  /* 0x0000000000017941 */ /* 0x000fea0003800000 */
.L_x_222:
        /* <DEDUP_REMOVED lines=17> */
.L_x_226:
        /* <DEDUP_REMOVED lines=35> */
.L_x_227:
[----:B------:R-:W-:Y:S05]  /*0960*/  BSYNC B1 ;  /* 0x0000000000017941 */ /* 0x000fea0003800000 */
.L_x_225:
[----:B------:R-:W-:-:S06]  /*0970*/  IMAD.MOV.U32 R6, RZ, RZ, R9 ;  /* 0x000000ffff067224 */ /* 0x000fcc00078e0009 */
        /* <DEDUP_REMOVED lines=14> */
.L_x_221:
[----:B------:R-:W-:Y:S05]  /*0a60*/  BSYNC B0 ;  /* 0x0000000000007941 */ /* 0x000fea0003800000 */
.L_x_220:
[----:B------:R-:W-:-:S04]  /*0a70*/  ISETP.GE.U32.AND P0, PT, R14, 0x3, PT ;  /* 0x000000030e00780c */ /* 0x000fc80003f06070 */
[----:B------:R-:W-:-:S13]  /*0a80*/  ISETP.GE.U32.AND.EX P0, PT, R15, RZ, PT, P0 ;  /* 0x000000ff0f00720c */ /* 0x000fda0003f06100 */
[----:B------:R-:W-:Y:S05]  /*0a90*/  @!P0 EXIT ;  /* 0x000000000000894d */ /* 0x000fea0003800000 */
[C---:B------:R-:W-:Y:S01]  /*0aa0*/  LEA R2, P0, R0.reuse, c[0x0][0x160], 0x2 ;  /* 0x0000580000027a11 */ /* 0x040fe200078010ff */
[----:B------:R-:W-:Y:S01]  /*0ab0*/  IMAD.SHL.U32 R13, R3, 0x4, RZ ;  /* 0x00000004030d7824 */ /* 0x000fe200078e00ff */
[----:B------:R-:W-:Y:S02]  /*0ac0*/  SHF.R.U32.HI R4, RZ, 0x1e, R3 ;  /* 0x0000001eff047819 */ /* 0x000fe40000011603 */
[----:B------:R-:W-:Y:S02]  /*0ad0*/  LEA.HI.X R15, R0, c[0x0][0x164], R8, 0x2, P0 ;  /* 0x00005900000f7a11 */ /* 0x000fe400000f1408 */
.L_x_254:
        /* <DEDUP_REMOVED lines=11> */
.L_x_230:
        /* <DEDUP_REMOVED lines=20> */
.L_x_231:
[----:B------:R-:W-:Y:S05]  /*0cd0*/  BSYNC B0 ;  /* 0x0000000000007941 */ /* 0x000fea0003800000 */
.L_x_229:
        /* <DEDUP_REMOVED lines=18> */
.L_x_233:
[----:B------:R-:W0:Y:S01]  /*0e00*/  I2F.RP R11, R14 ;  /* 0x0000000e000b7306 */ /* 0x000e220000209400 */
[----:B------:R-:W-:Y:S02]  /*0e10*/  IABS R9, R10 ;  /* 0x0000000a00097213 */ /* 0x000fe40000000000 */
[----:B------:R-:W-:-:S04]  /*0e20*/  LOP3.LUT R10, R10, c[0x0][0x1b4], RZ, 0x3c, !PT ;  /* 0x00006d000a0a7a12 */ /* 0x000fc800078e3cff */
[----:B------:R-:W-:Y:S01]  /*0e30*/  ISETP.GE.AND P2, PT, R10, RZ, PT ;  /* 0x000000ff0a00720c */ /* 0x000fe20003f46270 */
        /* <DEDUP_REMOVED lines=18> */
[----:B------:R-:W-:Y:S01]  /*0f60*/  IMAD R10, R7, c[0x0][0x184], RZ ;  /* 0x00006100070a7a24 */ /* 0x000fe200078e02ff */
[----:B------:R-:W-:-:S04]  /*0f70*/  SHF.R.S32.HI R7, RZ, 0x1f, R5 ;  /* 0x0000001fff077819 */ /* 0x000fc80000011405 */
        /* <DEDUP_REMOVED lines=9> */
.L_x_234:
[----:B------:R-:W-:Y:S05]  /*1010*/  BSYNC B0 ;  /* 0x0000000000007941 */ /* 0x000fea0003800000 */
.L_x_232:
[----:B------:R-:W-:-:S06]  /*1020*/  IMAD.MOV.U32 R6, RZ, RZ, R9 ;  /* 0x000000ffff067224 */ /* 0x000fcc00078e0009 */
[----:B------:R-:W2:Y:S01]  /*1030*/  LDG.E R6, [R6.64] ;  /* 0x0000000c06067981 */ /* 0x000ea2000c1e1900 */
[----:B------:R-:W-:Y:S01]  /*1040*/  IADD3 R0, P0, R3, R0, RZ ;  /* 0x0000000003007210 */ /* 0x000fe20007f1e0ff */
[----:B------:R-:W-:Y:S01]  /*1050*/  IMAD.MOV.U32 R14, RZ, RZ, R2 ;  /* 0x000000ffff0e7224 */ /* 0x000fe200078e0002 */
        /* <DEDUP_REMOVED lines=10> */
[----:B------:R-:W-:Y:S05]  /*1100*/  CALL.REL.NOINC `($__internal_11_$__cuda_sm20_div_s64) ;  /* 0x00002f2000007944 */ /* 0x000fea0003c00000 */
[----:B------:R-:W-:-:S04]  /*1110*/  IMAD.MOV R5, RZ, RZ, -R10 ;  /* 0x000000ffff057224 */ /* 0x000fc800078e0a0a */
[----:B------:R-:W-:Y:S01]  /*1120*/  IMAD R6, R5, c[0x0][0x1a0], R0 ;  /* 0x0000680005067a24 */ /* 0x000fe200078e0200 */
[----:B------:R-:W-:Y:S05]  /*1130*/  BRA `(.L_x_237) ;  /* 0x0000014000007947 */ /* 0x000fea0003800000 */
.L_x_236:
[----:B------:R-:W1:Y:S01]  /*1140*/  I2F.U32.RP R9, c[0x0][0x1a0] ;  /* 0x0000680000097b06 */ /* 0x000e620000209000 */
[----:B------:R-:W-:-:S07]  /*1150*/  ISETP.NE.U32.AND P2, PT, RZ, c[0x0][0x1a0], PT ;  /* 0x00006800ff007a0c */ /* 0x000fce0003f45070 */
[----:B-1----:R-:W1:Y:S02]  /*1160*/  MUFU.RCP R9, R9 ;  /* 0x0000000900097308 */ /* 0x002e640000001000 */
[----:B-1----:R-:W-:-:S06]  /*1170*/  IADD3 R6, R9, 0xffffffe, RZ ;  /* 0x0ffffffe09067810 */ /* 0x002fcc0007ffe0ff */
[----:B------:R1:W2:Y:S02]  /*1180*/  F2I.FTZ.U32.TRUNC.NTZ R7, R6 ;  /* 0x0000000600077305 */ /* 0x0002a4000021f000 */
[----:B-1----:R-:W-:Y:S02]  /*1190*/  IMAD.MOV.U32 R6, RZ, RZ, RZ ;  /* 0x000000ffff067224 */ /* 0x002fe400078e00ff */
[----:B0-2---:R-:W-:-:S04]  /*11a0*/  IMAD.MOV R5, RZ, RZ, -R7 ;  /* 0x000000ffff057224 */ /* 0x005fc800078e0a07 */
        /* <DEDUP_REMOVED lines=13> */
.L_x_237:
[----:B------:R-:W-:Y:S05]  /*1280*/  BSYNC B0 ;  /* 0x0000000000007941 */ /* 0x000fea0003800000 */
.L_x_235:
        /* <DEDUP_REMOVED lines=17> */
.L_x_239:
        /* <DEDUP_REMOVED lines=34> */
.L_x_240:
[----:B------:R-:W-:Y:S05]  /*15c0*/  BSYNC B0 ;  /* 0x0000000000007941 */ /* 0x000fea0003800000 */
.L_x_238:
[----:B------:R-:W-:-:S06]  /*15d0*/  IMAD.MOV.U32 R6, RZ, RZ, R9 ;  /* 0x000000ffff067224 */ /* 0x000fcc00078e0009 */
        /* <DEDUP_REMOVED lines=18> */
.L_x_242:
        /* <DEDUP_REMOVED lines=20> */
.L_x_243:
[----:B------:R-:W-:Y:S05]  /*1840*/  BSYNC B0 ;  /* 0x0000000000007941 */ /* 0x000fea0003800000 */
.L_x_241:
[----:B------:R-:W-:Y:S01]  /*1850*/  IADD3 R6, R10, UR6, RZ ;  /* 0x000000060a067c10 */ /* 0x000fe2000fffe0ff */
[----:B------:R-:W-:-:S04]  /*1860*/  IMAD.MOV.U32 R7, RZ, RZ, 0x4 ;  /* 0x00000004ff077424 */ /* 0x000fc800078e00ff */
[----:B------:R-:W-:-:S05]  /*1870*/  IMAD.WIDE R6, R6, R7, c[0x0][0x170] ;  /* 0x00005c0006067625 */ /* 0x000fca00078e0207 */
[----:B------:R-:W2:Y:S01]  /*1880*/  LDG.E R9, [R6.64] ;  /* 0x0000000c06097981 */ /* 0x000ea2000c1e1900 */
[----:B------:R-:W-:Y:S01]  /*1890*/  BSSY B0, `(.L_x_244) ;  /* 0x0000032000007945 */ /* 0x000fe20003800000 */
[----:B--2---:R-:W-:-:S04]  /*18a0*/  IADD3 R5, R9, -c[0x0][0x180], RZ ;  /* 0x8000600009057a10 */ /* 0x004fc80007ffe0ff */
        /* <DEDUP_REMOVED lines=12> */
.L_x_245:
[----:B------:R-:W-:Y:S01]  /*1970*/  IABS R16, c[0x0][0x1b4] ;  /* 0x00006d0000107a13 */ /* 0x000fe20000000000 */
[----:B------:R-:W-:Y:S01]  /*1980*/  IMAD.MOV.U32 R6, RZ, RZ, RZ ;  /* 0x000000ffff067224 */ /* 0x000fe200078e00ff */
[----:B------:R-:W-:Y:S02]  /*1990*/  IABS R12, R10 ;  /* 0x0000000a000c7213 */ /* 0x000fe40000000000 */
[----:B------:R-:W0:Y:S01]  /*19a0*/  I2F.RP R9, R16 ;  /* 0x0000001000097306 */ /* 0x000e220000209400 */
[----:B------:R-:W-:-:S04]  /*19b0*/  LOP3.LUT R10, R10, c[0x0][0x1b4], RZ, 0x3c, !PT ;  /* 0x00006d000a0a7a12 */ /* 0x000fc800078e3cff */
[----:B------:R-:W-:-:S03]  /*19c0*/  ISETP.GE.AND P2, PT, R10, RZ, PT ;  /* 0x000000ff0a00720c */ /* 0x000fc60003f46270 */
[----:B0-----:R-:W0:Y:S02]  /*19d0*/  MUFU.RCP R9, R9 ;  /* 0x0000000900097308 */ /* 0x001e240000001000 */
[----:B0-----:R-:W-:-:S06]  /*19e0*/  IADD3 R11, R9, 0xffffffe, RZ ;  /* 0x0ffffffe090b7810 */ /* 0x001fcc0007ffe0ff */
[----:B------:R-:W0:Y:S02]  /*19f0*/  F2I.FTZ.U32.TRUNC.NTZ R7, R11 ;  /* 0x0000000b00077305 */ /* 0x000e24000021f000 */
[----:B0-----:R-:W-:-:S04]  /*1a00*/  IMAD.MOV R17, RZ, RZ, -R7 ;  /* 0x000000ffff117224 */ /* 0x001fc800078e0a07 */
        /* <DEDUP_REMOVED lines=20> */
[----:B------:R-:W-:-:S04]  /*1b50*/  IMAD.MOV.U32 R6, RZ, RZ, R2 ;  /* 0x000000ffff067224 */ /* 0x000fc800078e0002 */
[----:B------:R-:W-:-:S04]  /*1b60*/  IMAD.WIDE.U32 R6, R5, c[0x0][0x1a0], R6 ;  /* 0x0000680005067a25 */ /* 0x000fc800078e0006 */
[----:B------:R-:W-:Y:S01]  /*1b70*/  IMAD R5, R5, c[0x0][0x1a4], R10 ;  /* 0x0000690005057a24 */ /* 0x000fe200078e020a */
[----:B------:R-:W-:-:S03]  /*1b80*/  LEA R2, P0, R6, c[0x0][0x190], 0x2 ;  /* 0x0000640006027a11 */ /* 0x000fc600078010ff */
[----:B------:R-:W-:-:S05]  /*1b90*/  IMAD.IADD R7, R7, 0x1, R5 ;  /* 0x0000000107077824 */ /* 0x000fca00078e0205 */
[----:B------:R-:W-:Y:S02]  /*1ba0*/  LEA.HI.X R7, R6, c[0x0][0x194], R7, 0x2, P0 ;  /* 0x0000650006077a11 */ /* 0x000fe400000f1407 */
.L_x_246:
[----:B------:R-:W-:Y:S05]  /*1bb0*/  BSYNC B0 ;  /* 0x0000000000007941 */ /* 0x000fea0003800000 */
.L_x_244:
        /* <DEDUP_REMOVED lines=19> */
.L_x_248:
        /* <DEDUP_REMOVED lines=20> */
.L_x_249:
[----:B------:R-:W-:Y:S05]  /*1e30*/  BSYNC B0 ;  /* 0x0000000000007941 */ /* 0x000fea0003800000 */
.L_x_247:
        /* <DEDUP_REMOVED lines=18> */
.L_x_251:
        /* <DEDUP_REMOVED lines=36> */
.L_x_252:
[----:B------:R-:W-:Y:S05]  /*21a0*/  BSYNC B0 ;  /* 0x0000000000007941 */ /* 0x000fea0003800000 */
.L_x_250:
[----:B------:R-:W-:-:S06]  /*21b0*/  IMAD.MOV.U32 R6, RZ, RZ, R2 ;  /* 0x000000ffff067224 */ /* 0x000fcc00078e0002 */
        /* <DEDUP_REMOVED lines=13> */
.L_x_253:
[----:B------:R-:W-:Y:S05]  /*2290*/  EXIT ;  /* 0x000000000000794d */ /* 0x000fea0003800000 */
.L_x_219:
[----:B------:R-:W-:Y:S01]  /*22a0*/  ISETP.NE.U32.AND P0, PT, R4, RZ, PT ;  /* 0x000000ff0400720c */ /* 0x000fe20003f05070 */
[----:B------:R-:W-:Y:S03]  /*22b0*/  BSSY B0, `(.L_x_255) ;  /* 0x0000064000007945 */ /* 0x000fe60003800000 */
[----:B------:R-:W-:-:S13]  /*22c0*/  ISETP.NE.AND.EX P0, PT, R2, RZ, PT, P0 ;  /* 0x000000ff0200720c */ /* 0x000fda0003f05300 */
[----:B------:R-:W-:Y:S05]  /*22d0*/  @!P0 BRA `(.L_x_256) ;  /* 0x0000061000008947 */ /* 0x000fea0003800000 */
[----:B------:R-:W-:-:S04]  /*22e0*/  LEA R12, P0, R0, c[0x0][0x160], 0x2 ;  /* 0x00005800000c7a11 */ /* 0x000fc800078010ff */
[----:B------:R-:W-:Y:S02]  /*22f0*/  LEA.HI.X R13, R0, c[0x0][0x164], R8, 0x2, P0 ;  /* 0x00005900000d7a11 */ /* 0x000fe400000f1408 */
.L_x_263:
        /* <DEDUP_REMOVED lines=11> */
.L_x_258:
        /* <DEDUP_REMOVED lines=20> */
.L_x_259:
[----:B------:R-:W-:Y:S05]  /*24f0*/  BSYNC B1 ;  /* 0x0000000000017941 */ /* 0x000fea0003800000 */
.L_x_257:
        /* <DEDUP_REMOVED lines=13> */
.L_x_261:
        /* <DEDUP_REMOVED lines=34> */
.L_x_262:
[----:B------:R-:W-:Y:S05]  /*27f0*/  BSYNC B1 ;  /* 0x0000000000017941 */ /* 0x000fea0003800000 */
.L_x_260:
        /* <DEDUP_REMOVED lines=15> */
.L_x_256:
[----:B------:R-:W-:Y:S05]  /*28f0*/  BSYNC B0 ;  /* 0x0000000000007941 */ /* 0x000fea0003800000 */
.L_x_255:
[----:B------:R-:W-:-:S04]  /*2900*/  ISETP.GE.U32.AND P0, PT, R14, 0x3, PT ;  /* 0x000000030e00780c */ /* 0x000fc80003f06070 */
[----:B------:R-:W-:-:S13]  /*2910*/  ISETP.GE.U32.AND.EX P0, PT, R15, RZ, PT, P0 ;  /* 0x000000ff0f00720c */ /* 0x000fda0003f06100 */
[----:B------:R-:W-:Y:S05]  /*2920*/  @!P0 EXIT ;  /* 0x000000000000894d */ /* 0x000fea0003800000 */
[C---:B------:R-:W-:Y:S01]  /*2930*/  LEA R2, P0, R0.reuse, c[0x0][0x160], 0x2 ;  /* 0x0000580000027a11 */ /* 0x040fe200078010ff */
[----:B------:R-:W-:Y:S01]  /*2940*/  IMAD.SHL.U32 R13, R3, 0x4, RZ ;  /* 0x00000004030d7824 */ /* 0x000fe200078e00ff */
[----:B------:R-:W-:Y:S02]  /*2950*/  SHF.R.U32.HI R4, RZ, 0x1e, R3 ;  /* 0x0000001eff047819 */ /* 0x000fe40000011603 */
[----:B------:R-:W-:Y:S02]  /*2960*/  LEA.HI.X R15, R0, c[0x0][0x164], R8, 0x2, P0 ;  /* 0x00005900000f7a11 */ /* 0x000fe400000f1408 */
.L_x_289:
        /* <DEDUP_REMOVED lines=11> */
.L_x_265:
        /* <DEDUP_REMOVED lines=20> */
.L_x_266:
[----:B------:R-:W-:Y:S05]  /*2b60*/  BSYNC B0 ;  /* 0x0000000000007941 */ /* 0x000fea0003800000 */
.L_x_264:
[----:B------:R-:W-:Y:S01]  /*2b70*/  IADD3 R5, R10, -c[0x0][0x180], RZ ;  /* 0x800060000a057a10 */ /* 0x000fe20007ffe0ff */
[----:B------:R-:W-:Y:S01]  /*2b80*/  BSSY B0, `(.L_x_267) ;  /* 0x000002e000007945 */ /* 0x000fe20003800000 */
[----:B------:R-:W-:Y:S02]  /*2b90*/  IABS R14, c[0x0][0x1b4] ;  /* 0x00006d00000e7a13 */ /* 0x000fe40000000000 */
        /* <DEDUP_REMOVED lines=11> */
.L_x_268:
        /* <DEDUP_REMOVED lines=33> */
.L_x_269:
[----:B------:R-:W-:Y:S05]  /*2e60*/  BSYNC B0 ;  /* 0x0000000000007941 */ /* 0x000fea0003800000 */
.L_x_267:
        /* <DEDUP_REMOVED lines=18> */
.L_x_271:
        /* <DEDUP_REMOVED lines=20> */
.L_x_272:
[----:B------:R-:W-:Y:S05]  /*30d0*/  BSYNC B0 ;  /* 0x0000000000007941 */ /* 0x000fea0003800000 */
.L_x_270:
        /* <DEDUP_REMOVED lines=13> */
.L_x_274:
        /* <DEDUP_REMOVED lines=34> */
.L_x_275:
[----:B------:R-:W-:Y:S05]  /*33d0*/  BSYNC B0 ;  /* 0x0000000000007941 */ /* 0x000fea0003800000 */
.L_x_273:
        /* <DEDUP_REMOVED lines=19> */
.L_x_277:
        /* <DEDUP_REMOVED lines=20> */
.L_x_278:
[----:B------:R-:W-:Y:S05]  /*3650*/  BSYNC B0 ;  /* 0x0000000000007941 */ /* 0x000fea0003800000 */
.L_x_276:
        /* <DEDUP_REMOVED lines=14> */
.L_x_280:
        /* <DEDUP_REMOVED lines=36> */
.L_x_281:
[----:B------:R-:W-:Y:S05]  /*3980*/  BSYNC B0 ;  /* 0x0000000000007941 */ /* 0x000fea0003800000 */
.L_x_279:
        /* <DEDUP_REMOVED lines=19> */
.L_x_283:
        /* <DEDUP_REMOVED lines=20> */
.L_x_284:
[----:B------:R-:W-:Y:S05]  /*3c00*/  BSYNC B0 ;  /* 0x0000000000007941 */ /* 0x000fea0003800000 */
.L_x_282:
        /* <DEDUP_REMOVED lines=14> */
.L_x_286:
        /* <DEDUP_REMOVED lines=36> */
.L_x_287:
[----:B------:R-:W-:Y:S05]  /*3f30*/  BSYNC B0 ;  /* 0x0000000000007941 */ /* 0x000fea0003800000 */
.L_x_285:
        /* <DEDUP_REMOVED lines=14> */
.L_x_288:
[----:B------:R-:W-:Y:S05]  /*4020*/  EXIT ;  /* 0x000000000000794d */ /* 0x000fea0003800000 */
        .weak           $__internal_11_$__cuda_sm20_div_s64
        .type           $__internal_11_$__cuda_sm20_div_s64,@function
        .size           $__internal_11_$__cuda_sm20_div_s64,($__internal_12_$__cuda_sm20_div_u64 - $__internal_11_$__cuda_sm20_div_s64)
$__internal_11_$__cuda_sm20_div_s64:
        /* <DEDUP_REMOVED lines=25> */
[C---:B------:R-:W-:Y:S01]  /*41c0*/  IMAD R11, R21.reuse, R17, R23 ;  /* 0x00000011150b7224 */ /* 0x040fe200078e0217 */
[----:B------:R-:W-:Y:S02]  /*41d0*/  IADD3 R9, P0, RZ, -R22, RZ ;  /* 0x80000016ff097210 */ /* 0x000fe40007f1e0ff */
[----:B------:R-:W-:Y:S01]  /*41e0*/  IADD3 R10, P4, RZ, -R0, RZ ;  /* 0x80000000ff0a7210 */ /* 0x000fe20007f9e0ff */
[----:B------:R-:W-:Y:S02]  /*41f0*/  IMAD R11, R18, R16, R11 ;  /* 0x00000010120b7224 */ /* 0x000fe400078e020b */
[----:B------:R-:W-:Y:S01]  /*4200*/  IMAD.HI.U32 R20, R21, R9, RZ ;  /* 0x0000000915147227 */ /* 0x000fe200078e00ff */
[----:B------:R-:W-:-:S03]  /*4210*/  SEL R10, R10, R0, !P3 ;  /* 0x000000000a0a7207 */ /* 0x000fc60005800000 */
[----:B------:R-:W-:Y:S02]  /*4220*/  IMAD.X R11, RZ, RZ, ~R11, P0 ;  /* 0x000000ffff0b7224 */ /* 0x000fe400000e0e0b */
[----:B------:R-:W-:Y:S02]  /*4230*/  IMAD.X R19, RZ, RZ, ~R8, P4 ;  /* 0x000000ffff137224 */ /* 0x000fe400020e0e08 */
[----:B------:R-:W-:-:S06]  /*4240*/  IMAD.WIDE.U32 R20, P0, R21, R11, R20 ;  /* 0x0000000b15147225 */ /* 0x000fcc0007800014 */
[----:B------:R-:W-:-:S04]  /*4250*/  IMAD.HI.U32 R20, P1, R18, R9, R20 ;  /* 0x0000000912147227 */ /* 0x000fc80007820014 */
[CC--:B------:R-:W-:Y:S02]  /*4260*/  IMAD R9, R18.reuse, R11.reuse, RZ ;  /* 0x0000000b12097224 */ /* 0x0c0fe400078e02ff */
[----:B------:R-:W-:-:S03]  /*4270*/  IMAD.HI.U32 R11, R18, R11, RZ ;  /* 0x0000000b120b7227 */ /* 0x000fc600078e00ff */
[----:B------:R-:W-:Y:S01]  /*4280*/  IADD3 R9, P2, R9, R20, RZ ;  /* 0x0000001409097210 */ /* 0x000fe20007f5e0ff */
[----:B------:R-:W-:Y:S01]  /*4290*/  IMAD.X R18, R11, 0x1, R18, P0 ;  /* 0x000000010b127824 */ /* 0x000fe200000e0612 */
[----:B------:R-:W-:Y:S01]  /*42a0*/  SEL R11, R19, R8, !P3 ;  /* 0x00000008130b7207 */ /* 0x000fe20005800000 */
[----:B------:R-:W-:Y:S02]  /*42b0*/  IMAD.MOV.U32 R21, RZ, RZ, RZ ;  /* 0x000000ffff157224 */ /* 0x000fe400078e00ff */
[----:B------:R-:W-:Y:S01]  /*42c0*/  IMAD.HI.U32 R20, R9, R10, RZ ;  /* 0x0000000a09147227 */ /* 0x000fe200078e00ff */
[----:B------:R-:W-:-:S05]  /*42d0*/  IADD3.X R18, RZ, RZ, R18, P2, P1 ;  /* 0x000000ffff127210 */ /* 0x000fca00017e2412 */
        /* <DEDUP_REMOVED lines=27> */
[----:B------:R-:W-:Y:S02]  /*4490*/  IMAD.MOV R10, RZ, RZ, -R9 ;  /* 0x000000ffff0a7224 */ /* 0x000fe400078e0a09 */
[----:B------:R-:W-:Y:S01]  /*44a0*/  IMAD.MOV.U32 R7, RZ, RZ, 0x0 ;  /* 0x00000000ff077424 */ /* 0x000fe200078e00ff */
[----:B------:R-:W-:-:S02]  /*44b0*/  ISETP.NE.AND.EX P0, PT, R5, RZ, PT, P0 ;  /* 0x000000ff0500720c */ /* 0x000fc40003f05300 */
[----:B------:R-:W-:-:S04]  /*44c0*/  SEL R10, R10, R9, !P1 ;  /* 0x000000090a0a7207 */ /* 0x000fc80004800000 */
[----:B------:R-:W-:Y:S01]  /*44d0*/  SEL R10, R10, 0xffffffff, P0 ;  /* 0xffffffff0a0a7807 */ /* 0x000fe20000000000 */
[----:B------:R-:W-:Y:S06]  /*44e0*/  RET.REL.NODEC R6 `(_ZN17fastertransformer15embeddingLookupIfLi2EEEvPT_PKS1_PKiNS_18pPromptTuningParamIS1_EEiliiiiS1_) ;  /* 0xffffbb1006007950 */ /* 0x000fec0003c3ffff */
        .weak           $__internal_12_$__cuda_sm20_div_u64
        .type           $__internal_12_$__cuda_sm20_div_u64,@function
        .size           $__internal_12_$__cuda_sm20_div_u64,(.L_x_463 - $__internal_12_$__cuda_sm20_div_u64)
$__internal_12_$__cuda_sm20_div_u64:
        /* <DEDUP_REMOVED lines=43> */
[-C--:B------:R-:W-:Y:S01]  /*47a0*/  IADD3 R6, P1, -R3, R14.reuse, RZ ;  /* 0x0000000e03067210 */ /* 0x080fe20007f3e1ff */
        /* <DEDUP_REMOVED lines=9> */
[----:B------:R-:W-:Y:S02]  /*4840*/  SEL R2, R2, R9, P0 ;  /* 0x0000000902027207 */ /* 0x000fe40000000000 */
[----:B------:R-:W-:Y:S02]  /*4850*/  ISETP.GE.U32.AND P0, PT, R6, R3, PT ;  /* 0x000000030600720c */ /* 0x000fe40003f06070 */
[----:B------:R-:W-:Y:S02]  /*4860*/  IADD3 R14, P2, R5, 0x1, RZ ;  /* 0x00000001050e7810 */ /* 0x000fe40007f5e0ff */
[----:B------:R-:W-:-:S02]  /*4870*/  ISETP.GE.U32.AND.EX P0, PT, R7, RZ, PT, P0 ;  /* 0x000000ff0700720c */ /* 0x000fc40003f06100 */
[----:B------:R-:W-:Y:S01]  /*4880*/  ISETP.NE.U32.AND P1, PT, R3, RZ, PT ;  /* 0x000000ff0300720c */ /* 0x000fe20003f25070 */
[----:B------:R-:W-:Y:S01]  /*4890*/  IMAD.X R15, RZ, RZ, R2, P2 ;  /* 0x000000ffff0f7224 */ /* 0x000fe200010e0602 */
[----:B------:R-:W-:Y:S01]  /*48a0*/  SEL R14, R14, R5, P0 ;  /* 0x000000050e0e7207 */ /* 0x000fe20000000000 */
[----:B------:R-:W-:Y:S01]  /*48b0*/  IMAD.MOV.U32 R5, RZ, RZ, 0x0 ;  /* 0x00000000ff057424 */ /* 0x000fe200078e00ff */
[----:B------:R-:W-:Y:S02]  /*48c0*/  ISETP.NE.AND.EX P1, PT, RZ, RZ, PT, P1 ;  /* 0x000000ffff00720c */ /* 0x000fe40003f25310 */
[----:B------:R-:W-:Y:S02]  /*48d0*/  SEL R15, R15, R2, P0 ;  /* 0x000000020f0f7207 */ /* 0x000fe40000000000 */
[----:B------:R-:W-:Y:S02]  /*48e0*/  SEL R14, R14, 0xffffffff, P1 ;  /* 0xffffffff0e0e7807 */ /* 0x000fe40000800000 */
[----:B------:R-:W-:Y:S01]  /*48f0*/  SEL R15, R15, 0xffffffff, P1 ;  /* 0xffffffff0f0f7807 */ /* 0x000fe20000800000 */
[----:B------:R-:W-:Y:S06]  /*4900*/  RET.REL.NODEC R4 `(_ZN17fastertransformer15embeddingLookupIfLi2EEEvPT_PKS1_PKiNS_18pPromptTuningParamIS1_EEiliiiiS1_) ;  /* 0xffffb6f004007950 */ /* 0x000fec0003c3ffff */
.L_x_290:
        /* <DEDUP_REMOVED lines=15> */
.L_x_463:


//--------------------- .text._ZN17fastertransformer26embeddingLookupPosEncodingIfEEvPT_PKS1_S4_PKiS6_S6_iliiiiS1_ --------------------------
	.section	.text._ZN17fastertransformer26embeddingLookupPosEncodingIfEEvPT_PKS1_S4_PKiS6_S6_iliiiiS1_,"ax",@progbits
	.sectioninfo	@"SHI_REGISTERS=28"
	.align	128
        .global         _ZN17fastertransformer26embeddingLookupPosEncodingIfEEvPT_PKS1_S4_PKiS6_S6_iliiiiS1_
        .type           _ZN17fastertransformer26embeddingLookupPosEncodingIfEEvPT_PKS1_S4_PKiS6_S6_iliiiiS1_,@function
        .size           _ZN17fastertransformer26embeddingLookupPosEncodingIfEEvPT_PKS1_S4_PKiS6_S6_iliiiiS1_,(.L_x_465 - _ZN17fastertransformer26embeddingLookupPosEncodingIfEEvPT_PKS1_S4_PKiS6_S6_iliiiiS1_)
        .other          _ZN17fastertransformer26embeddingLookupPosEncodingIfEEvPT_PKS1_S4_PKiS6_S6_iliiiiS1_,@"STO_CUDA_ENTRY STV_DEFAULT"
_ZN17fastertransformer26embeddingLookupPosEncodingIfEEvPT_PKS1_S4_PKiS6_S6_iliiiiS1_:
.text._ZN17fastertransformer26embeddingLookupPosEncodingIfEEvPT_PKS1_S4_PKiS6_S6_iliiiiS1_:
        /* <DEDUP_REMOVED lines=26> */
[----:B------:R-:W-:Y:S05]  /*01a0*/  CALL.REL.NOINC `($__internal_14_$__cuda_sm20_div_u64) ;  /* 0x000042a000007944 */ /* 0x000fea0003c00000 */
[----:B------:R-:W-:Y:S05]  /*01b0*/  BRA `(.L_x_293) ;  /* 0x0000013000007947 */ /* 0x000fea0003800000 */
.L_x_292:
        /* <DEDUP_REMOVED lines=19> */
.L_x_293:
[----:B------:R-:W-:Y:S05]  /*02f0*/  BSYNC B0 ;  /* 0x0000000000007941 */ /* 0x000fea0003800000 */
.L_x_291:
[----:B------:R-:W-:Y:S01]  /*0300*/  ISETP.NE.U32.AND P0, PT, RZ, c[0x0][0x180], PT ;  /* 0x00006000ff007a0c */ /* 0x000fe20003f05070 */
[----:B------:R-:W-:Y:S01]  /*0310*/  ULDC UR9, c[0x0][0x1a0] ;  /* 0x0000680000097ab9 */ /* 0x000fe20000000800 */
[----:B------:R-:W-:Y:S01]  /*0320*/  IADD3 R4, R14, 0x1, RZ ;  /* 0x000000010e047810 */ /* 0x000fe20007ffe0ff */
[----:B------:R-:W-:Y:S01]  /*0330*/  ULDC.64 UR6, c[0x0][0x1a8] ;  /* 0x00006a0000067ab9 */ /* 0x000fe20000000a00 */
[----:B------:R-:W-:Y:S01]  /*0340*/  ISETP.NE.AND.EX P0, PT, RZ, c[0x0][0x184], PT, P0 ;  /* 0x00006100ff007a0c */ /* 0x000fe20003f05300 */
[----:B------:R-:W-:Y:S01]  /*0350*/  UIMAD UR6, UR6, UR9, URZ ;  /* 0x00000009060672a4 */ /* 0x000fe2000f8e023f */
[----:B------:R-:W-:Y:S01]  /*0360*/  IMAD.MOV.U32 R2, RZ, RZ, RZ ;  /* 0x000000ffff027224 */ /* 0x000fe200078e00ff */
[----:B------:R-:W-:Y:S01]  /*0370*/  ULDC.64 UR12, c[0x0][0x118] ;  /* 0x00004600000c7ab9 */ /* 0x000fe20000000a00 */
[----:B------:R-:W-:Y:S01]  /*0380*/  LOP3.LUT R4, R4, 0x3, RZ, 0xc0, !PT ;  /* 0x0000000304047812 */ /* 0x000fe200078ec0ff */
[----:B------:R-:W-:-:S02]  /*0390*/  ULDC UR9, c[0x0][0x190] ;  /* 0x0000640000097ab9 */ /* 0x000fc40000000800 */
[----:B------:R-:W-:-:S06]  /*03a0*/  UIMAD UR6, UR9, UR7, UR6 ;  /* 0x00000007090672a4 */ /* 0x000fcc000f8e0206 */
[----:B------:R-:W-:Y:S05]  /*03b0*/  @!P0 BRA `(.L_x_294) ;  /* 0x0000144000008947 */ /* 0x000fea0003800000 */
[----:B------:R-:W-:Y:S01]  /*03c0*/  ISETP.NE.U32.AND P0, PT, R4, RZ, PT ;  /* 0x000000ff0400720c */ /* 0x000fe20003f05070 */
[----:B------:R-:W-:Y:S03]  /*03d0*/  BSSY B0, `(.L_x_295) ;  /* 0x0000048000007945 */ /* 0x000fe60003800000 */
[----:B------:R-:W-:-:S13]  /*03e0*/  ISETP.NE.AND.EX P0, PT, R2, RZ, PT, P0 ;  /* 0x000000ff0200720c */ /* 0x000fda0003f05300 */
[----:B------:R-:W-:Y:S05]  /*03f0*/  @!P0 BRA `(.L_x_296) ;  /* 0x0000045000008947 */ /* 0x000fea0003800000 */
[----:B------:R-:W-:-:S04]  /*0400*/  LEA R18, P0, R0, c[0x0][0x160], 0x2 ;  /* 0x0000580000127a11 */ /* 0x000fc800078010ff */
[----:B------:R-:W-:Y:S02]  /*0410*/  LEA.HI.X R21, R0, c[0x0][0x164], R9, 0x2, P0 ;  /* 0x0000590000157a11 */ /* 0x000fe400000f1409 */
.L_x_300:
[----:B0-----:R-:W-:Y:S01]  /*0420*/  LOP3.LUT R5, R9, c[0x0][0x19c], RZ, 0xfc, !PT ;  /* 0x0000670009057a12 */ /* 0x001fe200078efcff */
[----:B------:R-:W-:Y:S03]  /*0430*/  BSSY B1, `(.L_x_297) ;  /* 0x000001e000017945 */ /* 0x000fe60003800000 */
[----:B------:R-:W-:-:S13]  /*0440*/  ISETP.NE.U32.AND P0, PT, R5, RZ, PT ;  /* 0x000000ff0500720c */ /* 0x000fda0003f05070 */
[----:B------:R-:W-:Y:S05]  /*0450*/  @!P0 BRA `(.L_x_298) ;  /* 0x0000007000008947 */ /* 0x000fea0003800000 */
[----:B------:R-:W-:Y:S01]  /*0460*/  IMAD.MOV.U32 R7, RZ, RZ, c[0x0][0x198] ;  /* 0x00006600ff077624 */ /* 0x000fe200078e00ff */
[----:B------:R-:W-:Y:S01]  /*0470*/  MOV R6, 0x4a0 ;  /* 0x000004a000067802 */ /* 0x000fe20000000f00 */
[----:B------:R-:W-:Y:S02]  /*0480*/  IMAD.MOV.U32 R5, RZ, RZ, c[0x0][0x19c] ;  /* 0x00006700ff057624 */ /* 0x000fe400078e00ff */
[----:B------:R-:W-:Y:S05]  /*0490*/  CALL.REL.NOINC `($__internal_13_$__cuda_sm20_div_s64) ;  /* 0x00003ae000007944 */ /* 0x000fea0003c00000 */
[----:B------:R-:W-:-:S05]  /*04a0*/  IADD3 R11, -R7, RZ, RZ ;  /* 0x000000ff070b7210 */ /* 0x000fca0007ffe1ff */
[----:B------:R-:W-:Y:S01]  /*04b0*/  IMAD R11, R11, c[0x0][0x198], R0 ;  /* 0x000066000b0b7a24 */ /* 0x000fe200078e0200 */
[----:B------:R-:W-:Y:S05]  /*04c0*/  BRA `(.L_x_299) ;  /* 0x0000014000007947 */ /* 0x000fea0003800000 */
.L_x_298:
        /* <DEDUP_REMOVED lines=20> */
.L_x_299:
[----:B------:R-:W-:Y:S05]  /*0610*/  BSYNC B1 ;  /* 0x0000000000017941 */ /* 0x000fea0003800000 */
.L_x_297:
        /* <DEDUP_REMOVED lines=8> */
[----:B------:R-:W-:Y:S02]  /*06a0*/  SHF.R.S32.HI R7, RZ, 0x1f, R11 ;  /* 0x0000001fff077819 */ /* 0x000fe4000001140b */
[----:B--2---:R-:W-:-:S05]  /*06b0*/  SHF.R.S32.HI R6, RZ, 0x1f, R13 ;  /* 0x0000001fff067819 */ /* 0x004fca000001140d */
[----:B------:R-:W-:Y:S01]  /*06c0*/  IMAD R10, R6, c[0x0][0x198], RZ ;  /* 0x00006600060a7a24 */ /* 0x000fe200078e02ff */
[----:B---3--:R-:W-:Y:S01]  /*06d0*/  IADD3 R8, -R16, c[0x0][0x1a0], RZ ;  /* 0x0000680010087a10 */ /* 0x008fe20007ffe1ff */
[----:B------:R-:W-:Y:S02]  /*06e0*/  IMAD.MOV.U32 R6, RZ, RZ, R11 ;  /* 0x000000ffff067224 */ /* 0x000fe400078e000b */
[C---:B------:R-:W-:Y:S02]  /*06f0*/  IMAD R19, R13.reuse, c[0x0][0x19c], R10 ;  /* 0x000067000d137a24 */ /* 0x040fe400078e020a */
[----:B------:R-:W-:-:S04]  /*0700*/  IMAD.WIDE.U32 R6, R13, c[0x0][0x198], R6 ;  /* 0x000066000d067a25 */ /* 0x000fc800078e0006 */
[----:B------:R-:W-:Y:S01]  /*0710*/  IMAD R8, R8, c[0x0][0x198], R11 ;  /* 0x0000660008087a24 */ /* 0x000fe200078e020b */
[----:B------:R-:W-:Y:S01]  /*0720*/  LEA R10, P0, R6, c[0x0][0x168], 0x2 ;  /* 0x00005a00060a7a11 */ /* 0x000fe200078010ff */
[----:B------:R-:W-:Y:S02]  /*0730*/  IMAD.IADD R7, R7, 0x1, R19 ;  /* 0x0000000107077824 */ /* 0x000fe400078e0213 */
[----:B------:R-:W-:-:S03]  /*0740*/  IMAD.WIDE R12, R8, R5, c[0x0][0x170] ;  /* 0x00005c00080c7625 */ /* 0x000fc600078e0205 */
[----:B------:R-:W-:-:S03]  /*0750*/  LEA.HI.X R11, R6, c[0x0][0x16c], R7, 0x2, P0 ;  /* 0x00005b00060b7a11 */ /* 0x000fc600000f1407 */
[----:B------:R-:W2:Y:S04]  /*0760*/  LDG.E R13, [R12.64] ;  /* 0x0000000c0c0d7981 */ /* 0x000ea8000c1e1900 */
[----:B------:R-:W2:Y:S01]  /*0770*/  LDG.E R10, [R10.64] ;  /* 0x0000000c0a0a7981 */ /* 0x000ea2000c1e1900 */
[----:B------:R-:W-:Y:S01]  /*0780*/  IMAD.MOV.U32 R6, RZ, RZ, R18 ;  /* 0x000000ffff067224 */ /* 0x000fe200078e0012 */
[----:B------:R-:W-:Y:S01]  /*0790*/  IADD3 R4, P0, R4, -0x1, RZ ;  /* 0xffffffff04047810 */ /* 0x000fe20007f1e0ff */
[----:B------:R-:W-:Y:S01]  /*07a0*/  IMAD.MOV.U32 R7, RZ, RZ, R21 ;  /* 0x000000ffff077224 */ /* 0x000fe200078e0015 */
[----:B------:R-:W-:Y:S02]  /*07b0*/  IADD3 R0, P1, R3, R0, RZ ;  /* 0x0000000003007210 */ /* 0x000fe40007f3e0ff */
[----:B------:R-:W-:-:S02]  /*07c0*/  IADD3.X R2, R2, -0x1, RZ, P0, !PT ;  /* 0xffffffff02027810 */ /* 0x000fc400007fe4ff */
[----:B------:R-:W-:Y:S01]  /*07d0*/  ISETP.NE.U32.AND P0, PT, R4, RZ, PT ;  /* 0x000000ff0400720c */ /* 0x000fe20003f05070 */
[----:B------:R-:W-:Y:S01]  /*07e0*/  IMAD.X R9, RZ, RZ, R9, P1 ;  /* 0x000000ffff097224 */ /* 0x000fe200008e0609 */
[C---:B------:R-:W-:Y:S02]  /*07f0*/  LEA R18, P2, R3.reuse, R18, 0x2 ;  /* 0x0000001203127211 */ /* 0x040fe400078410ff */
[----:B------:R-:W-:Y:S02]  /*0800*/  ISETP.NE.AND.EX P0, PT, R2, RZ, PT, P0 ;  /* 0x000000ff0200720c */ /* 0x000fe40003f05300 */
[----:B------:R-:W-:Y:S01]  /*0810*/  LEA.HI.X R21, R3, R21, RZ, 0x2, P2 ;  /* 0x0000001503157211 */ /* 0x000fe200010f14ff */
[----:B--2---:R-:W-:-:S05]  /*0820*/  FFMA.FTZ R5, R10, c[0x0][0x1b0], R13 ;  /* 0x00006c000a057a23 */ /* 0x004fca000001000d */
[----:B------:R0:W-:Y:S05]  /*0830*/  STG.E [R6.64], R5 ;  /* 0x0000000506007986 */ /* 0x0001ea000c10190c */
[----:B------:R-:W-:Y:S05]  /*0840*/  @P0 BRA `(.L_x_300) ;  /* 0xfffffbd000000947 */ /* 0x000fea000383ffff */
.L_x_296:
[----:B------:R-:W-:Y:S05]  /*0850*/  BSYNC B0 ;  /* 0x0000000000007941 */ /* 0x000fea0003800000 */
.L_x_295:
[----:B------:R-:W-:-:S04]  /*0860*/  ISETP.GE.U32.AND P0, PT, R14, 0x3, PT ;  /* 0x000000030e00780c */ /* 0x000fc80003f06070 */
[----:B------:R-:W-:-:S13]  /*0870*/  ISETP.GE.U32.AND.EX P0, PT, R15, RZ, PT, P0 ;  /* 0x000000ff0f00720c */ /* 0x000fda0003f06100 */
[----:B------:R-:W-:Y:S05]  /*0880*/  @!P0 EXIT ;  /* 0x000000000000894d */ /* 0x000fea0003800000 */
.L_x_314:
[----:B------:R-:W-:Y:S01]  /*0890*/  LOP3.LUT R2, R9, c[0x0][0x19c], RZ, 0xfc, !PT ;  /* 0x0000670009027a12 */ /* 0x000fe200078efcff */
[----:B------:R-:W-:Y:S01]  /*08a0*/  BSSY B0, `(.L_x_301) ;  /* 0x0000020000007945 */ /* 0x000fe20003800000 */
[----:B0-----:R-:W-:Y:S02]  /*08b0*/  IMAD.SHL.U32 R4, R3, 0x4, RZ ;  /* 0x0000000403047824 */ /* 0x001fe400078e00ff */
[----:B------:R-:W-:Y:S02]  /*08c0*/  ISETP.NE.U32.AND P0, PT, R2, RZ, PT ;  /* 0x000000ff0200720c */ /* 0x000fe40003f05070 */
[----:B------:R-:W-:-:S11]  /*08d0*/  SHF.R.U32.HI R2, RZ, 0x1e, R3 ;  /* 0x0000001eff027819 */ /* 0x000fd60000011603 */
[----:B------:R-:W-:Y:S05]  /*08e0*/  @!P0 BRA `(.L_x_302) ;  /* 0x0000007000008947 */ /* 0x000fea0003800000 */
[----:B0-----:R-:W-:Y:S01]  /*08f0*/  MOV R7, c[0x0][0x198] ;  /* 0x0000660000077a02 */ /* 0x001fe20000000f00 */
[----:B------:R-:W-:Y:S01]  /*0900*/  IMAD.MOV.U32 R5, RZ, RZ, c[0x0][0x19c] ;  /* 0x00006700ff057624 */ /* 0x000fe200078e00ff */
[----:B------:R-:W-:Y:S02]  /*0910*/  MOV R6, 0x930 ;  /* 0x0000093000067802 */ /* 0x000fe40000000f00 */
[----:B------:R-:W-:Y:S05]  /*0920*/  CALL.REL.NOINC `($__internal_13_$__cuda_sm20_div_s64) ;  /* 0x0000365000007944 */ /* 0x000fea0003c00000 */
[----:B------:R-:W-:-:S04]  /*0930*/  IMAD.MOV R5, RZ, RZ, -R7 ;  /* 0x000000ffff057224 */ /* 0x000fc800078e0a07 */
[----:B------:R-:W-:Y:S01]  /*0940*/  IMAD R8, R5, c[0x0][0x198], R0 ;  /* 0x0000660005087a24 */ /* 0x000fe200078e0200 */
[----:B------:R-:W-:Y:S05]  /*0950*/  BRA `(.L_x_303) ;  /* 0x0000014000007947 */ /* 0x000fea0003800000 */
.L_x_302:
        /* <DEDUP_REMOVED lines=20> */
.L_x_303:
[----:B------:R-:W-:Y:S05]  /*0aa0*/  BSYNC B0 ;  /* 0x0000000000007941 */ /* 0x000fea0003800000 */
.L_x_301:
        /* <DEDUP_REMOVED lines=17> */
[----:B------:R-:W-:Y:S02]  /*0bc0*/  IMAD.IADD R7, R7, 0x1, R11 ;  /* 0x0000000107077824 */ /* 0x000fe400078e020b */
[----:B------:R-:W-:-:S03]  /*0bd0*/  IMAD.WIDE R12, R5, R16, c[0x0][0x170] ;  /* 0x00005c00050c7625 */ /* 0x000fc600078e0210 */
[----:B------:R-:W-:-:S03]  /*0be0*/  LEA.HI.X R11, R6, c[0x0][0x16c], R7, 0x2, P0 ;  /* 0x00005b00060b7a11 */ /* 0x000fc600000f1407 */
[----:B------:R-:W2:Y:S04]  /*0bf0*/  LDG.E R13, [R12.64] ;  /* 0x0000000c0c0d7981 */ /* 0x000ea8000c1e1900 */
        /* <DEDUP_REMOVED lines=8> */
[----:B--2---:R-:W-:-:S05]  /*0c80*/  FFMA.FTZ R5, R10, c[0x0][0x1b0], R13 ;  /* 0x00006c000a057a23 */ /* 0x004fca000001000d */
[----:B------:R0:W-:Y:S07]  /*0c90*/  STG.E [R14.64], R5 ;  /* 0x000000050e007986 */ /* 0x0001ee000c10190c */
[----:B------:R-:W-:Y:S05]  /*0ca0*/  @!P0 BRA `(.L_x_305) ;  /* 0x0000007000008947 */ /* 0x000fea0003800000 */
[----:B------:R-:W-:Y:S01]  /*0cb0*/  IMAD.MOV.U32 R7, RZ, RZ, c[0x0][0x198] ;  /* 0x00006600ff077624 */ /* 0x000fe200078e00ff */
[----:B0-----:R-:W-:Y:S02]  /*0cc0*/  MOV R5, c[0x0][0x19c] ;  /* 0x0000670000057a02 */ /* 0x001fe40000000f00 */
[----:B------:R-:W-:-:S02]  /*0cd0*/  MOV R6, 0xcf0 ;  /* 0x00000cf000067802 */ /* 0x000fc40000000f00 */
[----:B------:R-:W-:Y:S05]  /*0ce0*/  CALL.REL.NOINC `($__internal_13_$__cuda_sm20_div_s64) ;  /* 0x0000329000007944 */ /* 0x000fea0003c00000 */
[----:B------:R-:W-:-:S04]  /*0cf0*/  IMAD.MOV R11, RZ, RZ, -R7 ;  /* 0x000000ffff0b7224 */ /* 0x000fc800078e0a07 */
[----:B------:R-:W-:Y:S01]  /*0d00*/  IMAD R11, R11, c[0x0][0x198], R0 ;  /* 0x000066000b0b7a24 */ /* 0x000fe200078e0200 */
[----:B------:R-:W-:Y:S05]  /*0d10*/  BRA `(.L_x_306) ;  /* 0x0000014000007947 */ /* 0x000fea0003800000 */
.L_x_305:
        /* <DEDUP_REMOVED lines=20> */
.L_x_306:
[----:B------:R-:W-:Y:S05]  /*0e60*/  BSYNC B0 ;  /* 0x0000000000007941 */ /* 0x000fea0003800000 */
.L_x_304:
        /* <DEDUP_REMOVED lines=39> */
.L_x_308:
        /* <DEDUP_REMOVED lines=20> */
.L_x_309:
[----:B------:R-:W-:Y:S05]  /*1220*/  BSYNC B0 ;  /* 0x0000000000007941 */ /* 0x000fea0003800000 */
.L_x_307:
        /* <DEDUP_REMOVED lines=39> */
.L_x_311:
        /* <DEDUP_REMOVED lines=20> */
.L_x_312:
[----:B------:R-:W-:Y:S05]  /*15e0*/  BSYNC B0 ;  /* 0x0000000000007941 */ /* 0x000fea0003800000 */
.L_x_310:
        /* <DEDUP_REMOVED lines=22> */
[----:B------:R-:W-:-:S05]  /*1750*/  IADD3 R4, P0, R4, R14, RZ ;  /* 0x0000000e04047210 */ /* 0x000fca0007f1e0ff */
[----:B------:R-:W-:Y:S01]  /*1760*/  IMAD.X R5, R2, 0x1, R15, P0 ;  /* 0x0000000102057824 */ /* 0x000fe200000e060f */
[----:B------:R-:W-:-:S05]  /*1770*/  IADD3 R0, P0, R3, R0, RZ ;  /* 0x0000000003007210 */ /* 0x000fca0007f1e0ff */
[----:B------:R-:W-:Y:S01]  /*1780*/  IMAD.X R9, RZ, RZ, R9, P0 ;  /* 0x000000ffff097224 */ /* 0x000fe200000e0609 */
[----:B------:R-:W-:-:S04]  /*1790*/  ISETP.GE.U32.AND P0, PT, R0, UR4, PT ;  /* 0x0000000400007c0c */ /* 0x000fc8000bf06070 */
[----:B------:R-:W-:Y:S01]  /*17a0*/  ISETP.GE.AND.EX P0, PT, R9, UR8, PT, P0 ;  /* 0x0000000809007c0c */ /* 0x000fe2000bf06300 */
[----:B--2---:R-:W-:-:S05]  /*17b0*/  FFMA.FTZ R7, R10, c[0x0][0x1b0], R13 ;  /* 0x00006c000a077a23 */ /* 0x004fca000001000d */
[----:B------:R0:W-:Y:S07]  /*17c0*/  STG.E [R4.64], R7 ;  /* 0x0000000704007986 */ /* 0x0001ee000c10190c */
[----:B------:R-:W-:Y:S01]  /*17d0*/  @P0 CALL.REL.NOINC `(.L_x_313) ;  /* 0x0000001000000944 */ /* 0x000fe20003c00000 */
[----:B------:R-:W-:Y:S05]  /*17e0*/  BRA `(.L_x_314) ;  /* 0xfffff0a000007947 */ /* 0x000fea000383ffff */
.L_x_313:
[----:B------:R-:W-:Y:S05]  /*17f0*/  EXIT ;  /* 0x000000000000794d */ /* 0x000fea0003800000 */
.L_x_294:
[----:B------:R-:W-:-:S04]  /*1800*/  ISETP.NE.U32.AND P0, PT, RZ, c[0x0][0x188], PT ;  /* 0x00006200ff007a0c */ /* 0x000fc80003f05070 */
[----:B------:R-:W-:-:S13]  /*1810*/  ISETP.NE.AND.EX P0, PT, RZ, c[0x0][0x18c], PT, P0 ;  /* 0x00006300ff007a0c */ /* 0x000fda0003f05300 */
[----:B------:R-:W-:Y:S05]  /*1820*/  @!P0 BRA `(.L_x_315) ;  /* 0x0000146000008947 */ /* 0x000fea0003800000 */
[----:B------:R-:W-:Y:S01]  /*1830*/  ISETP.NE.U32.AND P0, PT, R4, RZ, PT ;  /* 0x000000ff0400720c */ /* 0x000fe20003f05070 */
[----:B------:R-:W-:Y:S01]  /*1840*/  ULDC.64 UR10, c[0x0][0x1a0] ;  /* 0x00006800000a7ab9 */ /* 0x000fe20000000a00 */
[----:B------:R-:W-:Y:S01]  /*1850*/  BSSY B0, `(.L_x_316) ;  /* 0x0000049000007945 */ /* 0x000fe20003800000 */
[----:B------:R-:W-:Y:S01]  /*1860*/  UIADD3 UR7, UR10, -UR11, URZ ;  /* 0x8000000b0a077290 */ /* 0x000fe2000fffe03f */
[----:B------:R-:W-:-:S13]  /*1870*/  ISETP.NE.AND.EX P0, PT, R2, RZ, PT, P0 ;  /* 0x000000ff0200720c */ /* 0x000fda0003f05300 */
[----:B------:R-:W-:Y:S05]  /*1880*/  @!P0 BRA `(.L_x_317) ;  /* 0x0000045000008947 */ /* 0x000fea0003800000 */
[----:B------:R-:W-:-:S04]  /*1890*/  LEA R18, P0, R0, c[0x0][0x160], 0x2 ;  /* 0x0000580000127a11 */ /* 0x000fc800078010ff */
[----:B------:R-:W-:Y:S02]  /*18a0*/  LEA.HI.X R21, R0, c[0x0][0x164], R9, 0x2, P0 ;  /* 0x0000590000157a11 */ /* 0x000fe400000f1409 */
.L_x_321:
[----:B0-----:R-:W-:Y:S01]  /*18b0*/  LOP3.LUT R5, R9, c[0x0][0x19c], RZ, 0xfc, !PT ;  /* 0x0000670009057a12 */ /* 0x001fe200078efcff */
[----:B------:R-:W-:Y:S03]  /*18c0*/  BSSY B1, `(.L_x_318) ;  /* 0x000001e000017945 */ /* 0x000fe60003800000 */
[----:B------:R-:W-:-:S13]  /*18d0*/  ISETP.NE.U32.AND P0, PT, R5, RZ, PT ;  /* 0x000000ff0500720c */ /* 0x000fda0003f05070 */
[----:B------:R-:W-:Y:S05]  /*18e0*/  @!P0 BRA `(.L_x_319) ;  /* 0x0000007000008947 */ /* 0x000fea0003800000 */
[----:B------:R-:W-:Y:S01]  /*18f0*/  IMAD.MOV.U32 R7, RZ, RZ, c[0x0][0x198] ;  /* 0x00006600ff077624 */ /* 0x000fe200078e00ff */
[----:B------:R-:W-:Y:S02]  /*1900*/  MOV R5, c[0x0][0x19c] ;  /* 0x0000670000057a02 */ /* 0x000fe40000000f00 */
[----:B------:R-:W-:Y:S02]  /*1910*/  MOV R6, 0x1930 ;  /* 0x0000193000067802 */ /* 0x000fe40000000f00 */
[----:B------:R-:W-:Y:S05]  /*1920*/  CALL.REL.NOINC `($__internal_13_$__cuda_sm20_div_s64) ;  /* 0x0000265000007944 */ /* 0x000fea0003c00000 */
[----:B------:R-:W-:-:S04]  /*1930*/  IMAD.MOV R11, RZ, RZ, -R7 ;  /* 0x000000ffff0b7224 */ /* 0x000fc800078e0a07 */
[----:B------:R-:W-:Y:S01]  /*1940*/  IMAD R11, R11, c[0x0][0x198], R0 ;  /* 0x000066000b0b7a24 */ /* 0x000fe200078e0200 */
[----:B------:R-:W-:Y:S05]  /*1950*/  BRA `(.L_x_320) ;  /* 0x0000014000007947 */ /* 0x000fea0003800000 */
.L_x_319:
        /* <DEDUP_REMOVED lines=20> */
.L_x_320:
[----:B------:R-:W-:Y:S05]  /*1aa0*/  BSYNC B1 ;  /* 0x0000000000017941 */ /* 0x000fea0003800000 */
.L_x_318:
        /* <DEDUP_REMOVED lines=11> */
[----:B---3--:R-:W-:Y:S01]  /*1b60*/  IADD3 R8, R16, UR7, RZ ;  /* 0x0000000710087c10 */ /* 0x008fe2000fffe0ff */
        /* <DEDUP_REMOVED lines=23> */
.L_x_317:
[----:B------:R-:W-:Y:S05]  /*1ce0*/  BSYNC B0 ;  /* 0x0000000000007941 */ /* 0x000fea0003800000 */
.L_x_316:
[----:B------:R-:W-:-:S04]  /*1cf0*/  ISETP.GE.U32.AND P0, PT, R14, 0x3, PT ;  /* 0x000000030e00780c */ /* 0x000fc80003f06070 */
[----:B------:R-:W-:-:S13]  /*1d00*/  ISETP.GE.U32.AND.EX P0, PT, R15, RZ, PT, P0 ;  /* 0x000000ff0f00720c */ /* 0x000fda0003f06100 */
[----:B------:R-:W-:Y:S05]  /*1d10*/  @!P0 EXIT ;  /* 0x000000000000894d */ /* 0x000fea0003800000 */
.L_x_335:
[----:B------:R-:W-:Y:S01]  /*1d20*/  LOP3.LUT R2, R9, c[0x0][0x19c], RZ, 0xfc, !PT ;  /* 0x0000670009027a12 */ /* 0x000fe200078efcff */
[----:B------:R-:W-:Y:S01]  /*1d30*/  BSSY B0, `(.L_x_322) ;  /* 0x0000020000007945 */ /* 0x000fe20003800000 */
[----:B0-----:R-:W-:Y:S02]  /*1d40*/  SHF.L.U32 R4, R3, 0x2, RZ ;  /* 0x0000000203047819 */ /* 0x001fe400000006ff */
[----:B------:R-:W-:Y:S02]  /*1d50*/  ISETP.NE.U32.AND P0, PT, R2, RZ, PT ;  /* 0x000000ff0200720c */ /* 0x000fe40003f05070 */
[----:B------:R-:W-:-:S11]  /*1d60*/  SHF.R.U32.HI R2, RZ, 0x1e, R3 ;  /* 0x0000001eff027819 */ /* 0x000fd60000011603 */
[----:B------:R-:W-:Y:S05]  /*1d70*/  @!P0 BRA `(.L_x_323) ;  /* 0x0000007000008947 */ /* 0x000fea0003800000 */
[----:B0-----:R-:W-:Y:S01]  /*1d80*/  IMAD.MOV.U32 R7, RZ, RZ, c[0x0][0x198] ;  /* 0x00006600ff077624 */ /* 0x001fe200078e00ff */
[----:B------:R-:W-:Y:S01]  /*1d90*/  MOV R6, 0x1dc0 ;  /* 0x00001dc000067802 */ /* 0x000fe20000000f00 */
[----:B------:R-:W-:Y:S02]  /*1da0*/  IMAD.MOV.U32 R5, RZ, RZ, c[0x0][0x19c] ;  /* 0x00006700ff057624 */ /* 0x000fe400078e00ff */
[----:B------:R-:W-:Y:S05]  /*1db0*/  CALL.REL.NOINC `($__internal_13_$__cuda_sm20_div_s64) ;  /* 0x000021c000007944 */ /* 0x000fea0003c00000 */
[----:B------:R-:W-:-:S04]  /*1dc0*/  IMAD.MOV R5, RZ, RZ, -R7 ;  /* 0x000000ffff057224 */ /* 0x000fc800078e0a07 */
[----:B------:R-:W-:Y:S01]  /*1dd0*/  IMAD R8, R5, c[0x0][0x198], R0 ;  /* 0x0000660005087a24 */ /* 0x000fe200078e0200 */
[----:B------:R-:W-:Y:S05]  /*1de0*/  BRA `(.L_x_324) ;  /* 0x0000014000007947 */ /* 0x000fea0003800000 */
.L_x_323:
        /* <DEDUP_REMOVED lines=20> */
.L_x_324:
[----:B------:R-:W-:Y:S05]  /*1f30*/  BSYNC B0 ;  /* 0x0000000000007941 */ /* 0x000fea0003800000 */
.L_x_322:
        /* <DEDUP_REMOVED lines=13> */
[----:B---3--:R-:W-:-:S03]  /*2010*/  IADD3 R5, R14, UR7, RZ ;  /* 0x000000070e057c10 */ /* 0x008fc6000fffe0ff */
        /* <DEDUP_REMOVED lines=18> */
[----:B------:R-:W-:Y:S01]  /*2140*/  MOV R7, c[0x0][0x198] ;  /* 0x0000660000077a02 */ /* 0x000fe20000000f00 */
[----:B0-----:R-:W-:Y:S01]  /*2150*/  IMAD.MOV.U32 R5, RZ, RZ, c[0x0][0x19c] ;  /* 0x00006700ff057624 */ /* 0x001fe200078e00ff */
[----:B------:R-:W-:Y:S02]  /*2160*/  MOV R6, 0x2180 ;  /* 0x0000218000067802 */ /* 0x000fe40000000f00 */
[----:B------:R-:W-:Y:S05]  /*2170*/  CALL.REL.NOINC `($__internal_13_$__cuda_sm20_div_s64) ;  /* 0x00001e0000007944 */ /* 0x000fea0003c00000 */
[----:B------:R-:W-:-:S04]  /*2180*/  IMAD.MOV R11, RZ, RZ, -R7 ;  /* 0x000000ffff0b7224 */ /* 0x000fc800078e0a07 */
[----:B------:R-:W-:Y:S01]  /*2190*/  IMAD R11, R11, c[0x0][0x198], R0 ;  /* 0x000066000b0b7a24 */ /* 0x000fe200078e0200 */
[----:B------:R-:W-:Y:S05]  /*21a0*/  BRA `(.L_x_327) ;  /* 0x0000014000007947 */ /* 0x000fea0003800000 */
.L_x_326:
        /* <DEDUP_REMOVED lines=20> */
.L_x_327:
[----:B------:R-:W-:Y:S05]  /*22f0*/  BSYNC B0 ;  /* 0x0000000000007941 */ /* 0x000fea0003800000 */
.L_x_325:
        /* <DEDUP_REMOVED lines=39> */
.L_x_329:
        /* <DEDUP_REMOVED lines=20> */
.L_x_330:
[----:B------:R-:W-:Y:S05]  /*26b0*/  BSYNC B0 ;  /* 0x0000000000007941 */ /* 0x000fea0003800000 */
.L_x_328:
        /* <DEDUP_REMOVED lines=39> */
.L_x_332:
        /* <DEDUP_REMOVED lines=20> */
.L_x_333:
[----:B------:R-:W-:Y:S05]  /*2a70*/  BSYNC B0 ;  /* 0x0000000000007941 */ /* 0x000fea0003800000 */
.L_x_331:
        /* <DEDUP_REMOVED lines=32> */
.L_x_334:
[----:B------:R-:W-:Y:S05]  /*2c80*/  EXIT ;  /* 0x000000000000794d */ /* 0x000fea0003800000 */
.L_x_315:
[----:B------:R-:W-:Y:S01]  /*2c90*/  ISETP.NE.U32.AND P0, PT, R4, RZ, PT ;  /* 0x000000ff0400720c */ /* 0x000fe20003f05070 */
[----:B------:R-:W-:Y:S03]  /*2ca0*/  BSSY B0, `(.L_x_336) ;  /* 0x0000044000007945 */ /* 0x000fe60003800000 */
[----:B------:R-:W-:-:S13]  /*2cb0*/  ISETP.NE.AND.EX P0, PT, R2, RZ, PT, P0 ;  /* 0x000000ff0200720c */ /* 0x000fda0003f05300 */
[----:B------:R-:W-:Y:S05]  /*2cc0*/  @!P0 BRA `(.L_x_337) ;  /* 0x0000041000008947 */ /* 0x000fea0003800000 */
[----:B------:R-:W-:-:S04]  /*2cd0*/  LEA R18, P0, R0, c[0x0][0x160], 0x2 ;  /* 0x0000580000127a11 */ /* 0x000fc800078010ff */
[----:B------:R-:W-:Y:S02]  /*2ce0*/  LEA.HI.X R21, R0, c[0x0][0x164], R9, 0x2, P0 ;  /* 0x0000590000157a11 */ /* 0x000fe400000f1409 */
.L_x_341:
[----:B0-----:R-:W-:Y:S01]  /*2cf0*/  LOP3.LUT R5, R9, c[0x0][0x19c], RZ, 0xfc, !PT ;  /* 0x0000670009057a12 */ /* 0x001fe200078efcff */
[----:B------:R-:W-:Y:S03]  /*2d00*/  BSSY B1, `(.L_x_338) ;  /* 0x000001e000017945 */ /* 0x000fe60003800000 */
[----:B------:R-:W-:-:S13]  /*2d10*/  ISETP.NE.U32.AND P0, PT, R5, RZ, PT ;  /* 0x000000ff0500720c */ /* 0x000fda0003f05070 */
[----:B------:R-:W-:Y:S05]  /*2d20*/  @!P0 BRA `(.L_x_339) ;  /* 0x0000007000008947 */ /* 0x000fea0003800000 */
[----:B------:R-:W-:Y:S01]  /*2d30*/  MOV R7, c[0x0][0x198] ;  /* 0x0000660000077a02 */ /* 0x000fe20000000f00 */
[----:B------:R-:W-:Y:S01]  /*2d40*/  IMAD.MOV.U32 R5, RZ, RZ, c[0x0][0x19c] ;  /* 0x00006700ff057624 */ /* 0x000fe200078e00ff */
[----:B------:R-:W-:Y:S02]  /*2d50*/  MOV R6, 0x2d70 ;  /* 0x00002d7000067802 */ /* 0x000fe40000000f00 */
[----:B------:R-:W-:Y:S05]  /*2d60*/  CALL.REL.NOINC `($__internal_13_$__cuda_sm20_div_s64) ;  /* 0x0000121000007944 */ /* 0x000fea0003c00000 */
[----:B------:R-:W-:-:S04]  /*2d70*/  IMAD.MOV R11, RZ, RZ, -R7 ;  /* 0x000000ffff0b7224 */ /* 0x000fc800078e0a07 */
[----:B------:R-:W-:Y:S01]  /*2d80*/  IMAD R11, R11, c[0x0][0x198], R0 ;  /* 0x000066000b0b7a24 */ /* 0x000fe200078e0200 */
[----:B------:R-:W-:Y:S05]  /*2d90*/  BRA `(.L_x_340) ;  /* 0x0000014000007947 */ /* 0x000fea0003800000 */
.L_x_339:
        /* <DEDUP_REMOVED lines=20> */
.L_x_340:
[----:B------:R-:W-:Y:S05]  /*2ee0*/  BSYNC B1 ;  /* 0x0000000000017941 */ /* 0x000fea0003800000 */
.L_x_338:
        /* <DEDUP_REMOVED lines=9> */
[----:B------:R-:W-:Y:S02]  /*2f80*/  IMAD R8, R5, c[0x0][0x198], RZ ;  /* 0x0000660005087a24 */ /* 0x000fe400078e02ff */
[----:B------:R-:W-:Y:S01]  /*2f90*/  IMAD R5, R10, c[0x0][0x1a0], R11 ;  /* 0x000068000a057a24 */ /* 0x000fe200078e020b */
[----:B------:R-:W-:Y:S01]  /*2fa0*/  LEA R10, P0, R6, c[0x0][0x168], 0x2 ;  /* 0x00005a00060a7a11 */ /* 0x000fe200078010ff */
[----:B------:R-:W-:Y:S02]  /*2fb0*/  IMAD R17, R13, c[0x0][0x19c], R8 ;  /* 0x000067000d117a24 */ /* 0x000fe400078e0208 */
[----:B------:R-:W-:-:S04]  /*2fc0*/  IMAD.WIDE R12, R5, R16, c[0x0][0x170] ;  /* 0x00005c00050c7625 */ /* 0x000fc800078e0210 */
[----:B------:R-:W-:Y:S02]  /*2fd0*/  IMAD.IADD R7, R7, 0x1, R17 ;  /* 0x0000000107077824 */ /* 0x000fe400078e0211 */
[----:B------:R-:W2:Y:S03]  /*2fe0*/  LDG.E R13, [R12.64] ;  /* 0x0000000c0c0d7981 */ /* 0x000ea6000c1e1900 */
[----:B------:R-:W-:-:S05]  /*2ff0*/  LEA.HI.X R11, R6, c[0x0][0x16c], R7, 0x2, P0 ;  /* 0x00005b00060b7a11 */ /* 0x000fca00000f1407 */
[----:B------:R-:W2:Y:S01]  /*3000*/  LDG.E R10, [R10.64] ;  /* 0x0000000c0a0a7981 */ /* 0x000ea2000c1e1900 */
[----:B------:R-:W-:Y:S01]  /*3010*/  IMAD.MOV.U32 R6, RZ, RZ, R18 ;  /* 0x000000ffff067224 */ /* 0x000fe200078e0012 */
[----:B------:R-:W-:Y:S02]  /*3020*/  MOV R7, R21 ;  /* 0x0000001500077202 */ /* 0x000fe40000000f00 */
[----:B------:R-:W-:-:S04]  /*3030*/  IADD3 R4, P0, R4, -0x1, RZ ;  /* 0xffffffff04047810 */ /* 0x000fc80007f1e0ff */
[----:B------:R-:W-:Y:S02]  /*3040*/  IADD3.X R2, R2, -0x1, RZ, P0, !PT ;  /* 0xffffffff02027810 */ /* 0x000fe400007fe4ff */
[----:B------:R-:W-:-:S04]  /*3050*/  ISETP.NE.U32.AND P0, PT, R4, RZ, PT ;  /* 0x000000ff0400720c */ /* 0x000fc80003f05070 */
[----:B------:R-:W-:Y:S02]  /*3060*/  ISETP.NE.AND.EX P0, PT, R2, RZ, PT, P0 ;  /* 0x000000ff0200720c */ /* 0x000fe40003f05300 */
[C---:B------:R-:W-:Y:S02]  /*3070*/  IADD3 R0, P1, R3.reuse, R0, RZ ;  /* 0x0000000003007210 */ /* 0x040fe40007f3e0ff */
[----:B------:R-:W-:-:S03]  /*3080*/  LEA R18, P2, R3, R18, 0x2 ;  /* 0x0000001203127211 */ /* 0x000fc600078410ff */
[----:B------:R-:W-:Y:S01]  /*3090*/  IMAD.X R9, RZ, RZ, R9, P1 ;  /* 0x000000ffff097224 */ /* 0x000fe200008e0609 */
[----:B------:R-:W-:Y:S01]  /*30a0*/  LEA.HI.X R21, R3, R21, RZ, 0x2, P2 ;  /* 0x0000001503157211 */ /* 0x000fe200010f14ff */
[----:B--2---:R-:W-:-:S05]  /*30b0*/  FFMA.FTZ R5, R10, c[0x0][0x1b0], R13 ;  /* 0x00006c000a057a23 */ /* 0x004fca000001000d */
[----:B------:R0:W-:Y:S01]  /*30c0*/  STG.E [R6.64], R5 ;  /* 0x0000000506007986 */ /* 0x0001e2000c10190c */
[----:B------:R-:W-:Y:S05]  /*30d0*/  @P0 BRA `(.L_x_341) ;  /* 0xfffffc1000000947 */ /* 0x000fea000383ffff */
.L_x_337:
[----:B------:R-:W-:Y:S05]  /*30e0*/  BSYNC B0 ;  /* 0x0000000000007941 */ /* 0x000fea0003800000 */
.L_x_336:
[----:B------:R-:W-:-:S04]  /*30f0*/  ISETP.GE.U32.AND P0, PT, R14, 0x3, PT ;  /* 0x000000030e00780c */ /* 0x000fc80003f06070 */
[----:B------:R-:W-:-:S13]  /*3100*/  ISETP.GE.U32.AND.EX P0, PT, R15, RZ, PT, P0 ;  /* 0x000000ff0f00720c */ /* 0x000fda0003f06100 */
[----:B------:R-:W-:Y:S05]  /*3110*/  @!P0 EXIT ;  /* 0x000000000000894d */ /* 0x000fea0003800000 */
[C---:B------:R-:W-:Y:S01]  /*3120*/  LEA R14, P0, R0.reuse, c[0x0][0x160], 0x2 ;  /* 0x00005800000e7a11 */ /* 0x040fe200078010ff */
[----:B------:R-:W-:Y:S01]  /*3130*/  IMAD.SHL.U32 R4, R3, 0x4, RZ ;  /* 0x0000000403047824 */ /* 0x000fe200078e00ff */
[----:B------:R-:W-:Y:S02]  /*3140*/  SHF.R.U32.HI R2, RZ, 0x1e, R3 ;  /* 0x0000001eff027819 */ /* 0x000fe40000011603 */
[----:B------:R-:W-:Y:S02]  /*3150*/  LEA.HI.X R15, R0, c[0x0][0x164], R9, 0x2, P0 ;  /* 0x00005900000f7a11 */ /* 0x000fe400000f1409 */
.L_x_355:
        /* <DEDUP_REMOVED lines=8> */
[----:B------:R-:W-:-:S04]  /*31e0*/  IMAD.MOV R5, RZ, RZ, -R7 ;  /* 0x000000ffff057224 */ /* 0x000fc800078e0a07 */
[----:B------:R-:W-:Y:S01]  /*31f0*/  IMAD R6, R5, c[0x0][0x198], R0 ;  /* 0x0000660005067a24 */ /* 0x000fe200078e0200 */
[----:B------:R-:W-:Y:S05]  /*3200*/  BRA `(.L_x_344) ;  /* 0x0000014000007947 */ /* 0x000fea0003800000 */
.L_x_343:
        /* <DEDUP_REMOVED lines=20> */
.L_x_344:
[----:B------:R-:W-:Y:S05]  /*3350*/  BSYNC B0 ;  /* 0x0000000000007941 */ /* 0x000fea0003800000 */
.L_x_342:
[----:B------:R-:W-:Y:S01]  /*3360*/  IADD3 R7, R7, UR6, RZ ;  /* 0x0000000607077c10 */ /* 0x000fe2000fffe0ff */
[----:B------:R-:W-:-:S04]  /*3370*/  IMAD.MOV.U32 R18, RZ, RZ, 0x4 ;  /* 0x00000004ff127424 */ /* 0x000fc800078e00ff */
[----:B------:R-:W-:-:S06]  /*3380*/  IMAD.WIDE R16, R7, R18, c[0x0][0x178] ;  /* 0x00005e0007107625 */ /* 0x000fcc00078e0212 */
[----:B------:R-:W2:Y:S01]  /*3390*/  LDG.E R17, [R16.64] ;  /* 0x0000000c10117981 */ /* 0x000ea2000c1e1900 */
[----:B------:R-:W-:Y:S01]  /*33a0*/  SHF.R.S32.HI R11, RZ, 0x1f, R6 ;  /* 0x0000001fff0b7819 */ /* 0x000fe20000011406 */
[----:B------:R-:W-:Y:S01]  /*33b0*/  IMAD.MOV.U32 R7, RZ, RZ, c[0x0][0x198] ;  /* 0x00006600ff077624 */ /* 0x000fe200078e00ff */
[----:B------:R-:W-:Y:S02]  /*33c0*/  MOV R10, R6 ;  /* 0x00000006000a7202 */ /* 0x000fe40000000f00 */
[----:B--2---:R-:W-:-:S03]  /*33d0*/  SHF.R.S32.HI R5, RZ, 0x1f, R17 ;  /* 0x0000001fff057819 */ /* 0x004fc60000011411 */
[----:B------:R-:W-:-:S04]  /*33e0*/  IMAD.WIDE.U32 R10, R17, c[0x0][0x198], R10 ;  /* 0x00006600110a7a25 */ /* 0x000fc800078e000a */
[----:B------:R-:W-:Y:S01]  /*33f0*/  IMAD R8, R5, c[0x0][0x198], RZ ;  /* 0x0000660005087a24 */ /* 0x000fe200078e02ff */
[----:B------:R-:W-:Y:S01]  /*3400*/  LEA R12, P0, R10, c[0x0][0x168], 0x2 ;  /* 0x00005a000a0c7a11 */ /* 0x000fe200078010ff */
[----:B------:R-:W-:Y:S02]  /*3410*/  IMAD R5, R7, c[0x0][0x1a0], R6 ;  /* 0x0000680007057a24 */ /* 0x000fe400078e0206 */
[----:B------:R-:W-:Y:S02]  /*3420*/  IMAD R13, R17, c[0x0][0x19c], R8 ;  /* 0x00006700110d7a24 */ /* 0x000fe400078e0208 */
[----:B------:R-:W-:-:S04]  /*3430*/  IMAD.WIDE R16, R5, R18, c[0x0][0x170] ;  /* 0x00005c0005107625 */ /* 0x000fc800078e0212 */
[----:B------:R-:W-:Y:S02]  /*3440*/  IMAD.IADD R11, R11, 0x1, R13 ;  /* 0x000000010b0b7824 */ /* 0x000fe400078e020d */
[----:B------:R-:W2:Y:S03]  /*3450*/  LDG.E R17, [R16.64] ;  /* 0x0000000c10117981 */ /* 0x000ea6000c1e1900 */
[----:B------:R-:W-:-:S05]  /*3460*/  LEA.HI.X R13, R10, c[0x0][0x16c], R11, 0x2, P0 ;  /* 0x00005b000a0d7a11 */ /* 0x000fca00000f140b */
[----:B------:R-:W2:Y:S01]  /*3470*/  LDG.E R12, [R12.64] ;  /* 0x0000000c0c0c7981 */ /* 0x000ea2000c1e1900 */
[----:B------:R-:W-:-:S05]  /*3480*/  IADD3 R0, P0, R3, R0, RZ ;  /* 0x0000000003007210 */ /* 0x000fca0007f1e0ff */
[----:B------:R-:W-:-:S05]  /*3490*/  IMAD.X R9, RZ, RZ, R9, P0 ;  /* 0x000000ffff097224 */ /* 0x000fca00000e0609 */
[----:B------:R-:W-:-:S04]  /*34a0*/  LOP3.LUT R6, R9, c[0x0][0x19c], RZ, 0xfc, !PT ;  /* 0x0000670009067a12 */ /* 0x000fc800078efcff */
[----:B------:R-:W-:Y:S01]  /*34b0*/  ISETP.NE.U32.AND P0, PT, R6, RZ, PT ;  /* 0x000000ff0600720c */ /* 0x000fe20003f05070 */
[----:B------:R-:W-:Y:S01]  /*34c0*/  BSSY B0, `(.L_x_345) ;  /* 0x000001e000007945 */ /* 0x000fe20003800000 */
[----:B--2---:R-:W-:-:S05]  /*34d0*/  FFMA.FTZ R5, R12, c[0x0][0x1b0], R17 ;  /* 0x00006c000c057a23 */ /* 0x004fca0000010011 */
[----:B------:R0:W-:Y:S06]  /*34e0*/  STG.E [R14.64], R5 ;  /* 0x000000050e007986 */ /* 0x0001ec000c10190c */
[----:B------:R-:W-:Y:S05]  /*34f0*/  @!P0 BRA `(.L_x_346) ;  /* 0x0000006000008947 */ /* 0x000fea0003800000 */
[----:B0-----:R-:W-:Y:S01]  /*3500*/  IMAD.MOV.U32 R5, RZ, RZ, c[0x0][0x19c] ;  /* 0x00006700ff057624 */ /* 0x001fe200078e00ff */
[----:B------:R-:W-:Y:S02]  /*3510*/  MOV R6, 0x3530 ;  /* 0x0000353000067802 */ /* 0x000fe40000000f00 */
[----:B------:R-:W-:Y:S05]  /*3520*/  CALL.REL.NOINC `($__internal_13_$__cuda_sm20_div_s64) ;  /* 0x00000a5000007944 */ /* 0x000fea0003c00000 */
[----:B------:R-:W-:-:S04]  /*3530*/  IMAD.MOV R5, RZ, RZ, -R7 ;  /* 0x000000ffff057224 */ /* 0x000fc800078e0a07 */
[----:B------:R-:W-:Y:S01]  /*3540*/  IMAD R6, R5, c[0x0][0x198], R0 ;  /* 0x0000660005067a24 */ /* 0x000fe200078e0200 */
[----:B------:R-:W-:Y:S05]  /*3550*/  BRA `(.L_x_347) ;  /* 0x0000014000007947 */ /* 0x000fea0003800000 */
.L_x_346:
        /* <DEDUP_REMOVED lines=20> */
.L_x_347:
[----:B------:R-:W-:Y:S05]  /*36a0*/  BSYNC B0 ;  /* 0x0000000000007941 */ /* 0x000fea0003800000 */
.L_x_345:
        /* <DEDUP_REMOVED lines=9> */
[----:B------:R-:W-:Y:S01]  /*3740*/  IMAD R8, R5, c[0x0][0x198], RZ ;  /* 0x0000660005087a24 */ /* 0x000fe200078e02ff */
[----:B------:R-:W-:Y:S01]  /*3750*/  LEA R12, P0, R10, c[0x0][0x168], 0x2 ;  /* 0x00005a000a0c7a11 */ /* 0x000fe200078010ff */
[----:B------:R-:W-:Y:S02]  /*3760*/  IMAD R5, R7, c[0x0][0x1a0], R6 ;  /* 0x0000680007057a24 */ /* 0x000fe400078e0206 */
[----:B------:R-:W-:Y:S02]  /*3770*/  IMAD R13, R17, c[0x0][0x19c], R8 ;  /* 0x00006700110d7a24 */ /* 0x000fe400078e0208 */
[----:B------:R-:W-:-:S03]  /*3780*/  IMAD.WIDE R16, R5, R18, c[0x0][0x170] ;  /* 0x00005c0005107625 */ /* 0x000fc600078e0212 */
[----:B------:R-:W-:-:S03]  /*3790*/  IADD3 R11, R11, R13, RZ ;  /* 0x0000000d0b0b7210 */ /* 0x000fc60007ffe0ff */
[----:B------:R-:W2:Y:S01]  /*37a0*/  LDG.E R17, [R16.64] ;  /* 0x0000000c10117981 */ /* 0x000ea2000c1e1900 */
[----:B------:R-:W-:-:S05]  /*37b0*/  LEA.HI.X R13, R10, c[0x0][0x16c], R11, 0x2, P0 ;  /* 0x00005b000a0d7a11 */ /* 0x000fca00000f140b */
[----:B------:R-:W2:Y:S01]  /*37c0*/  LDG.E R12, [R12.64] ;  /* 0x0000000c0c0c7981 */ /* 0x000ea2000c1e1900 */
[----:B------:R-:W-:-:S05]  /*37d0*/  IADD3 R14, P0, R4, R14, RZ ;  /* 0x0000000e040e7210 */ /* 0x000fca0007f1e0ff */
[----:B------:R-:W-:Y:S01]  /*37e0*/  IMAD.X R15, R2, 0x1, R15, P0 ;  /* 0x00000001020f7824 */ /* 0x000fe200000e060f */
        /* <DEDUP_REMOVED lines=14> */
.L_x_349:
        /* <DEDUP_REMOVED lines=20> */
.L_x_350:
[----:B------:R-:W-:Y:S05]  /*3a10*/  BSYNC B0 ;  /* 0x0000000000007941 */ /* 0x000fea0003800000 */
.L_x_348:
        /* <DEDUP_REMOVED lines=34> */
.L_x_352:
        /* <DEDUP_REMOVED lines=20> */
.L_x_353:
[----:B------:R-:W-:Y:S05]  /*3d80*/  BSYNC B0 ;  /* 0x0000000000007941 */ /* 0x000fea0003800000 */
.L_x_351:
        /* <DEDUP_REMOVED lines=21> */
[----:B------:R-:W-:Y:S01]  /*3ee0*/  IMAD.X R9, RZ, RZ, R9, P0 ;  /* 0x000000ffff097224 */ /* 0x000fe200000e0609 */
[----:B------:R-:W-:-:S04]  /*3ef0*/  ISETP.GE.U32.AND P0, PT, R0, UR4, PT ;  /* 0x0000000400007c0c */ /* 0x000fc8000bf06070 */
[----:B------:R-:W-:Y:S02]  /*3f00*/  ISETP.GE.AND.EX P0, PT, R9, UR8, PT, P0 ;  /* 0x0000000809007c0c */ /* 0x000fe4000bf06300 */
[----:B------:R-:W-:-:S05]  /*3f10*/  IADD3 R14, P1, R4, R6, RZ ;  /* 0x00000006040e7210 */ /* 0x000fca0007f3e0ff */
[----:B------:R-:W-:Y:S02]  /*3f20*/  IMAD.X R15, R2, 0x1, R7, P1 ;  /* 0x00000001020f7824 */ /* 0x000fe400008e0607 */
[----:B--2---:R-:W-:-:S05]  /*3f30*/  FFMA.FTZ R5, R12, c[0x0][0x1b0], R11 ;  /* 0x00006c000c057a23 */ /* 0x004fca000001000b */
[----:B------:R0:W-:Y:S01]  /*3f40*/  STG.E [R6.64], R5 ;  /* 0x0000000506007986 */ /* 0x0001e2000c10190c */
[----:B------:R-:W-:Y:S01]  /*3f50*/  @P0 CALL.REL.NOINC `(.L_x_354) ;  /* 0x0000001000000944 */ /* 0x000fe20003c00000 */
[----:B------:R-:W-:Y:S05]  /*3f60*/  BRA `(.L_x_355) ;  /* 0xfffff1f000007947 */ /* 0x000fea000383ffff */
.L_x_354:
[----:B------:R-:W-:Y:S05]  /*3f70*/  EXIT ;  /* 0x000000000000794d */ /* 0x000fea0003800000 */
        .weak           $__internal_13_$__cuda_sm20_div_s64
        .type           $__internal_13_$__cuda_sm20_div_s64,@function
        .size           $__internal_13_$__cuda_sm20_div_s64,($__internal_14_$__cuda_sm20_div_u64 - $__internal_13_$__cuda_sm20_div_s64)
$__internal_13_$__cuda_sm20_div_s64:
        /* <DEDUP_REMOVED lines=47> */
[----:B------:R-:W-:-:S04]  /*4270*/  IADD3 R8, P1, R8, R13, RZ ;  /* 0x0000000d08087210 */ /* 0x000fc80007f3e0ff */
[----:B------:R-:W-:Y:S01]  /*4280*/  IADD3.X R12, R12, RZ, RZ, P0, !PT ;  /* 0x000000ff0c0c7210 */ /* 0x000fe200007fe4ff */
[C---:B------:R-:W-:Y:S01]  /*4290*/  IMAD.WIDE.U32 R22, R8.reuse, R16, RZ ;  /* 0x0000001008167225 */ /* 0x040fe200078e00ff */
[----:B------:R-:W-:-:S03]  /*42a0*/  IADD3 R19, R8, 0x1, RZ ;  /* 0x0000000108137810 */ /* 0x000fc60007ffe0ff */
[----:B------:R-:W-:Y:S01]  /*42b0*/  IMAD.X R13, RZ, RZ, R12, P1 ;  /* 0x000000ffff0d7224 */ /* 0x000fe200008e060c */
[----:B------:R-:W-:Y:S01]  /*42c0*/  IADD3 R10, P1, -R22, R10, RZ ;  /* 0x0000000a160a7210 */ /* 0x000fe20007f3e1ff */
[----:B------:R-:W-:-:S03]  /*42d0*/  IMAD R12, R8, R17, R23 ;  /* 0x00000011080c7224 */ /* 0x000fc600078e0217 */
        /* <DEDUP_REMOVED lines=18> */
[----:B------:R-:W-:Y:S01]  /*4400*/  ISETP.NE.AND.EX P0, PT, R5, RZ, PT, P0 ;  /* 0x000000ff0500720c */ /* 0x000fe20003f05300 */
[----:B------:R-:W-:-:S03]  /*4410*/  IMAD.MOV.U32 R10, RZ, RZ, R6 ;  /* 0x000000ffff0a7224 */ /* 0x000fc600078e0006 */
[----:B------:R-:W-:-:S04]  /*4420*/  SEL R7, R7, R8, !P1 ;  /* 0x0000000807077207 */ /* 0x000fc80004800000 */
[----:B------:R-:W-:Y:S01]  /*4430*/  SEL R7, R7, 0xffffffff, P0 ;  /* 0xffffffff07077807 */ /* 0x000fe20000000000 */
[----:B------:R-:W-:Y:S06]  /*4440*/  RET.REL.NODEC R10 `(_ZN17fastertransformer26embeddingLookupPosEncodingIfEEvPT_PKS1_S4_PKiS6_S6_iliiiiS1_) ;  /* 0xffffbbb00a007950 */ /* 0x000fec0003c3ffff */
        .weak           $__internal_14_$__cuda_sm20_div_u64
        .type           $__internal_14_$__cuda_sm20_div_u64,@function
        .size           $__internal_14_$__cuda_sm20_div_u64,(.L_x_465 - $__internal_14_$__cuda_sm20_div_u64)
$__internal_14_$__cuda_sm20_div_u64:
        /* <DEDUP_REMOVED lines=15> */
[----:B------:R-:W-:Y:S01]  /*4540*/  IMAD.HI.U32 R10, P1, R7, R15, R10 ;  /* 0x0000000f070a7227 */ /* 0x000fe2000782000a */
[----:B------:R-:W-:-:S04]  /*4550*/  IADD3.X R8, R17, R7, RZ, P0, !PT ;  /* 0x0000000711087210 */ /* 0x000fc800007fe4ff */
        /* <DEDUP_REMOVED lines=48> */
[----:B------:R-:W-:Y:S06]  /*4860*/  RET.REL.NODEC R4 `(_ZN17fastertransformer26embeddingLookupPosEncodingIfEEvPT_PKS1_S4_PKiS6_S6_iliiiiS1_) ;  /* 0xffffb79004007950 */ /* 0x000fec0003c3ffff */
.L_x_356:
        /* <DEDUP_REMOVED lines=9> */
.L_x_465:


//--------------------- .text._ZN17fastertransformer18decodingInitializeI6__halfEEvPbPiS3_PT_PKiiii --------------------------
	.section	.text._ZN17fastertransformer18decodingInitializeI6__halfEEvPbPiS3_PT_PKiiii,"ax",@progbits
	.sectioninfo	@"SHI_REGISTERS=20"
	.align	128
        .global         _ZN17fastertransformer18decodingInitializeI6__halfEEvPbPiS3_PT_PKiiii
        .type           _ZN17fastertransformer18decodingInitializeI6__halfEEvPbPiS3_PT_PKiiii,@function
        .size           _ZN17fastertransformer18decodingInitializeI6__halfEEvPbPiS3_PT_PKiiii,(.L_x_479 - _ZN17fastertransformer18decodingInitializeI6__halfEEvPbPiS3_PT_PKiiii)
        .other          _ZN17fastertransformer18decodingInitializeI6__halfEEvPbPiS3_PT_PKiiii,@"STO_CUDA_ENTRY STV_DEFAULT"
_ZN17fastertransformer18decodingInitializeI6__halfEEvPbPiS3_PT_PKiiii:
.text._ZN17fastertransformer18decodingInitializeI6__halfEEvPbPiS3_PT_PKiiii:
[----:B------:R-:W-:Y:S02]  /*0000*/  IMAD.MOV.U32 R1, RZ, RZ, c[0x0][0x28] ;  /* 0x00000a00ff017624 */ /* 0x000fe400078e00ff */
[----:B------:R-:W0:Y:S01]  /*0010*/  S2R R0, SR_CTAID.X ;  /* 0x0000000000007919 */ /* 0x000e220000002500 */
[----:B------:R-:W-:Y:S02]  /*0020*/  ULDC.64 UR4, c[0x0][0x188] ;  /* 0x0000620000047ab9 */ /* 0x000fe40000000a00 */
[----:B------:R-:W-:Y:S01]  /*0030*/  UIMAD UR4, UR5, UR4, URZ ;  /* 0x00000004050472a4 */ /* 0x000fe2000f8e023f */
[----:B------:R-:W0:Y:S02]  /*0040*/  S2R R3, SR_TID.X ;  /* 0x0000000000037919 */ /* 0x000e240000002100 */
[----:B0-----:R-:W-:-:S05]  /*0050*/  IMAD R0, R0, c[0x0][0x0], R3 ;  /* 0x0000000000007a24 */ /* 0x001fca00078e0203 */
[----:B------:R-:W-:-:S13]  /*0060*/  ISETP.GE.AND P0, PT, R0, UR4, PT ;  /* 0x0000000400007c0c */ /* 0x000fda000bf06270 */
[----:B------:R-:W-:Y:S05]  /*0070*/  @P0 EXIT ;  /* 0x000000000000094d */ /* 0x000fea0003800000 */
[----:B------:R-:W-:Y:S01]  /*0080*/  ISETP.NE.U32.AND P0, PT, RZ, c[0x0][0x170], PT ;  /* 0x00005c00ff007a0c */ /* 0x000fe20003f05070 */
[----:B------:R-:W-:-:S03]  /*0090*/  ULDC.64 UR6, c[0x0][0x118] ;  /* 0x0000460000067ab9 */ /* 0x000fc60000000a00 */
[----:B------:R-:W-:-:S13]  /*00a0*/  ISETP.NE.AND.EX P0, PT, RZ, c[0x0][0x174], PT, P0 ;  /* 0x00005d00ff007a0c */ /* 0x000fda0003f05300 */
[----:B------:R-:W-:Y:S05]  /*00b0*/  @!P0 BRA `(.L_x_357) ;  /* 0x0000031000008947 */ /* 0x000fea0003800000 */
[----:B------:R-:W-:-:S04]  /*00c0*/  IABS R2, c[0x0][0x18c] ;  /* 0x0000630000027a13 */ /* 0x000fc80000000000 */
        /* <DEDUP_REMOVED lines=8> */
.L_x_358:
[----:B------:R-:W-:Y:S01]  /*0150*/  IABS R6, R0 ;  /* 0x0000000000067213 */ /* 0x000fe20000000000 */
[----:B0-----:R-:W-:Y:S01]  /*0160*/  IMAD.MOV.U32 R9, RZ, RZ, 0x4 ;  /* 0x00000004ff097424 */ /* 0x001fe200078e00ff */
[----:B------:R-:W-:Y:S01]  /*0170*/  IABS R8, c[0x0][0x18c] ;  /* 0x0000630000087a13 */ /* 0x000fe20000000000 */
[----:B------:R-:W-:Y:S01]  /*0180*/  IMAD.MOV.U32 R15, RZ, RZ, c[0x0][0x190] ;  /* 0x00006400ff0f7624 */ /* 0x000fe200078e00ff */
        /* <DEDUP_REMOVED lines=9> */
[----:B------:R-:W-:-:S04]  /*0220*/  LOP3.LUT R5, R0, c[0x0][0x18c], RZ, 0x3c, !PT ;  /* 0x0000630000057a12 */ /* 0x000fc800078e3cff */
[----:B------:R-:W-:-:S07]  /*0230*/  ISETP.GE.AND P1, PT, R5, RZ, PT ;  /* 0x000000ff0500720c */ /* 0x000fce0003f26270 */
[----:B------:R-:W-:Y:S02]  /*0240*/  @P0 IADD3 R4, R4, 0x1, RZ ;  /* 0x0000000104040810 */ /* 0x000fe40007ffe0ff */
[----:B------:R-:W-:-:S03]  /*0250*/  IADD3 R10, P0, R0, c[0x0][0x160], RZ ;  /* 0x00005800000a7a10 */ /* 0x000fc60007f1e0ff */
[----:B------:R-:W-:Y:S01]  /*0260*/  IMAD.MOV.U32 R8, RZ, RZ, R4 ;  /* 0x000000ffff087224 */ /* 0x000fe200078e0004 */
[----:B------:R-:W-:Y:S01]  /*0270*/  IADD3.X R11, R17, c[0x0][0x164], RZ, P0, !PT ;  /* 0x00005900110b7a10 */ /* 0x000fe200007fe4ff */
[----:B------:R-:W-:-:S04]  /*0280*/  IMAD.WIDE R4, R0, R9, c[0x0][0x168] ;  /* 0x00005a0000047625 */ /* 0x000fc800078e0209 */
[----:B------:R-:W-:Y:S01]  /*0290*/  @!P1 IMAD.MOV R8, RZ, RZ, -R8 ;  /* 0x000000ffff089224 */ /* 0x000fe200078e0a08 */
[----:B------:R-:W-:Y:S01]  /*02a0*/  @!P2 LOP3.LUT R8, RZ, c[0x0][0x18c], RZ, 0x33, !PT ;  /* 0x00006300ff08aa12 */ /* 0x000fe200078e33ff */
[----:B------:R-:W-:Y:S04]  /*02b0*/  STG.E.U8 [R10.64], RZ ;  /* 0x000000ff0a007986 */ /* 0x000fe8000c101106 */
[----:B------:R-:W-:Y:S01]  /*02c0*/  IMAD.WIDE R6, R8, R9, c[0x0][0x180] ;  /* 0x0000600008067625 */ /* 0x000fe200078e0209 */
[----:B------:R0:W-:Y:S05]  /*02d0*/  STG.E [R4.64], R15 ;  /* 0x0000000f04007986 */ /* 0x0001ea000c101906 */
[----:B------:R-:W2:Y:S01]  /*02e0*/  LDG.E R7, [R6.64] ;  /* 0x0000000606077981 */ /* 0x000ea2000c1e1900 */
[----:B------:R-:W-:Y:S01]  /*02f0*/  IMAD.MOV R13, RZ, RZ, -R8 ;  /* 0x000000ffff0d7224 */ /* 0x000fe200078e0a08 */
[----:B------:R-:W-:-:S03]  /*0300*/  LEA R12, P1, R0, c[0x0][0x178], 0x1 ;  /* 0x00005e00000c7a11 */ /* 0x000fc600078208ff */
[----:B------:R-:W-:Y:S01]  /*0310*/  IMAD R8, R13, c[0x0][0x18c], R0 ;  /* 0x000063000d087a24 */ /* 0x000fe200078e0200 */
[----:B------:R-:W-:Y:S01]  /*0320*/  LEA.HI.X R13, R0, c[0x0][0x17c], R17, 0x1, P1 ;  /* 0x00005f00000d7a11 */ /* 0x000fe200008f0c11 */
[----:B0-----:R-:W-:-:S03]  /*0330*/  IMAD.MOV.U32 R5, RZ, RZ, c[0x0][0x0] ;  /* 0x00000000ff057624 */ /* 0x001fc600078e00ff */
[----:B------:R-:W-:Y:S01]  /*0340*/  ISETP.NE.AND P0, PT, R8, RZ, PT ;  /* 0x000000ff0800720c */ /* 0x000fe20003f05270 */
[----:B------:R-:W-:-:S03]  /*0350*/  IMAD.WIDE R8, R0, R9, c[0x0][0x170] ;  /* 0x00005c0000087625 */ /* 0x000fc600078e0209 */
[----:B------:R-:W-:Y:S01]  /*0360*/  SEL R17, RZ, 0xfbff, !P0 ;  /* 0x0000fbffff117807 */ /* 0x000fe20004000000 */
[----:B------:R-:W-:-:S05]  /*0370*/  IMAD R0, R5, c[0x0][0xc], R0 ;  /* 0x0000030005007a24 */ /* 0x000fca00078e0200 */
[----:B------:R-:W-:Y:S01]  /*0380*/  ISETP.GE.AND P0, PT, R0, UR4, PT ;  /* 0x0000000400007c0c */ /* 0x000fe2000bf06270 */
[----:B--2---:R0:W-:Y:S04]  /*0390*/  STG.E [R8.64], R7 ;  /* 0x0000000708007986 */ /* 0x0041e8000c101906 */
[----:B------:R0:W-:Y:S08]  /*03a0*/  STG.E.U16 [R12.64], R17 ;  /* 0x000000110c007986 */ /* 0x0001f0000c101506 */
[----:B------:R-:W-:Y:S05]  /*03b0*/  @!P0 BRA `(.L_x_358) ;  /* 0xfffffd9000008947 */ /* 0x000fea000383ffff */
[----:B------:R-:W-:Y:S05]  /*03c0*/  EXIT ;  /* 0x000000000000794d */ /* 0x000fea0003800000 */
.L_x_357:
        /* <DEDUP_REMOVED lines=9> */
.L_x_359:
[----:B------:R-:W-:Y:S01]  /*0460*/  IABS R4, R0 ;  /* 0x0000000000047213 */ /* 0x000fe20000000000 */
[----:B------:R-:W-:Y:S01]  /*0470*/  IMAD.MOV.U32 R13, RZ, RZ, 0x4 ;  /* 0x00000004ff0d7424 */ /* 0x000fe200078e00ff */
[----:B------:R-:W-:Y:S02]  /*0480*/  IABS R6, c[0x0][0x18c] ;  /* 0x0000630000067a13 */ /* 0x000fe40000000000 */
[----:B------:R-:W-:Y:S01]  /*0490*/  ISETP.GE.AND P1, PT, R0, RZ, PT ;  /* 0x000000ff0000720c */ /* 0x000fe20003f26270 */
[----:B------:R-:W-:Y:S01]  /*04a0*/  IMAD.HI.U32 R3, R11, R4, RZ ;  /* 0x000000040b037227 */ /* 0x000fe200078e00ff */
[----:B------:R-:W-:Y:S02]  /*04b0*/  ISETP.NE.AND P2, PT, RZ, c[0x0][0x18c], PT ;  /* 0x00006300ff007a0c */ /* 0x000fe40003f45270 */
[----:B------:R-:W-:Y:S01]  /*04c0*/  SHF.R.S32.HI R5, RZ, 0x1f, R0 ;  /* 0x0000001fff057819 */ /* 0x000fe20000011400 */
[----:B------:R-:W-:-:S04]  /*04d0*/  IMAD.MOV R3, RZ, RZ, -R3 ;  /* 0x000000ffff037224 */ /* 0x000fc800078e0a03 */
[----:B------:R-:W-:-:S05]  /*04e0*/  IMAD R3, R6, R3, R4 ;  /* 0x0000000306037224 */ /* 0x000fca00078e0204 */
[----:B------:R-:W-:-:S13]  /*04f0*/  ISETP.GT.U32.AND P0, PT, R2, R3, PT ;  /* 0x000000030200720c */ /* 0x000fda0003f04070 */
[----:B------:R-:W-:-:S05]  /*0500*/  @!P0 IMAD.IADD R3, R3, 0x1, -R6 ;  /* 0x0000000103038824 */ /* 0x000fca00078e0a06 */
[----:B------:R-:W-:-:S13]  /*0510*/  ISETP.GT.U32.AND P0, PT, R2, R3, PT ;  /* 0x000000030200720c */ /* 0x000fda0003f04070 */
[----:B------:R-:W-:-:S04]  /*0520*/  @!P0 IMAD.IADD R3, R3, 0x1, -R6 ;  /* 0x0000000103038824 */ /* 0x000fc800078e0a06 */
[----:B------:R-:W-:Y:S01]  /*0530*/  @!P1 IMAD.MOV R3, RZ, RZ, -R3 ;  /* 0x000000ffff039224 */ /* 0x000fe200078e0a03 */
[----:B------:R-:W-:Y:S02]  /*0540*/  @!P2 LOP3.LUT R3, RZ, c[0x0][0x18c], RZ, 0x33, !PT ;  /* 0x00006300ff03aa12 */ /* 0x000fe400078e33ff */
[C---:B------:R-:W-:Y:S02]  /*0550*/  IADD3 R6, P1, R0.reuse, c[0x0][0x160], RZ ;  /* 0x0000580000067a10 */ /* 0x040fe40007f3e0ff */
[C---:B------:R-:W-:Y:S02]  /*0560*/  LEA R8, P2, R0.reuse, c[0x0][0x178], 0x1 ;  /* 0x00005e0000087a11 */ /* 0x040fe400078408ff */
[----:B------:R-:W-:Y:S01]  /*0570*/  ISETP.NE.AND P0, PT, R3, RZ, PT ;  /* 0x000000ff0300720c */ /* 0x000fe20003f05270 */
[----:B------:R-:W-:Y:S01]  /*0580*/  IMAD.MOV.U32 R3, RZ, RZ, c[0x0][0x190] ;  /* 0x00006400ff037624 */ /* 0x000fe200078e00ff */
[----:B------:R-:W-:Y:S02]  /*0590*/  IADD3.X R7, R5, c[0x0][0x164], RZ, P1, !PT ;  /* 0x0000590005077a10 */ /* 0x000fe40000ffe4ff */
[C---:B------:R-:W-:Y:S01]  /*05a0*/  LEA.HI.X R9, R0.reuse, c[0x0][0x17c], R5, 0x1, P2 ;  /* 0x00005f0000097a11 */ /* 0x040fe200010f0c05 */
[----:B------:R-:W-:Y:S01]  /*05b0*/  IMAD.WIDE R4, R0, R13, c[0x0][0x168] ;  /* 0x00005a0000047625 */ /* 0x000fe200078e020d */
[----:B------:R-:W-:Y:S01]  /*05c0*/  SEL R15, RZ, 0xfbff, !P0 ;  /* 0x0000fbffff0f7807 */ /* 0x000fe20004000000 */
[----:B------:R0:W-:Y:S02]  /*05d0*/  STG.E.U8 [R6.64], RZ ;  /* 0x000000ff06007986 */ /* 0x0001e4000c101106 */
[----:B------:R-:W-:-:S02]  /*05e0*/  IMAD.MOV.U32 R13, RZ, RZ, c[0x0][0x0] ;  /* 0x00000000ff0d7624 */ /* 0x000fc400078e00ff */
[----:B------:R0:W-:Y:S02]  /*05f0*/  STG.E [R4.64], R3 ;  /* 0x0000000304007986 */ /* 0x0001e4000c101906 */
[----:B------:R-:W-:Y:S02]  /*0600*/  IMAD R0, R13, c[0x0][0xc], R0 ;  /* 0x000003000d007a24 */ /* 0x000fe400078e0200 */
[----:B------:R0:W-:Y:S03]  /*0610*/  STG.E.U16 [R8.64], R15 ;  /* 0x0000000f08007986 */ /* 0x0001e6000c101506 */
[----:B------:R-:W-:-:S13]  /*0620*/  ISETP.GE.AND P0, PT, R0, UR4, PT ;  /* 0x0000000400007c0c */ /* 0x000fda000bf06270 */
[----:B0-----:R-:W-:Y:S05]  /*0630*/  @!P0 BRA `(.L_x_359) ;  /* 0xfffffe2000008947 */ /* 0x001fea000383ffff */
[----:B------:R-:W-:Y:S05]  /*0640*/  EXIT ;  /* 0x000000000000794d */ /* 0x000fea0003800000 */
.L_x_360:
        /* <DEDUP_REMOVED lines=11> */
.L_x_479:


//--------------------- .text._ZN17fastertransformer18decodingInitializeIfEEvPbPiS2_PT_PKiiii --------------------------
	.section	.text._ZN17fastertransformer18decodingInitializeIfEEvPbPiS2_PT_PKiiii,"ax",@progbits
	.sectioninfo	@"SHI_REGISTERS=20"
	.align	128
        .global         _ZN17fastertransformer18decodingInitializeIfEEvPbPiS2_PT_PKiiii
        .type           _ZN17fastertransformer18decodingInitializeIfEEvPbPiS2_PT_PKiiii,@function
        .size           _ZN17fastertransformer18decodingInitializeIfEEvPbPiS2_PT_PKiiii,(.L_x_480 - _ZN17fastertransformer18decodingInitializeIfEEvPbPiS2_PT_PKiiii)
        .other          _ZN17fastertransformer18decodingInitializeIfEEvPbPiS2_PT_PKiiii,@"STO_CUDA_ENTRY STV_DEFAULT"
_ZN17fastertransformer18decodingInitializeIfEEvPbPiS2_PT_PKiiii:
.text._ZN17fastertransformer18decodingInitializeIfEEvPbPiS2_PT_PKiiii:
        /* <DEDUP_REMOVED lines=12> */
[----:B------:R-:W-:Y:S01]  /*00c0*/  IABS R2, c[0x0][0x18c] ;  /* 0x0000630000027a13 */ /* 0x000fe20000000000 */
[----:B------:R-:W-:Y:S01]  /*00d0*/  IMAD.MOV.U32 R4, RZ, RZ, RZ ;  /* 0x000000ffff047224 */ /* 0x000fe200078e00ff */
[----:B------:R-:W-:Y:S02]  /*00e0*/  ISETP.NE.AND P0, PT, RZ, c[0x0][0x18c], PT ;  /* 0x00006300ff007a0c */ /* 0x000fe40003f05270 */
[----:B------:R-:W0:Y:S01]  /*00f0*/  I2F.RP R6, R2 ;  /* 0x0000000200067306 */ /* 0x000e220000209400 */
[----:B------:R-:W-:-:S07]  /*0100*/  LOP3.LUT R3, RZ, c[0x0][0x18c], RZ, 0x33, !PT ;  /* 0x00006300ff037a12 */ /* 0x000fce00078e33ff */
[----:B0-----:R-:W0:Y:S02]  /*0110*/  MUFU.RCP R6, R6 ;  /* 0x0000000600067308 */ /* 0x001e240000001000 */
[----:B0-----:R-:W-:-:S06]  /*0120*/  IADD3 R5, R6, 0xffffffe, RZ ;  /* 0x0ffffffe06057810 */ /* 0x001fcc0007ffe0ff */
[----:B------:R-:W0:Y:S02]  /*0130*/  F2I.FTZ.U32.TRUNC.NTZ R5, R5 ;  /* 0x0000000500057305 */ /* 0x000e24000021f000 */
[----:B0-----:R-:W-:-:S04]  /*0140*/  IMAD.MOV R7, RZ, RZ, -R5 ;  /* 0x000000ffff077224 */ /* 0x001fc800078e0a05 */
[----:B------:R-:W-:-:S04]  /*0150*/  IMAD R7, R7, R2, RZ ;  /* 0x0000000207077224 */ /* 0x000fc800078e02ff */
[----:B------:R-:W-:-:S04]  /*0160*/  IMAD.HI.U32 R4, R5, R7, R4 ;  /* 0x0000000705047227 */ /* 0x000fc800078e0004 */
.L_x_362:
[----:B-1----:R-:W-:Y:S01]  /*0170*/  IABS R7, R0 ;  /* 0x0000000000077213 */ /* 0x002fe20000000000 */
[----:B------:R-:W-:Y:S01]  /*0180*/  IMAD.MOV.U32 R13, RZ, RZ, 0x4 ;  /* 0x00000004ff0d7424 */ /* 0x000fe200078e00ff */
[----:B------:R-:W-:Y:S01]  /*0190*/  IABS R8, c[0x0][0x18c] ;  /* 0x0000630000087a13 */ /* 0x000fe20000000000 */
[----:B------:R-:W-:Y:S02]  /*01a0*/  IMAD.MOV.U32 R17, RZ, RZ, c[0x0][0x190] ;  /* 0x00006400ff117624 */ /* 0x000fe400078e00ff */
[----:B------:R-:W-:-:S04]  /*01b0*/  IMAD.HI.U32 R5, R4, R7, RZ ;  /* 0x0000000704057227 */ /* 0x000fc800078e00ff */
[----:B------:R-:W-:-:S04]  /*01c0*/  IMAD.MOV R6, RZ, RZ, -R5 ;  /* 0x000000ffff067224 */ /* 0x000fc800078e0a05 */
[----:B------:R-:W-:Y:S01]  /*01d0*/  IMAD R7, R8, R6, R7 ;  /* 0x0000000608077224 */ /* 0x000fe200078e0207 */
[----:B------:R-:W-:-:S04]  /*01e0*/  LOP3.LUT R6, R0, c[0x0][0x18c], RZ, 0x3c, !PT ;  /* 0x0000630000067a12 */ /* 0x000fc800078e3cff */
[----:B------:R-:W-:Y:S02]  /*01f0*/  ISETP.GT.U32.AND P2, PT, R2, R7, PT ;  /* 0x000000070200720c */ /* 0x000fe40003f44070 */
[----:B------:R-:W-:-:S11]  /*0200*/  ISETP.GE.AND P3, PT, R6, RZ, PT ;  /* 0x000000ff0600720c */ /* 0x000fd60003f66270 */
[----:B------:R-:W-:Y:S01]  /*0210*/  @!P2 IMAD.IADD R7, R7, 0x1, -R8 ;  /* 0x000000010707a824 */ /* 0x000fe200078e0a08 */
[----:B------:R-:W-:-:S04]  /*0220*/  @!P2 IADD3 R5, R5, 0x1, RZ ;  /* 0x000000010505a810 */ /* 0x000fc80007ffe0ff */
[----:B------:R-:W-:Y:S01]  /*0230*/  ISETP.GE.U32.AND P1, PT, R7, R2, PT ;  /* 0x000000020700720c */ /* 0x000fe20003f26070 */
[----:B------:R-:W-:-:S12]  /*0240*/  IMAD.WIDE R6, R0, R13, c[0x0][0x168] ;  /* 0x00005a0000067625 */ /* 0x000fd800078e020d */
[----:B------:R-:W-:Y:S02]  /*0250*/  @P1 IADD3 R5, R5, 0x1, RZ ;  /* 0x0000000105051810 */ /* 0x000fe40007ffe0ff */
[----:B------:R-:W-:-:S03]  /*0260*/  IADD3 R14, P1, R0, c[0x0][0x160], RZ ;  /* 0x00005800000e7a10 */ /* 0x000fc60007f3e0ff */
[----:B------:R-:W-:Y:S01]  /*0270*/  @!P3 IMAD.MOV R5, RZ, RZ, -R5 ;  /* 0x000000ffff05b224 */ /* 0x000fe200078e0a05 */
[----:B------:R-:W-:-:S04]  /*0280*/  LEA.HI.X.SX32 R15, R0, c[0x0][0x164], 0x1, P1 ;  /* 0x00005900000f7a11 */ /* 0x000fc800008f0eff */
[----:B------:R-:W-:Y:S01]  /*0290*/  SEL R5, R3, R5, !P0 ;  /* 0x0000000503057207 */ /* 0x000fe20004000000 */
[----:B------:R0:W-:Y:S04]  /*02a0*/  STG.E.U8 [R14.64], RZ ;  /* 0x000000ff0e007986 */ /* 0x0001e8000c101106 */
[-C--:B------:R-:W-:Y:S01]  /*02b0*/  IMAD.WIDE R8, R5, R13.reuse, c[0x0][0x180] ;  /* 0x0000600005087625 */ /* 0x080fe200078e020d */
[----:B------:R1:W-:Y:S05]  /*02c0*/  STG.E [R6.64], R17 ;  /* 0x0000001106007986 */ /* 0x0003ea000c101906 */
[----:B------:R-:W2:Y:S01]  /*02d0*/  LDG.E R9, [R8.64] ;  /* 0x0000000608097981 */ /* 0x000ea2000c1e1900 */
[----:B------:R-:W-:Y:S01]  /*02e0*/  IMAD.MOV R5, RZ, RZ, -R5 ;  /* 0x000000ffff057224 */ /* 0x000fe200078e0a05 */
[----:B0-----:R-:W-:Y:S01]  /*02f0*/  MOV R15, c[0x0][0x0] ;  /* 0x00000000000f7a02 */ /* 0x001fe20000000f00 */
[----:B------:R-:W-:-:S04]  /*0300*/  IMAD.WIDE R10, R0, R13, c[0x0][0x170] ;  /* 0x00005c00000a7625 */ /* 0x000fc800078e020d */
[----:B------:R-:W-:Y:S02]  /*0310*/  IMAD R5, R5, c[0x0][0x18c], R0 ;  /* 0x0000630005057a24 */ /* 0x000fe400078e0200 */
[----:B------:R-:W-:-:S03]  /*0320*/  IMAD.WIDE R12, R0, R13, c[0x0][0x178] ;  /* 0x00005e00000c7625 */ /* 0x000fc600078e020d */
[----:B------:R-:W-:Y:S01]  /*0330*/  ISETP.NE.AND P1, PT, R5, RZ, PT ;  /* 0x000000ff0500720c */ /* 0x000fe20003f25270 */
[----:B------:R-:W-:-:S03]  /*0340*/  IMAD R0, R15, c[0x0][0xc], R0 ;  /* 0x000003000f007a24 */ /* 0x000fc600078e0200 */
[----:B------:R-:W-:Y:S02]  /*0350*/  FSEL R5, RZ, -1.00000002004087734272e+20, !P1 ;  /* 0xe0ad78ecff057808 */ /* 0x000fe40004800000 */
[----:B------:R-:W-:Y:S01]  /*0360*/  ISETP.GE.AND P1, PT, R0, UR4, PT ;  /* 0x0000000400007c0c */ /* 0x000fe2000bf26270 */
[----:B--2---:R1:W-:Y:S04]  /*0370*/  STG.E [R10.64], R9 ;  /* 0x000000090a007986 */ /* 0x0043e8000c101906 */
[----:B------:R1:W-:Y:S08]  /*0380*/  STG.E [R12.64], R5 ;  /* 0x000000050c007986 */ /* 0x0003f0000c101906 */
[----:B------:R-:W-:Y:S05]  /*0390*/  @!P1 BRA `(.L_x_362) ;  /* 0xfffffdd000009947 */ /* 0x000fea000383ffff */
[----:B------:R-:W-:Y:S05]  /*03a0*/  EXIT ;  /* 0x000000000000794d */ /* 0x000fea0003800000 */
.L_x_361:
[----:B------:R-:W-:Y:S02]  /*03b0*/  IABS R2, c[0x0][0x18c] ;  /* 0x0000630000027a13 */ /* 0x000fe40000000000 */
[----:B------:R-:W-:-:S02]  /*03c0*/  ISETP.NE.AND P0, PT, RZ, c[0x0][0x18c], PT ;  /* 0x00006300ff007a0c */ /* 0x000fc40003f05270 */
[----:B------:R-:W0:Y:S01]  /*03d0*/  I2F.RP R3, R2 ;  /* 0x0000000200037306 */ /* 0x000e220000209400 */
[----:B------:R-:W-:-:S07]  /*03e0*/  LOP3.LUT R10, RZ, c[0x0][0x18c], RZ, 0x33, !PT ;  /* 0x00006300ff0a7a12 */ /* 0x000fce00078e33ff */
[----:B0-----:R-:W0:Y:S02]  /*03f0*/  MUFU.RCP R3, R3 ;  /* 0x0000000300037308 */ /* 0x001e240000001000 */
[----:B0-----:R-:W-:-:S06]  /*0400*/  IADD3 R4, R3, 0xffffffe, RZ ;  /* 0x0ffffffe03047810 */ /* 0x001fcc0007ffe0ff */
[----:B------:R0:W1:Y:S02]  /*0410*/  F2I.FTZ.U32.TRUNC.NTZ R5, R4 ;  /* 0x0000000400057305 */ /* 0x000064000021f000 */
[----:B0-----:R-:W-:Y:S02]  /*0420*/  IMAD.MOV.U32 R4, RZ, RZ, RZ ;  /* 0x000000ffff047224 */ /* 0x001fe400078e00ff */
[----:B-1----:R-:W-:-:S04]  /*0430*/  IMAD.MOV R7, RZ, RZ, -R5 ;  /* 0x000000ffff077224 */ /* 0x002fc800078e0a05 */
[----:B------:R-:W-:-:S04]  /*0440*/  IMAD R7, R7, R2, RZ ;  /* 0x0000000207077224 */ /* 0x000fc800078e02ff */
[----:B------:R-:W-:-:S04]  /*0450*/  IMAD.HI.U32 R11, R5, R7, R4 ;  /* 0x00000007050b7227 */ /* 0x000fc800078e0004 */
.L_x_363:
[----:B0-----:R-:W-:Y:S01]  /*0460*/  IABS R4, R0 ;  /* 0x0000000000047213 */ /* 0x001fe20000000000 */
[----:B------:R-:W-:Y:S01]  /*0470*/  IMAD.MOV.U32 R7, RZ, RZ, 0x4 ;  /* 0x00000004ff077424 */ /* 0x000fe200078e00ff */
[----:B------:R-:W-:Y:S01]  /*0480*/  IABS R6, c[0x0][0x18c] ;  /* 0x0000630000067a13 */ /* 0x000fe20000000000 */
[----:B------:R-:W-:Y:S01]  /*0490*/  IMAD.MOV.U32 R13, RZ, RZ, c[0x0][0x190] ;  /* 0x00006400ff0d7624 */ /* 0x000fe200078e00ff */
[----:B------:R-:W-:Y:S01]  /*04a0*/  ISETP.GE.AND P2, PT, R0, RZ, PT ;  /* 0x000000ff0000720c */ /* 0x000fe20003f46270 */
[----:B------:R-:W-:-:S04]  /*04b0*/  IMAD.HI.U32 R3, R11, R4, RZ ;  /* 0x000000040b037227 */ /* 0x000fc800078e00ff */
[----:B------:R-:W-:Y:S02]  /*04c0*/  IMAD.MOV R3, RZ, RZ, -R3 ;  /* 0x000000ffff037224 */ /* 0x000fe400078e0a03 */
[----:B------:R-:W-:Y:S02]  /*04d0*/  IMAD.MOV.U32 R15, RZ, RZ, c[0x0][0x0] ;  /* 0x00000000ff0f7624 */ /* 0x000fe400078e00ff */
[----:B------:R-:W-:Y:S02]  /*04e0*/  IMAD R3, R6, R3, R4 ;  /* 0x0000000306037224 */ /* 0x000fe400078e0204 */
[----:B------:R-:W-:-:S03]  /*04f0*/  IMAD.WIDE R4, R0, R7, c[0x0][0x168] ;  /* 0x00005a0000047625 */ /* 0x000fc600078e0207 */
[----:B------:R-:W-:-:S13]  /*0500*/  ISETP.GT.U32.AND P1, PT, R2, R3, PT ;  /* 0x000000030200720c */ /* 0x000fda0003f24070 */
[----:B------:R-:W-:-:S05]  /*0510*/  @!P1 IMAD.IADD R3, R3, 0x1, -R6 ;  /* 0x0000000103039824 */ /* 0x000fca00078e0a06 */
[----:B------:R-:W-:-:S13]  /*0520*/  ISETP.GT.U32.AND P1, PT, R2, R3, PT ;  /* 0x000000030200720c */ /* 0x000fda0003f24070 */
[----:B------:R-:W-:Y:S02]  /*0530*/  @!P1 IMAD.IADD R3, R3, 0x1, -R6 ;  /* 0x0000000103039824 */ /* 0x000fe400078e0a06 */
[----:B------:R-:W-:-:S03]  /*0540*/  IMAD.WIDE R6, R0, R7, c[0x0][0x178] ;  /* 0x00005e0000067625 */ /* 0x000fc600078e0207 */
[----:B------:R-:W-:Y:S02]  /*0550*/  @!P2 IADD3 R3, -R3, RZ, RZ ;  /* 0x000000ff0303a210 */ /* 0x000fe40007ffe1ff */
[----:B------:R-:W-:Y:S02]  /*0560*/  IADD3 R8, P2, R0, c[0x0][0x160], RZ ;  /* 0x0000580000087a10 */ /* 0x000fe40007f5e0ff */
[----:B------:R-:W-:Y:S02]  /*0570*/  SEL R3, R10, R3, !P0 ;  /* 0x000000030a037207 */ /* 0x000fe40004000000 */
[----:B------:R-:W-:Y:S01]  /*0580*/  LEA.HI.X.SX32 R9, R0, c[0x0][0x164], 0x1, P2 ;  /* 0x0000590000097a11 */ /* 0x000fe200010f0eff */
[----:B------:R-:W-:Y:S01]  /*0590*/  IMAD R0, R15, c[0x0][0xc], R0 ;  /* 0x000003000f007a24 */ /* 0x000fe200078e0200 */
[----:B------:R-:W-:-:S03]  /*05a0*/  ISETP.NE.AND P1, PT, R3, RZ, PT ;  /* 0x000000ff0300720c */ /* 0x000fc60003f25270 */
[----:B------:R0:W-:Y:S01]  /*05b0*/  STG.E.U8 [R8.64], RZ ;  /* 0x000000ff08007986 */ /* 0x0001e2000c101106 */
[----:B------:R-:W-:Y:S02]  /*05c0*/  FSEL R3, RZ, -1.00000002004087734272e+20, !P1 ;  /* 0xe0ad78ecff037808 */ /* 0x000fe40004800000 */
[----:B------:R-:W-:Y:S01]  /*05d0*/  ISETP.GE.AND P1, PT, R0, UR4, PT ;  /* 0x0000000400007c0c */ /* 0x000fe2000bf26270 */
[----:B------:R0:W-:Y:S04]  /*05e0*/  STG.E [R4.64], R13 ;  /* 0x0000000d04007986 */ /* 0x0001e8000c101906 */
[----:B------:R0:W-:Y:S08]  /*05f0*/  STG.E [R6.64], R3 ;  /* 0x0000000306007986 */ /* 0x0001f0000c101906 */
[----:B------:R-:W-:Y:S05]  /*0600*/  @!P1 BRA `(.L_x_363) ;  /* 0xfffffe5000009947 */ /* 0x000fea000383ffff */
[----:B------:R-:W-:Y:S05]  /*0610*/  EXIT ;  /* 0x000000000000794d */ /* 0x000fea0003800000 */
.L_x_364:
        /* <DEDUP_REMOVED lines=14> */
.L_x_480:


//--------------------- .text._ZN17fastertransformer8finalizeEPiS0_PfS1_PKiS3_PKfS5_S5_S3_ii --------------------------
	.section	.text._ZN17fastertransformer8finalizeEPiS0_PfS1_PKiS3_PKfS5_S5_S3_ii,"ax",@progbits
	.sectioninfo	@"SHI_REGISTERS=22"
	.align	128
        .global         _ZN17fastertransformer8finalizeEPiS0_PfS1_PKiS3_PKfS5_S5_S3_ii
        .type           _ZN17fastertransformer8finalizeEPiS0_PfS1_PKiS3_PKfS5_S5_S3_ii,@function
        .size           _ZN17fastertransformer8finalizeEPiS0_PfS1_PKiS3_PKfS5_S5_S3_ii,(.L_x_481 - _ZN17fastertransformer8finalizeEPiS0_PfS1_PKiS3_PKfS5_S5_S3_ii)
        .other          _ZN17fastertransformer8finalizeEPiS0_PfS1_PKiS3_PKfS5_S5_S3_ii,@"STO_CUDA_ENTRY STV_DEFAULT"
_ZN17fastertransformer8finalizeEPiS0_PfS1_PKiS3_PKfS5_S5_S3_ii:
.text._ZN17fastertransformer8finalizeEPiS0_PfS1_PKiS3_PKfS5_S5_S3_ii:
[----:B------:R-:W-:Y:S02]  /*0000*/  IMAD.MOV.U32 R1, RZ, RZ, c[0x0][0x28] ;  /* 0x00000a00ff017624 */ /* 0x000fe400078e00ff */
[----:B------:R-:W0:Y:S01]  /*0010*/  S2R R4, SR_CTAID.X ;  /* 0x0000000000047919 */ /* 0x000e220000002500 */
[----:B------:R-:W-:Y:S01]  /*0020*/  IMAD.MOV.U32 R6, RZ, RZ, 0x4 ;  /* 0x00000004ff067424 */ /* 0x000fe200078e00ff */
[----:B------:R-:W-:-:S03]  /*0030*/  ULDC.64 UR6, c[0x0][0x118] ;  /* 0x0000460000067ab9 */ /* 0x000fc60000000a00 */
[----:B0-----:R-:W-:-:S05]  /*0040*/  IMAD.WIDE.U32 R2, R4, R6, c[0x0][0x1a8] ;  /* 0x00006a0004027625 */ /* 0x001fca00078e0006 */
[----:B------:R-:W2:Y:S01]  /*0050*/  LDG.E R5, [R2.64] ;  /* 0x0000000602057981 */ /* 0x000ea2000c1e1900 */
[----:B------:R-:W-:Y:S03]  /*0060*/  BSSY B0, `(.L_x_365) ;  /* 0x000000a000007945 */ /* 0x000fe60003800000 */
[----:B------:R-:W2:Y:S02]  /*0070*/  S2R R0, SR_TID.X ;  /* 0x0000000000007919 */ /* 0x000ea40000002100 */
[C---:B--2---:R-:W-:Y:S02]  /*0080*/  ISETP.GE.U32.AND P0, PT, R0.reuse, R5, PT ;  /* 0x000000050000720c */ /* 0x044fe40003f06070 */
[----:B------:R-:W-:-:S11]  /*0090*/  IADD3 R5, R0, c[0x0][0x1b0], RZ ;  /* 0x00006c0000057a10 */ /* 0x000fd60007ffe0ff */
[----:B------:R-:W-:Y:S05]  /*00a0*/  @P0 BRA `(.L_x_366) ;  /* 0x0000005000000947 */ /* 0x000fea0003800000 */
[----:B------:R-:W-:-:S04]  /*00b0*/  IMAD.SHL.U32 R7, R4, 0x2, RZ ;  /* 0x0000000204077824 */ /* 0x000fc800078e00ff */
[----:B------:R-:W-:-:S04]  /*00c0*/  IMAD R7, R7, c[0x0][0x1b0], R0 ;  /* 0x00006c0007077a24 */ /* 0x000fc800078e0200 */
[----:B------:R-:W-:-:S06]  /*00d0*/  IMAD.WIDE.U32 R6, R7, R6, c[0x0][0x190] ;  /* 0x0000640007067625 */ /* 0x000fcc00078e0006 */
[----:B------:R-:W2:Y:S04]  /*00e0*/  LDG.E R6, [R6.64] ;  /* 0x0000000606067981 */ /* 0x000ea8000c1e1900 */
[----:B--2---:R0:W-:Y:S02]  /*00f0*/  STS [R5.X4+0x80], R6 ;  /* 0x0000800605007388 */ /* 0x0041e40000004800 */
.L_x_366:
[----:B------:R-:W-:Y:S05]  /*0100*/  BSYNC B0 ;  /* 0x0000000000007941 */ /* 0x000fea0003800000 */
.L_x_365:
[----:B------:R-:W-:Y:S01]  /*0110*/  IMAD.MOV.U32 R7, RZ, RZ, c[0x0][0x1b0] ;  /* 0x00006c00ff077624 */ /* 0x000fe200078e00ff */
[----:B------:R-:W-:Y:S04]  /*0120*/  BAR.SYNC.DEFER_BLOCKING 0x0 ;  /* 0x0000000000007b1d */ /* 0x000fe80000010000 */
[----:B------:R-:W-:-:S13]  /*0130*/  ISETP.GE.AND P1, PT, R7, 0x1, PT ;  /* 0x000000010700780c */ /* 0x000fda0003f26270 */
[----:B------:R-:W-:Y:S05]  /*0140*/  @!P1 BRA `(.L_x_367) ;  /* 0x000003c000009947 */ /* 0x000fea0003800000 */
[----:B------:R-:W1:Y:S01]  /*0150*/  I2F.U32 R11, c[0x0][0x0] ;  /* 0x00000000000b7b06 */ /* 0x000e620000201000 */
[----:B------:R-:W-:Y:S01]  /*0160*/  IMAD.SHL.U32 R10, R0, 0x4, RZ ;  /* 0x00000004000a7824 */ /* 0x000fe200078e00ff */
[----:B------:R-:W-:Y:S01]  /*0170*/  SHF.R.U32.HI R9, RZ, 0x3, R0 ;  /* 0x00000003ff097819 */ /* 0x000fe20000011600 */
[----:B------:R-:W-:Y:S02]  /*0180*/  IMAD.SHL.U32 R7, R7, 0x2, RZ ;  /* 0x0000000207077824 */ /* 0x000fe400078e00ff */
[----:B------:R-:W-:Y:S01]  /*0190*/  IMAD.MOV.U32 R8, RZ, RZ, RZ ;  /* 0x000000ffff087224 */ /* 0x000fe200078e00ff */
[----:B------:R-:W-:Y:S02]  /*01a0*/  LOP3.LUT R9, R9, 0x1ffffffc, RZ, 0xc0, !PT ;  /* 0x1ffffffc09097812 */ /* 0x000fe400078ec0ff */
[----:B0-----:R0:W2:Y:S01]  /*01b0*/  I2F.U32 R6, R0 ;  /* 0x0000000000067306 */ /* 0x0010a20000201000 */
[----:B------:R-:W-:Y:S01]  /*01c0*/  LOP3.LUT R10, R10, 0x7c, RZ, 0xc0, !PT ;  /* 0x0000007c0a0a7812 */ /* 0x000fe200078ec0ff */
[----:B-1----:R-:W-:-:S06]  /*01d0*/  FMUL.FTZ R11, R11, 0.03125 ;  /* 0x3d0000000b0b7820 */ /* 0x002fcc0000410000 */
.L_x_372:
[----:B------:R-:W3:Y:S01]  /*01e0*/  LDG.E R13, [R2.64] ;  /* 0x00000006020d7981 */ /* 0x000ee2000c1e1900 */
[----:B------:R-:W-:Y:S01]  /*01f0*/  IMAD.MOV.U32 R12, RZ, RZ, -0x800001 ;  /* 0xff7fffffff0c7424 */ /* 0x000fe200078e00ff */
[----:B--2---:R-:W-:Y:S01]  /*0200*/  FSETP.GT.FTZ.AND P2, PT, R11, R6, PT ;  /* 0x000000060b00720b */ /* 0x004fe20003f54000 */
[----:B------:R-:W-:Y:S01]  /*0210*/  BSSY B0, `(.L_x_368) ;  /* 0x000002b000007945 */ /* 0x000fe20003800000 */
[----:B---3--:R-:W-:-:S13]  /*0220*/  ISETP.GE.U32.AND P0, PT, R0, R13, PT ;  /* 0x0000000d0000720c */ /* 0x008fda0003f06070 */
[----:B------:R-:W1:Y:S01]  /*0230*/  @!P0 LDS R12, [R5.X4+0x80] ;  /* 0x00008000050c8984 */ /* 0x000e620000004800 */
[----:B------:R-:W-:-:S03]  /*0240*/  LOP3.LUT P0, RZ, R0, 0x1f, RZ, 0xc0, !PT ;  /* 0x0000001f00ff7812 */ /* 0x000fc6000780c0ff */
[----:B-1----:R-:W1:Y:S02]  /*0250*/  SHFL.BFLY PT, R13, R12, 0x10, 0x1f ;  /* 0x0e001f000c0d7f89 */ /* 0x002e6400000e0000 */
[----:B-1----:R-:W-:Y:S01]  /*0260*/  FMNMX.FTZ R13, R13, R12, !PT ;  /* 0x0000000c0d0d7209 */ /* 0x002fe20007810000 */
[----:B------:R-:W-:-:S04]  /*0270*/  IMAD.MOV.U32 R12, RZ, RZ, -0x1f528714 ;  /* 0xe0ad78ecff0c7424 */ /* 0x000fc800078e00ff */
[----:B------:R-:W1:Y:S02]  /*0280*/  SHFL.BFLY PT, R14, R13, 0x8, 0x1f ;  /* 0x0d001f000d0e7f89 */ /* 0x000e6400000e0000 */
[----:B-1----:R-:W-:-:S05]  /*0290*/  FMNMX.FTZ R14, R13, R14, !PT ;  /* 0x0000000e0d0e7209 */ /* 0x002fca0007810000 */
[----:B------:R-:W1:Y:S02]  /*02a0*/  SHFL.BFLY PT, R15, R14, 0x4, 0x1f ;  /* 0x0c801f000e0f7f89 */ /* 0x000e6400000e0000 */
[----:B-1----:R-:W-:-:S05]  /*02b0*/  FMNMX.FTZ R15, R14, R15, !PT ;  /* 0x0000000f0e0f7209 */ /* 0x002fca0007810000 */
[----:B------:R-:W1:Y:S02]  /*02c0*/  SHFL.BFLY PT, R16, R15, 0x2, 0x1f ;  /* 0x0c401f000f107f89 */ /* 0x000e6400000e0000 */
[----:B-1----:R-:W-:-:S05]  /*02d0*/  FMNMX.FTZ R16, R15, R16, !PT ;  /* 0x000000100f107209 */ /* 0x002fca0007810000 */
[----:B------:R-:W1:Y:S02]  /*02e0*/  SHFL.BFLY PT, R17, R16, 0x1, 0x1f ;  /* 0x0c201f0010117f89 */ /* 0x000e6400000e0000 */
[----:B-1----:R-:W-:-:S05]  /*02f0*/  FMNMX.FTZ R18, R16, R17, !PT ;  /* 0x0000001110127209 */ /* 0x002fca0007810000 */
[----:B------:R-:W-:Y:S04]  /*0300*/  @!P0 STS [R9], R18 ;  /* 0x0000001209008388 */ /* 0x000fe80000000800 */
[----:B------:R-:W-:Y:S01]  /*0310*/  BAR.SYNC.DEFER_BLOCKING 0x0 ;  /* 0x0000000000007b1d */ /* 0x000fe20000010000 */
[----:B------:R-:W-:-:S05]  /*0320*/  ISETP.NE.AND P0, PT, R0, RZ, PT ;  /* 0x000000ff0000720c */ /* 0x000fca0003f05270 */
[----:B------:R-:W1:Y:S04]  /*0330*/  @P2 LDS R12, [R10] ;  /* 0x000000000a0c2984 */ /* 0x000e680000000800 */
[----:B-1----:R-:W1:Y:S02]  /*0340*/  SHFL.BFLY PT, R13, R12, 0x10, 0x1f ;  /* 0x0e001f000c0d7f89 */ /* 0x002e6400000e0000 */
[----:B-1----:R-:W-:-:S05]  /*0350*/  FMNMX.FTZ R13, R13, R12, !PT ;  /* 0x0000000c0d0d7209 */ /* 0x002fca0007810000 */
[----:B------:R-:W1:Y:S02]  /*0360*/  SHFL.BFLY PT, R14, R13, 0x8, 0x1f ;  /* 0x0d001f000d0e7f89 */ /* 0x000e6400000e0000 */
[----:B-1----:R-:W-:-:S05]  /*0370*/  FMNMX.FTZ R14, R13, R14, !PT ;  /* 0x0000000e0d0e7209 */ /* 0x002fca0007810000 */
[----:B------:R-:W1:Y:S02]  /*0380*/  SHFL.BFLY PT, R15, R14, 0x4, 0x1f ;  /* 0x0c801f000e0f7f89 */ /* 0x000e6400000e0000 */
[----:B-1----:R-:W-:-:S05]  /*0390*/  FMNMX.FTZ R15, R14, R15, !PT ;  /* 0x0000000f0e0f7209 */ /* 0x002fca0007810000 */
[----:B------:R-:W1:Y:S02]  /*03a0*/  SHFL.BFLY PT, R16, R15, 0x2, 0x1f ;  /* 0x0c401f000f107f89 */ /* 0x000e6400000e0000 */
[----:B-1----:R-:W-:-:S05]  /*03b0*/  FMNMX.FTZ R16, R15, R16, !PT ;  /* 0x000000100f107209 */ /* 0x002fca0007810000 */
[----:B------:R-:W1:Y:S02]  /*03c0*/  SHFL.BFLY PT, R17, R16, 0x1, 0x1f ;  /* 0x0c201f0010117f89 */ /* 0x000e6400000e0000 */
[----:B-1----:R-:W-:Y:S01]  /*03d0*/  FMNMX.FTZ R17, R16, R17, !PT ;  /* 0x0000001110117209 */ /* 0x002fe20007810000 */
[----:B------:R-:W-:Y:S05]  /*03e0*/  @P0 BRA `(.L_x_369) ;  /* 0x000000d000000947 */ /* 0x000fea0003800000 */
[----:B------:R-:W-:-:S05]  /*03f0*/  IMAD.MOV.U32 R12, RZ, RZ, RZ ;  /* 0x000000ffff0c7224 */ /* 0x000fca00078e00ff */
.L_x_371:
[----:B------:R-:W-:-:S05]  /*0400*/  IADD3 R13, R12, c[0x0][0x1b0], RZ ;  /* 0x00006c000c0d7a10 */ /* 0x000fca0007ffe0ff */
[----:B------:R-:W1:Y:S02]  /*0410*/  LDS R14, [R13.X4+0x80] ;  /* 0x000080000d0e7984 */ /* 0x000e640000004800 */
[----:B-1----:R-:W-:Y:S02]  /*0420*/  FSETP.NEU.FTZ.AND P0, PT, R14, R17, PT ;  /* 0x000000110e00720b */ /* 0x002fe40003f1d000 */
[----:B------:R-:W-:-:S11]  /*0430*/  LEA R14, R13, 0x80, 0x2 ;  /* 0x000000800d0e7811 */ /* 0x000fd600078e10ff */
[----:B------:R-:W-:Y:S05]  /*0440*/  @!P0 BRA `(.L_x_370) ;  /* 0x0000004000008947 */ /* 0x000fea0003800000 */
[----:B------:R-:W-:-:S04]  /*0450*/  IADD3 R12, R12, 0x1, RZ ;  /* 0x000000010c0c7810 */ /* 0x000fc80007ffe0ff */
[----:B------:R-:W-:-:S13]  /*0460*/  ISETP.GE.AND P0, PT, R12, R7, PT ;  /* 0x000000070c00720c */ /* 0x000fda0003f06270 */
[----:B------:R-:W-:Y:S05]  /*0470*/  @!P0 BRA `(.L_x_371) ;  /* 0xffffff8000008947 */ /* 0x000fea000383ffff */
[----:B------:R-:W-:Y:S05]  /*0480*/  BRA `(.L_x_369) ;  /* 0x0000003000007947 */ /* 0x000fea0003800000 */
.L_x_370:
[----:B------:R-:W-:Y:S01]  /*0490*/  IMAD.MOV.U32 R13, RZ, RZ, -0x800001 ;  /* 0xff7fffffff0d7424 */ /* 0x000fe200078e00ff */
[----:B------:R1:W-:Y:S04]  /*04a0*/  STS [R8.X4+0x80], R12 ;  /* 0x0000800c08007388 */ /* 0x0003e80000004800 */
[----:B------:R1:W-:Y:S02]  /*04b0*/  STS [R14], R13 ;  /* 0x0000000d0e007388 */ /* 0x0003e40000000800 */
.L_x_369:
[----:B------:R-:W-:Y:S05]  /*04c0*/  BSYNC B0 ;  /* 0x0000000000007941 */ /* 0x000fea0003800000 */
.L_x_368:
[----:B-1----:R-:W-:Y:S01]  /*04d0*/  IADD3 R8, R8, 0x1, RZ ;  /* 0x0000000108087810 */ /* 0x002fe20007ffe0ff */
[----:B------:R-:W-:Y:S03]  /*04e0*/  BAR.SYNC.DEFER_BLOCKING 0x0 ;  /* 0x0000000000007b1d */ /* 0x000fe60000010000 */
[----:B------:R-:W-:-:S13]  /*04f0*/  ISETP.GE.AND P0, PT, R8, c[0x0][0x1b0], PT ;  /* 0x00006c0008007a0c */ /* 0x000fda0003f06270 */
[----:B------:R-:W-:Y:S05]  /*0500*/  @!P0 BRA `(.L_x_372) ;  /* 0xfffffcd000008947 */ /* 0x000fea000383ffff */
.L_x_367:
[----:B------:R-:W-:Y:S01]  /*0510*/  ISETP.GE.U32.AND P0, PT, R0, c[0x0][0x1b0], PT ;  /* 0x00006c0000007a0c */ /* 0x000fe20003f06070 */
[----:B------:R-:W-:-:S12]  /*0520*/  BSSY B0, `(.L_x_373) ;  /* 0x0000014000007945 */ /* 0x000fd80003800000 */
[----:B------:R-:W-:Y:S05]  /*0530*/  @P0 BRA `(.L_x_374) ;  /* 0x0000012000000947 */ /* 0x000fea0003800000 */
[----:B------:R-:W1:Y:S01]  /*0540*/  LDS R2, [R0.X4+0x80] ;  /* 0x0000800000027984 */ /* 0x000e620000004800 */
[----:B0-----:R-:W-:Y:S02]  /*0550*/  IMAD R5, R4, c[0x0][0x1b0], RZ ;  /* 0x00006c0004057a24 */ /* 0x001fe400078e02ff */
[----:B------:R-:W-:Y:S02]  /*0560*/  IMAD.MOV.U32 R6, RZ, RZ, 0x4 ;  /* 0x00000004ff067424 */ /* 0x000fe400078e00ff */
[----:B-1----:R-:W-:-:S04]  /*0570*/  IMAD R8, R5, 0x2, R2 ;  /* 0x0000000205087824 */ /* 0x002fc800078e0202 */
[----:B------:R-:W-:-:S06]  /*0580*/  IMAD.WIDE.U32 R2, R8, R6, c[0x0][0x188] ;  /* 0x0000620008027625 */ /* 0x000fcc00078e0006 */
[----:B------:R-:W2:Y:S01]  /*0590*/  LDG.E R3, [R2.64] ;  /* 0x0000000602037981 */ /* 0x000ea2000c1e1900 */
[----:B------:R-:W-:Y:S01]  /*05a0*/  IMAD.IADD R5, R5, 0x1, R0 ;  /* 0x0000000105057824 */ /* 0x000fe200078e0200 */
[----:B------:R-:W-:-:S03]  /*05b0*/  ISETP.NE.U32.AND P0, PT, RZ, c[0x0][0x170], PT ;  /* 0x00005c00ff007a0c */ /* 0x000fc60003f05070 */
[----:B------:R-:W-:Y:S01]  /*05c0*/  IMAD.WIDE.U32 R6, R5, R6, c[0x0][0x168] ;  /* 0x00005a0005067625 */ /* 0x000fe200078e0006 */
[----:B------:R-:W-:-:S04]  /*05d0*/  ISETP.NE.AND.EX P0, PT, RZ, c[0x0][0x174], PT, P0 ;  /* 0x00005d00ff007a0c */ /* 0x000fc80003f05300 */
[----:B--2---:R0:W-:Y:S09]  /*05e0*/  STG.E [R6.64], R3 ;  /* 0x0000000306007986 */ /* 0x0041f2000c101906 */
[----:B------:R-:W-:Y:S05]  /*05f0*/  @!P0 BRA `(.L_x_374) ;  /* 0x0000006000008947 */ /* 0x000fea0003800000 */
[----:B------:R-:W-:-:S04]  /*0600*/  LEA R2, P0, R8, c[0x0][0x198], 0x2 ;  /* 0x0000660008027a11 */ /* 0x000fc800078010ff */
[----:B0-----:R-:W-:-:S06]  /*0610*/  LEA.HI.X R3, R8, c[0x0][0x19c], RZ, 0x2, P0 ;  /* 0x0000670008037a11 */ /* 0x001fcc00000f14ff */
[----:B------:R-:W2:Y:S01]  /*0620*/  LDG.E R3, [R2.64] ;  /* 0x0000000602037981 */ /* 0x000ea2000c1e1900 */
[----:B------:R-:W-:-:S04]  /*0630*/  LEA R6, P0, R5, c[0x0][0x170], 0x2 ;  /* 0x00005c0005067a11 */ /* 0x000fc800078010ff */
[----:B------:R-:W-:-:S05]  /*0640*/  LEA.HI.X R7, R5, c[0x0][0x174], RZ, 0x2, P0 ;  /* 0x00005d0005077a11 */ /* 0x000fca00000f14ff */
[----:B--2---:R0:W-:Y:S04]  /*0650*/  STG.E [R6.64], R3 ;  /* 0x0000000306007986 */ /* 0x0041e8000c101906 */
.L_x_374:
[----:B------:R-:W-:Y:S05]  /*0660*/  BSYNC B0 ;  /* 0x0000000000007941 */ /* 0x000fea0003800000 */
.L_x_373:
[----:B------:R-:W-:Y:S05]  /*0670*/  @!P1 EXIT ;  /* 0x000000000000994d */ /* 0x000fea0003800000 */
[----:B------:R-:W-:Y:S01]  /*0680*/  ISETP.NE.U32.AND P0, PT, RZ, c[0x0][0x178], PT ;  /* 0x00005e00ff007a0c */ /* 0x000fe20003f05070 */
[----:B------:R-:W-:Y:S01]  /*0690*/  ULDC UR4, c[0x0][0x1b4] ;  /* 0x00006d0000047ab9 */ /* 0x000fe20000000800 */
[----:B0-----:R-:W-:Y:S01]  /*06a0*/  IMAD R5, R4, c[0x0][0x1b0], RZ ;  /* 0x00006c0004057a24 */ /* 0x001fe200078e02ff */
[----:B------:R-:W-:Y:S01]  /*06b0*/  UIADD3 UR4, UR4, 0x1, URZ ;  /* 0x0000000104047890 */ /* 0x000fe2000fffe03f */
[----:B------:R-:W-:-:S05]  /*06c0*/  ISETP.NE.AND.EX P0, PT, RZ, c[0x0][0x17c], PT, P0 ;  /* 0x00005f00ff007a0c */ /* 0x000fca0003f05300 */
[----:B------:R-:W-:-:S08]  /*06d0*/  IMAD R4, R5, UR4, RZ ;  /* 0x0000000405047c24 */ /* 0x000fd0000f8e02ff */
[----:B------:R-:W-:Y:S05]  /*06e0*/  @!P0 BRA `(.L_x_375) ;  /* 0x000001f000008947 */ /* 0x000fea0003800000 */
[----:B------:R-:W-:-:S04]  /*06f0*/  IMAD.MOV.U32 R14, RZ, RZ, RZ ;  /* 0x000000ffff0e7224 */ /* 0x000fc800078e00ff */
.L_x_379:
[----:B------:R-:W-:Y:S02]  /*0700*/  IMAD.IADD R18, R5, 0x1, R14 ;  /* 0x0000000105127824 */ /* 0x000fe400078e020e */
[----:B------:R-:W-:-:S04]  /*0710*/  IMAD.MOV.U32 R19, RZ, RZ, 0x4 ;  /* 0x00000004ff137424 */ /* 0x000fc800078e00ff */
[----:B------:R-:W-:-:S05]  /*0720*/  IMAD.WIDE.U32 R2, R18, R19, c[0x0][0x168] ;  /* 0x00005a0012027625 */ /* 0x000fca00078e0013 */
[----:B------:R-:W2:Y:S01]  /*0730*/  LDG.E R7, [R2.64] ;  /* 0x0000000602077981 */ /* 0x000ea2000c1e1900 */
[----:B------:R-:W-:Y:S01]  /*0740*/  BSSY B0, `(.L_x_376) ;  /* 0x0000015000007945 */ /* 0x000fe20003800000 */
[----:B--2---:R-:W-:-:S13]  /*0750*/  ISETP.GE.AND P0, PT, R0, R7, PT ;  /* 0x000000070000720c */ /* 0x004fda0003f06270 */
[----:B------:R-:W-:Y:S05]  /*0760*/  @P0 BRA `(.L_x_377) ;  /* 0x0000012000000947 */ /* 0x000fea0003800000 */
[----:B------:R-:W0:Y:S01]  /*0770*/  LDS R6, [R14.X4+0x80] ;  /* 0x000080000e067984 */ /* 0x000e220000004800 */
[----:B------:R-:W-:Y:S02]  /*0780*/  IMAD.MOV.U32 R15, RZ, RZ, R0 ;  /* 0x000000ffff0f7224 */ /* 0x000fe400078e0000 */
[----:B0-----:R-:W-:Y:S02]  /*0790*/  IMAD R17, R6, UR4, RZ ;  /* 0x0000000406117c24 */ /* 0x001fe4000f8e02ff */
.L_x_378:
[----:B------:R-:W-:-:S05]  /*07a0*/  IMAD R6, R4, 0x2, R15 ;  /* 0x0000000204067824 */ /* 0x000fca00078e020f */
[----:B------:R-:W-:-:S05]  /*07b0*/  IADD3 R10, R6, 0x1, R17 ;  /* 0x00000001060a7810 */ /* 0x000fca0007ffe011 */
[----:B------:R-:W-:-:S06]  /*07c0*/  IMAD.WIDE.U32 R6, R10, R19, c[0x0][0x180] ;  /* 0x000060000a067625 */ /* 0x000fcc00078e0013 */
[----:B------:R-:W2:Y:S01]  /*07d0*/  LDG.E R7, [R6.64] ;  /* 0x0000000606077981 */ /* 0x000ea2000c1e1900 */
[----:B------:R-:W-:Y:S02]  /*07e0*/  IMAD R12, R18, c[0x0][0x1b4], R15 ;  /* 0x00006d00120c7a24 */ /* 0x000fe400078e020f */
[----:B------:R-:W-:-:S04]  /*07f0*/  IMAD.WIDE.U32 R10, R10, R19, c[0x0][0x1a0] ;  /* 0x000068000a0a7625 */ /* 0x000fc800078e0013 */
[----:B------:R-:W-:-:S05]  /*0800*/  IMAD.WIDE.U32 R8, R12, R19, c[0x0][0x160] ;  /* 0x000058000c087625 */ /* 0x000fca00078e0013 */
[----:B--2---:R0:W-:Y:S04]  /*0810*/  STG.E [R8.64], R7 ;  /* 0x0000000708007986 */ /* 0x0041e8000c101906 */
[----:B------:R-:W2:Y:S01]  /*0820*/  LDG.E R11, [R10.64] ;  /* 0x000000060a0b7981 */ /* 0x000ea2000c1e1900 */
[----:B------:R-:W-:Y:S01]  /*0830*/  IMAD.WIDE.U32 R12, R12, R19, c[0x0][0x178] ;  /* 0x00005e000c0c7625 */ /* 0x000fe200078e0013 */
[----:B------:R-:W-:-:S04]  /*0840*/  IADD3 R15, R15, c[0x0][0x0], RZ ;  /* 0x000000000f0f7a10 */ /* 0x000fc80007ffe0ff */
[----:B--2---:R0:W-:Y:S04]  /*0850*/  STG.E [R12.64], R11 ;  /* 0x0000000b0c007986 */ /* 0x0041e8000c101906 */
[----:B------:R-:W2:Y:S02]  /*0860*/  LDG.E R16, [R2.64] ;  /* 0x0000000602107981 */ /* 0x000ea4000c1e1900 */
[----:B--2---:R-:W-:-:S13]  /*0870*/  ISETP.GE.AND P0, PT, R15, R16, PT ;  /* 0x000000100f00720c */ /* 0x004fda0003f06270 */
[----:B0-----:R-:W-:Y:S05]  /*0880*/  @!P0 BRA `(.L_x_378) ;  /* 0xffffff1000008947 */ /* 0x001fea000383ffff */
.L_x_377:
[----:B------:R-:W-:Y:S05]  /*0890*/  BSYNC B0 ;  /* 0x0000000000007941 */ /* 0x000fea0003800000 */
.L_x_376:
[----:B------:R-:W-:-:S04]  /*08a0*/  IADD3 R14, R14, 0x1, RZ ;  /* 0x000000010e0e7810 */ /* 0x000fc80007ffe0ff */
[----:B------:R-:W-:-:S13]  /*08b0*/  ISETP.GE.AND P0, PT, R14, c[0x0][0x1b0], PT ;  /* 0x00006c000e007a0c */ /* 0x000fda0003f06270 */
[----:B------:R-:W-:Y:S05]  /*08c0*/  @!P0 BRA `(.L_x_379) ;  /* 0xfffffe3000008947 */ /* 0x000fea000383ffff */
[----:B------:R-:W-:Y:S05]  /*08d0*/  EXIT ;  /* 0x000000000000794d */ /* 0x000fea0003800000 */
.L_x_375:
[----:B------:R-:W-:-:S04]  /*08e0*/  IMAD.MOV.U32 R10, RZ, RZ, RZ ;  /* 0x000000ffff0a7224 */ /* 0x000fc800078e00ff */
.L_x_383:
        /* <DEDUP_REMOVED lines=10> */
.L_x_382:
[----:B------:R-:W-:-:S05]  /*0990*/  IMAD R6, R4, 0x2, R11 ;  /* 0x0000000204067824 */ /* 0x000fca00078e020b */
[----:B------:R-:W-:-:S05]  /*09a0*/  IADD3 R6, R6, 0x1, R13 ;  /* 0x0000000106067810 */ /* 0x000fca0007ffe00d */
[----:B------:R-:W-:-:S06]  /*09b0*/  IMAD.WIDE.U32 R6, R6, R15, c[0x0][0x180] ;  /* 0x0000600006067625 */ /* 0x000fcc00078e000f */
[----:B------:R-:W2:Y:S01]  /*09c0*/  LDG.E R7, [R6.64] ;  /* 0x0000000606077981 */ /* 0x000ea2000c1e1900 */
[----:B------:R-:W-:-:S04]  /*09d0*/  IMAD R8, R14, c[0x0][0x1b4], R11 ;  /* 0x00006d000e087a24 */ /* 0x000fc800078e020b */
[----:B------:R-:W-:-:S05]  /*09e0*/  IMAD.WIDE.U32 R8, R8, R15, c[0x0][0x160] ;  /* 0x0000580008087625 */ /* 0x000fca00078e000f */
[----:B--2---:R0:W-:Y:S04]  /*09f0*/  STG.E [R8.64], R7 ;  /* 0x0000000708007986 */ /* 0x0041e8000c101906 */
[----:B------:R-:W2:Y:S01]  /*0a00*/  LDG.E R12, [R2.64] ;  /* 0x00000006020c7981 */ /* 0x000ea2000c1e1900 */
[----:B------:R-:W-:-:S04]  /*0a10*/  IADD3 R11, R11, c[0x0][0x0], RZ ;  /* 0x000000000b0b7a10 */ /* 0x000fc80007ffe0ff */
[----:B--2---:R-:W-:-:S13]  /*0a20*/  ISETP.GE.AND P0, PT, R11, R12, PT ;  /* 0x0000000c0b00720c */ /* 0x004fda0003f06270 */
[----:B0-----:R-:W-:Y:S05]  /*0a30*/  @!P0 BRA `(.L_x_382) ;  /* 0xffffff5000008947 */ /* 0x001fea000383ffff */
.L_x_381:
[----:B------:R-:W-:Y:S05]  /*0a40*/  BSYNC B0 ;  /* 0x0000000000007941 */ /* 0x000fea0003800000 */
.L_x_380:
[----:B------:R-:W-:-:S04]  /*0a50*/  IADD3 R10, R10, 0x1, RZ ;  /* 0x000000010a0a7810 */ /* 0x000fc80007ffe0ff */
[----:B------:R-:W-:-:S13]  /*0a60*/  ISETP.GE.AND P0, PT, R10, c[0x0][0x1b0], PT ;  /* 0x00006c000a007a0c */ /* 0x000fda0003f06270 */
[----:B------:R-:W-:Y:S05]  /*0a70*/  @!P0 BRA `(.L_x_383) ;  /* 0xfffffe7000008947 */ /* 0x000fea000383ffff */
[----:B------:R-:W-:Y:S05]  /*0a80*/  EXIT ;  /* 0x000000000000794d */ /* 0x000fea0003800000 */
.L_x_384:
        /* <DEDUP_REMOVED lines=15> */
.L_x_481:


//--------------------- .text._ZN17fastertransformer20plusUnfinishedSeqlenEPiPKbi --------------------------
	.section	.text._ZN17fastertransformer20plusUnfinishedSeqlenEPiPKbi,"ax",@progbits
	.sectioninfo	@"SHI_REGISTERS=10"
	.align	128
        .global         _ZN17fastertransformer20plusUnfinishedSeqlenEPiPKbi
        .type           _ZN17fastertransformer20plusUnfinishedSeqlenEPiPKbi,@function
        .size           _ZN17fastertransformer20plusUnfinishedSeqlenEPiPKbi,(.L_x_482 - _ZN17fastertransformer20plusUnfinishedSeqlenEPiPKbi)
        .other          _ZN17fastertransformer20plusUnfinishedSeqlenEPiPKbi,@"STO_CUDA_ENTRY STV_DEFAULT"
_ZN17fastertransformer20plusUnfinishedSeqlenEPiPKbi:
.text._ZN17fastertransformer20plusUnfinishedSeqlenEPiPKbi:
[----:B------:R-:W-:Y:S02]  /*0000*/  IMAD.MOV.U32 R1, RZ, RZ, c[0x0][0x28] ;  /* 0x00000a00ff017624 */ /* 0x000fe400078e00ff */
[----:B------:R-:W0:Y:S04]  /*0010*/  S2R R0, SR_CTAID.X ;  /* 0x0000000000007919 */ /* 0x000e280000002500 */
[----:B------:R-:W0:Y:S02]  /*0020*/  S2R R3, SR_TID.X ;  /* 0x0000000000037919 */ /* 0x000e240000002100 */
[----:B0-----:R-:W-:-:S05]  /*0030*/  IMAD R0, R0, c[0x0][0x0], R3 ;  /* 0x0000000000007a24 */ /* 0x001fca00078e0203 */
[----:B------:R-:W-:-:S13]  /*0040*/  ISETP.GE.AND P0, PT, R0, c[0x0][0x170], PT ;  /* 0x00005c0000007a0c */ /* 0x000fda0003f06270 */
[----:B------:R-:W-:Y:S05]  /*0050*/  @P0 EXIT ;  /* 0x000000000000094d */ /* 0x000fea0003800000 */
[----:B------:R-:W-:Y:S02]  /*0060*/  ULDC.64 UR4, c[0x0][0x118] ;  /* 0x0000460000047ab9 */ /* 0x000fe40000000a00 */
.L_x_387:
[----:B0-----:R-:W-:Y:S02]  /*0070*/  SHF.R.S32.HI R5, RZ, 0x1f, R0 ;  /* 0x0000001fff057819 */ /* 0x001fe40000011400 */
[----:B------:R-:W-:-:S04]  /*0080*/  IADD3 R2, P0, R0, c[0x0][0x168], RZ ;  /* 0x00005a0000027a10 */ /* 0x000fc80007f1e0ff */
[----:B------:R-:W-:-:S05]  /*0090*/  IADD3.X R3, R5, c[0x0][0x16c], RZ, P0, !PT ;  /* 0x00005b0005037a10 */ /* 0x000fca00007fe4ff */
[----:B------:R-:W2:Y:S01]  /*00a0*/  LDG.E.U8 R2, [R2.64] ;  /* 0x0000000402027981 */ /* 0x000ea2000c1e1100 */
[----:B------:R-:W-:Y:S01]  /*00b0*/  BSSY B0, `(.L_x_385) ;  /* 0x0000009000007945 */ /* 0x000fe20003800000 */
[----:B------:R-:W-:Y:S01]  /*00c0*/  IMAD.MOV.U32 R7, RZ, RZ, c[0x0][0x0] ;  /* 0x00000000ff077624 */ /* 0x000fe200078e00ff */
[----:B--2---:R-:W-:-:S13]  /*00d0*/  ISETP.NE.AND P0, PT, R2, RZ, PT ;  /* 0x000000ff0200720c */ /* 0x004fda0003f05270 */
[----:B------:R-:W-:Y:S05]  /*00e0*/  @P0 BRA `(.L_x_386) ;  /* 0x0000005000000947 */ /* 0x000fea0003800000 */
[----:B------:R-:W-:-:S04]  /*00f0*/  LEA R2, P0, R0, c[0x0][0x160], 0x2 ;  /* 0x0000580000027a11 */ /* 0x000fc800078010ff */
[----:B------:R-:W-:-:S05]  /*0100*/  LEA.HI.X R3, R0, c[0x0][0x164], R5, 0x2, P0 ;  /* 0x0000590000037a11 */ /* 0x000fca00000f1405 */
[----:B------:R-:W2:Y:S02]  /*0110*/  LDG.E R4, [R2.64] ;  /* 0x0000000402047981 */ /* 0x000ea4000c1e1900 */
[----:B--2---:R-:W-:-:S05]  /*0120*/  IADD3 R5, R4, 0x1, RZ ;  /* 0x0000000104057810 */ /* 0x004fca0007ffe0ff */
[----:B------:R0:W-:Y:S02]  /*0130*/  STG.E [R2.64], R5 ;  /* 0x0000000502007986 */ /* 0x0001e4000c101904 */
.L_x_386:
[----:B------:R-:W-:Y:S05]  /*0140*/  BSYNC B0 ;  /* 0x0000000000007941 */ /* 0x000fea0003800000 */
.L_x_385:
[----:B------:R-:W-:-:S05]  /*0150*/  IMAD R0, R7, c[0x0][0xc], R0 ;  /* 0x0000030007007a24 */ /* 0x000fca00078e0200 */
[----:B------:R-:W-:-:S13]  /*0160*/  ISETP.GE.AND P0, PT, R0, c[0x0][0x170], PT ;  /* 0x00005c0000007a0c */ /* 0x000fda0003f06270 */
[----:B------:R-:W-:Y:S05]  /*0170*/  @!P0 BRA `(.L_x_387) ;  /* 0xfffffef000008947 */ /* 0x000fea000383ffff */
[----:B------:R-:W-:Y:S05]  /*0180*/  EXIT ;  /* 0x000000000000794d */ /* 0x000fea0003800000 */
.L_x_388:
        /* <DEDUP_REMOVED lines=15> */
.L_x_482:


//--------------------- .text._ZN17fastertransformer21minusUnfinishedSeqlenEPiPKbi --------------------------
	.section	.text._ZN17fastertransformer21minusUnfinishedSeqlenEPiPKbi,"ax",@progbits
	.sectioninfo	@"SHI_REGISTERS=10"
	.align	128
        .global         _ZN17fastertransformer21minusUnfinishedSeqlenEPiPKbi
        .type           _ZN17fastertransformer21minusUnfinishedSeqlenEPiPKbi,@function
        .size           _ZN17fastertransformer21minusUnfinishedSeqlenEPiPKbi,(.L_x_483 - _ZN17fastertransformer21minusUnfinishedSeqlenEPiPKbi)
        .other          _ZN17fastertransformer21minusUnfinishedSeqlenEPiPKbi,@"STO_CUDA_ENTRY STV_DEFAULT"
_ZN17fastertransformer21minusUnfinishedSeqlenEPiPKbi:
.text._ZN17fastertransformer21minusUnfinishedSeqlenEPiPKbi:
[----:B------:R-:W-:Y:S02]  /*0000*/  IMAD.MOV.U32 R1, RZ, RZ, c[0x0][0x28] ;  /* 0x00000a00ff017624 */ /* 0x000fe400078e00ff */
[----:B------:R-:W0:Y:S04]  /*0010*/  S2R R0, SR_CTAID.X ;  /* 0x0000000000007919 */ /* 0x000e280000002500 */
[----:B------:R-:W0:Y:S02]  /*0020*/  S2R R3, SR_TID.X ;  /* 0x0000000000037919 */ /* 0x000e240000002100 */
[----:B0-----:R-:W-:-:S05]  /*0030*/  IMAD R0, R0, c[0x0][0x0], R3 ;  /* 0x0000000000007a24 */ /* 0x001fca00078e0203 */
[----:B------:R-:W-:-:S13]  /*0040*/  ISETP.GE.AND P0, PT, R0, c[0x0][0x170], PT ;  /* 0x00005c0000007a0c */ /* 0x000fda0003f06270 */
[----:B------:R-:W-:Y:S05]  /*0050*/  @P0 EXIT ;  /* 0x000000000000094d */ /* 0x000fea0003800000 */
[----:B------:R-:W-:Y:S02]  /*0060*/  ULDC.64 UR4, c[0x0][0x118] ;  /* 0x0000460000047ab9 */ /* 0x000fe40000000a00 */
.L_x_391:
        /* <DEDUP_REMOVED lines=11> */
[----:B--2---:R-:W-:-:S05]  /*0120*/  IADD3 R5, R4, -0x1, RZ ;  /* 0xffffffff04057810 */ /* 0x004fca0007ffe0ff */
[----:B------:R0:W-:Y:S02]  /*0130*/  STG.E [R2.64], R5 ;  /* 0x0000000502007986 */ /* 0x0001e4000c101904 */
.L_x_390:
[----:B------:R-:W-:Y:S05]  /*0140*/  BSYNC B0 ;  /* 0x0000000000007941 */ /* 0x000fea0003800000 */
.L_x_389:
[----:B------:R-:W-:-:S05]  /*0150*/  IMAD R0, R7, c[0x0][0xc], R0 ;  /* 0x0000030007007a24 */ /* 0x000fca00078e0200 */
[----:B------:R-:W-:-:S13]  /*0160*/  ISETP.GE.AND P0, PT, R0, c[0x0][0x170], PT ;  /* 0x00005c0000007a0c */ /* 0x000fda0003f06270 */
[----:B------:R-:W-:Y:S05]  /*0170*/  @!P0 BRA `(.L_x_391) ;  /* 0xfffffef000008947 */ /* 0x000fea000383ffff */
[----:B------:R-:W-:Y:S05]  /*0180*/  EXIT ;  /* 0x000000000000794d */ /* 0x000fea0003800000 */
.L_x_392:
        /* <DEDUP_REMOVED lines=15> */
.L_x_483:


//--------------------- .text._ZN17fastertransformer10gatherTreeENS_15gatherTreeParamE --------------------------
	.section	.text._ZN17fastertransformer10gatherTreeENS_15gatherTreeParamE,"ax",@progbits
	.sectioninfo	@"SHI_REGISTERS=32"
	.align	128
        .global         _ZN17fastertransformer10gatherTreeENS_15gatherTreeParamE
        .type           _ZN17fastertransformer10gatherTreeENS_15gatherTreeParamE,@function
        .size           _ZN17fastertransformer10gatherTreeENS_15gatherTreeParamE,(.L_x_484 - _ZN17fastertransformer10gatherTreeENS_15gatherTreeParamE)
        .other          _ZN17fastertransformer10gatherTreeENS_15gatherTreeParamE,@"STO_CUDA_ENTRY STV_DEFAULT"
_ZN17fastertransformer10gatherTreeENS_15gatherTreeParamE:
.text._ZN17fastertransformer10gatherTreeENS_15gatherTreeParamE:
[----:B------:R-:W-:Y:S02]  /*0000*/  IMAD.MOV.U32 R1, RZ, RZ, c[0x0][0x28] ;  /* 0x00000a00ff017624 */ /* 0x000fe400078e00ff */
[----:B------:R-:W0:Y:S01]  /*0010*/  S2R R3, SR_CTAID.X ;  /* 0x0000000000037919 */ /* 0x000e220000002500 */
[----:B------:R-:W-:Y:S01]  /*0020*/  IMAD.MOV.U32 R2, RZ, RZ, c[0x0][0x18c] ;  /* 0x00006300ff027624 */ /* 0x000fe200078e00ff */
[----:B------:R-:W-:Y:S02]  /*0030*/  ULDC.64 UR4, c[0x0][0x178] ;  /* 0x00005e0000047ab9 */ /* 0x000fe40000000a00 */
[----:B------:R-:W0:Y:S01]  /*0040*/  S2R R0, SR_TID.X ;  /* 0x0000000000007919 */ /* 0x000e220000002100 */
[----:B------:R-:W-:-:S04]  /*0050*/  UISETP.NE.U32.AND UP0, UPT, URZ, UR4, UPT ;  /* 0x000000043f00728c */ /* 0x000fc8000bf05070 */
[----:B------:R-:W-:Y:S01]  /*0060*/  UISETP.NE.AND.EX UP0, UPT, URZ, UR5, UPT, UP0 ;  /* 0x000000053f00728c */ /* 0x000fe2000bf05300 */
[----:B0-----:R-:W-:Y:S02]  /*0070*/  IMAD R3, R3, c[0x0][0x0], R0 ;  /* 0x0000000003037a24 */ /* 0x001fe400078e0200 */
[----:B------:R-:W-:-:S05]  /*0080*/  IMAD R0, R2, c[0x0][0x190], RZ ;  /* 0x0000640002007a24 */ /* 0x000fca00078e02ff */
[----:B------:R-:W-:-:S13]  /*0090*/  ISETP.GE.AND P0, PT, R3, R0, PT ;  /* 0x000000000300720c */ /* 0x000fda0003f06270 */
[----:B------:R-:W-:Y:S05]  /*00a0*/  @P0 EXIT ;  /* 0x000000000000094d */ /* 0x000fea0003800000 */
[----:B------:R-:W-:Y:S01]  /*00b0*/  ULDC UR12, c[0x0][0x1b0] ;  /* 0x00006c00000c7ab9 */ /* 0x000fe20000000800 */
[----:B------:R-:W-:Y:S01]  /*00c0*/  IMAD.MOV.U32 R4, RZ, RZ, c[0x0][0x190] ;  /* 0x00006400ff047624 */ /* 0x000fe200078e00ff */
[----:B------:R-:W-:Y:S01]  /*00d0*/  ULDC UR9, c[0x0][0x188] ;  /* 0x0000620000097ab9 */ /* 0x000fe20000000800 */
[----:B------:R-:W-:Y:S01]  /*00e0*/  ISETP.NE.U32.AND P0, PT, RZ, c[0x0][0x1d0], PT ;  /* 0x00007400ff007a0c */ /* 0x000fe20003f05070 */
[----:B------:R-:W-:Y:S01]  /*00f0*/  ULDC.64 UR10, c[0x0][0x1c8] ;  /* 0x00007200000a7ab9 */ /* 0x000fe20000000a00 */
[----:B------:R-:W-:Y:S01]  /*0100*/  BSSY B3, `(.L_x_393) ;  /* 0x00004fc000037945 */ /* 0x000fe20003800000 */
[----:B------:R-:W-:Y:S01]  /*0110*/  UIADD3 UR4, UR10, -UR12, URZ ;  /* 0x8000000c0a047290 */ /* 0x000fe2000fffe03f */
[C---:B------:R-:W-:Y:S01]  /*0120*/  LOP3.LUT R2, R4.reuse, 0x3, RZ, 0xc0, !PT ;  /* 0x0000000304027812 */ /* 0x040fe200078ec0ff */
[----:B------:R-:W-:Y:S01]  /*0130*/  UIADD3 UR15, UR9, -UR11, URZ ;  /* 0x8000000b090f7290 */ /* 0x000fe2000fffe03f */
[----:B------:R-:W-:Y:S01]  /*0140*/  IADD3 R4, R4, -0x1, RZ ;  /* 0xffffffff04047810 */ /* 0x000fe20007ffe0ff */
[----:B------:R-:W-:Y:S01]  /*0150*/  USEL UR13, URZ, UR12, !UP0 ;  /* 0x0000000c3f0d7287 */ /* 0x000fe2000c000000 */
[----:B------:R-:W-:Y:S01]  /*0160*/  IADD3 R5, -R2, c[0x0][0x190], RZ ;  /* 0x0000640002057a10 */ /* 0x000fe20007ffe1ff */
[----:B------:R-:W-:-:S02]  /*0170*/  UIADD3 UR5, UR4, UR15, URZ ;  /* 0x0000000f04057290 */ /* 0x000fc4000fffe03f */
[----:B------:R-:W-:Y:S02]  /*0180*/  ULOP3.LUT UR8, URZ, UR11, URZ, 0x33, !UPT ;  /* 0x0000000b3f087292 */ /* 0x000fe4000f8e333f */
[----:B------:R-:W-:Y:S02]  /*0190*/  UIADD3 UR6, UR13, UR9, URZ ;  /* 0x000000090d067290 */ /* 0x000fe4000fffe03f */
[----:B------:R-:W-:Y:S01]  /*01a0*/  UIADD3 UR9, UR8, UR9, UR10 ;  /* 0x0000000908097290 */ /* 0x000fe2000fffe00a */
[----:B------:R-:W-:Y:S01]  /*01b0*/  ISETP.LT.AND P1, PT, RZ, UR5, PT ;  /* 0x00000005ff007c0c */ /* 0x000fe2000bf21270 */
[----:B------:R-:W-:Y:S02]  /*01c0*/  UIADD3 UR7, UR6, -UR11, URZ ;  /* 0x8000000b06077290 */ /* 0x000fe4000fffe03f */
[----:B------:R-:W-:Y:S01]  /*01d0*/  UISETP.NE.AND UP1, UPT, UR13, URZ, UPT ;  /* 0x0000003f0d00728c */ /* 0x000fe2000bf25270 */
[----:B------:R-:W-:Y:S01]  /*01e0*/  ISETP.NE.AND.EX P1, PT, RZ, c[0x0][0x1d4], P1, P0 ;  /* 0x00007500ff007a0c */ /* 0x000fe20000f25300 */
[----:B------:R-:W-:-:S02]  /*01f0*/  UIADD3 UR6, UR6, UR8, URZ ;  /* 0x0000000806067290 */ /* 0x000fc4000fffe03f */
[----:B------:R-:W-:Y:S02]  /*0200*/  ULOP3.LUT UR8, UR5, 0x3, URZ, 0xc0, !UPT ;  /* 0x0000000305087892 */ /* 0x000fe4000f8ec03f */
[----:B------:R-:W-:Y:S02]  /*0210*/  UIADD3 UR9, UR9, -UR12, URZ ;  /* 0x8000000c09097290 */ /* 0x000fe4000fffe03f */
[----:B------:R-:W-:Y:S02]  /*0220*/  UIADD3 UR14, UR4, -UR11, URZ ;  /* 0x8000000b040e7290 */ /* 0x000fe4000fffe03f */
[----:B------:R-:W-:Y:S02]  /*0230*/  USEL UR10, UR13, 0x1, UP1 ;  /* 0x000000010d0a7887 */ /* 0x000fe40008800000 */
[----:B------:R-:W-:Y:S02]  /*0240*/  UIADD3 UR11, UR5, -UR8, URZ ;  /* 0x80000008050b7290 */ /* 0x000fe4000fffe03f */
[----:B------:R-:W-:-:S02]  /*0250*/  UISETP.GE.U32.AND UP1, UPT, UR9, 0x3, UPT ;  /* 0x000000030900788c */ /* 0x000fc4000bf26070 */
[----:B------:R-:W-:Y:S02]  /*0260*/  ULDC.64 UR16, c[0x0][0x118] ;  /* 0x0000460000107ab9 */ /* 0x000fe40000000a00 */
.L_x_449:
[----:B------:R-:W-:Y:S01]  /*0270*/  IABS R12, c[0x0][0x190] ;  /* 0x00006400000c7a13 */ /* 0x000fe20000000000 */
[----:B-1----:R-:W-:Y:S01]  /*0280*/  IMAD.MOV.U32 R17, RZ, RZ, 0x4 ;  /* 0x00000004ff117424 */ /* 0x002fe200078e00ff */
[----:B-----5:R-:W-:Y:S02]  /*0290*/  IABS R9, R3 ;  /* 0x0000000300097213 */ /* 0x020fe40000000000 */
[----:B------:R-:W0:Y:S01]  /*02a0*/  I2F.RP R8, R12 ;  /* 0x0000000c00087306 */ /* 0x000e220000209400 */
[----:B------:R-:W-:Y:S02]  /*02b0*/  ISETP.NE.U32.AND P3, PT, RZ, c[0x0][0x1c0], PT ;  /* 0x00007000ff007a0c */ /* 0x000fe40003f65070 */
[----:B------:R-:W-:Y:S02]  /*02c0*/  PLOP3.LUT P5, PT, PT, PT, UP0, 0x80, 0x0 ;  /* 0x000000000000781c */ /* 0x000fe40003faf008 */
[----:B------:R-:W-:Y:S02]  /*02d0*/  ISETP.NE.AND.EX P3, PT, RZ, c[0x0][0x1c4], PT, P3 ;  /* 0x00007100ff007a0c */ /* 0x000fe40003f65330 */
[----:B------:R-:W-:Y:S01]  /*02e0*/  LOP3.LUT R20, RZ, c[0x0][0x190], RZ, 0x33, !PT ;  /* 0x00006400ff147a12 */ /* 0x000fe200078e33ff */
[----:B0-----:R-:W0:Y:S08]  /*02f0*/  MUFU.RCP R8, R8 ;  /* 0x0000000800087308 */ /* 0x001e300000001000 */
[----:B------:R-:W-:Y:S01]  /*0300*/  @P5 IMAD.WIDE R14, R3, R17, c[0x0][0x178] ;  /* 0x00005e00030e5625 */ /* 0x000fe200078e0211 */
[----:B0-----:R-:W-:-:S04]  /*0310*/  IADD3 R6, R8, 0xffffffe, RZ ;  /* 0x0ffffffe08067810 */ /* 0x001fc80007ffe0ff */
[----:B------:R0:W1:Y:S02]  /*0320*/  F2I.FTZ.U32.TRUNC.NTZ R7, R6 ;  /* 0x0000000600077305 */ /* 0x000064000021f000 */
[----:B0-----:R-:W-:Y:S02]  /*0330*/  IMAD.MOV.U32 R6, RZ, RZ, RZ ;  /* 0x000000ffff067224 */ /* 0x001fe400078e00ff */
[----:B-1----:R-:W-:-:S04]  /*0340*/  IMAD.MOV R13, RZ, RZ, -R7 ;  /* 0x000000ffff0d7224 */ /* 0x002fc800078e0a07 */
[----:B------:R-:W-:-:S04]  /*0350*/  IMAD R13, R13, R12, RZ ;  /* 0x0000000c0d0d7224 */ /* 0x000fc800078e02ff */
[----:B------:R-:W-:Y:S01]  /*0360*/  IMAD.HI.U32 R13, R7, R13, R6 ;  /* 0x0000000d070d7227 */ /* 0x000fe200078e0006 */
[----:B------:R-:W-:-:S04]  /*0370*/  LOP3.LUT R6, R3, c[0x0][0x190], RZ, 0x3c, !PT ;  /* 0x0000640003067a12 */ /* 0x000fc800078e3cff */
[----:B------:R-:W-:Y:S01]  /*0380*/  ISETP.GE.AND P4, PT, R6, RZ, PT ;  /* 0x000000ff0600720c */ /* 0x000fe20003f86270 */
[----:B------:R-:W-:-:S04]  /*0390*/  IMAD.HI.U32 R7, R13, R9, RZ ;  /* 0x000000090d077227 */ /* 0x000fc800078e00ff */
[----:B------:R-:W-:-:S04]  /*03a0*/  IMAD.MOV R8, RZ, RZ, -R7 ;  /* 0x000000ffff087224 */ /* 0x000fc800078e0a07 */
[----:B------:R-:W-:-:S05]  /*03b0*/  IMAD R9, R12, R8, R9 ;  /* 0x000000080c097224 */ /* 0x000fca00078e0209 */
[----:B------:R-:W-:-:S13]  /*03c0*/  ISETP.GT.U32.AND P0, PT, R12, R9, PT ;  /* 0x000000090c00720c */ /* 0x000fda0003f04070 */
[----:B------:R-:W-:Y:S01]  /*03d0*/  @!P0 IMAD.IADD R9, R9, 0x1, -R12 ;  /* 0x0000000109098824 */ /* 0x000fe200078e0a0c */
[----:B------:R-:W-:Y:S02]  /*03e0*/  @!P0 IADD3 R7, R7, 0x1, RZ ;  /* 0x0000000107078810 */ /* 0x000fe40007ffe0ff */
[----:B------:R-:W-:Y:S02]  /*03f0*/  ISETP.NE.U32.AND P0, PT, RZ, c[0x0][0x1b8], PT ;  /* 0x00006e00ff007a0c */ /* 0x000fe40003f05070 */
[----:B------:R-:W-:Y:S02]  /*0400*/  ISETP.GE.U32.AND P2, PT, R9, R12, PT ;  /* 0x0000000c0900720c */ /* 0x000fe40003f46070 */
[----:B------:R-:W-:Y:S01]  /*0410*/  ISETP.NE.AND.EX P0, PT, RZ, c[0x0][0x1bc], PT, P0 ;  /* 0x00006f00ff007a0c */ /* 0x000fe20003f05300 */
[----:B------:R-:W-:-:S06]  /*0420*/  CS2R R8, SRZ ;  /* 0x0000000000087805 */ /* 0x000fcc000001ff00 */
[----:B------:R0:W5:Y:S04]  /*0430*/  @P5 LDG.E R8, [R14.64] ;  /* 0x000000100e085981 */ /* 0x000168000c1e1900 */
[----:B------:R-:W-:Y:S02]  /*0440*/  @P2 IADD3 R7, R7, 0x1, RZ ;  /* 0x0000000107072810 */ /* 0x000fe40007ffe0ff */
[----:B------:R-:W-:-:S03]  /*0450*/  ISETP.NE.AND P2, PT, RZ, c[0x0][0x190], PT ;  /* 0x00006400ff007a0c */ /* 0x000fc60003f45270 */
[----:B------:R-:W-:-:S05]  /*0460*/  @!P4 IMAD.MOV R7, RZ, RZ, -R7 ;  /* 0x000000ffff07c224 */ /* 0x000fca00078e0a07 */
[----:B------:R-:W-:Y:S01]  /*0470*/  SEL R6, R20, R7, !P2 ;  /* 0x0000000714067207 */ /* 0x000fe20005000000 */
[----:B------:R-:W-:-:S04]  /*0480*/  IMAD.MOV.U32 R7, RZ, RZ, RZ ;  /* 0x000000ffff077224 */ /* 0x000fc800078e00ff */
[----:B------:R-:W-:-:S04]  /*0490*/  @P0 IMAD.WIDE R18, R6, R17, c[0x0][0x1b8] ;  /* 0x00006e0006120625 */ /* 0x000fc800078e0211 */
[----:B------:R-:W-:Y:S01]  /*04a0*/  @P3 IMAD.WIDE R16, R6, R17, c[0x0][0x1c0] ;  /* 0x0000700006103625 */ /* 0x000fe200078e0211 */
[----:B------:R0:W5:Y:S04]  /*04b0*/  @P0 LDG.E R7, [R18.64] ;  /* 0x0000001012070981 */ /* 0x000168000c1e1900 */
[----:B------:R0:W5:Y:S01]  /*04c0*/  @P3 LDG.E R9, [R16.64] ;  /* 0x0000001010093981 */ /* 0x000162000c1e1900 */
[----:B------:R-:W-:-:S05]  /*04d0*/  IMAD.MOV.U32 R10, RZ, RZ, c[0x0][0x190] ;  /* 0x00006400ff0a7624 */ /* 0x000fca00078e00ff */
[----:B------:R-:W-:Y:S01]  /*04e0*/  ISETP.GE.AND P0, PT, R10, 0x1, PT ;  /* 0x000000010a00780c */ /* 0x000fe20003f06270 */
[----:B------:R-:W-:-:S12]  /*04f0*/  IMAD.MOV.U32 R11, RZ, RZ, -0x1 ;  /* 0xffffffffff0b7424 */ /* 0x000fd800078e00ff */
[----:B------:R-:W-:Y:S05]  /*0500*/  @!P0 BRA `(.L_x_394) ;  /* 0x00001d9000008947 */ /* 0x000fea0003800000 */
[----:B0-----:R-:W-:-:S04]  /*0510*/  ISETP.NE.U32.AND P0, PT, RZ, c[0x0][0x180], PT ;  /* 0x00006000ff007a0c */ /* 0x001fc80003f05070 */
[----:B------:R-:W-:-:S13]  /*0520*/  ISETP.NE.AND.EX P0, PT, RZ, c[0x0][0x184], PT, P0 ;  /* 0x00006100ff007a0c */ /* 0x000fda0003f05300 */
[----:B------:R-:W-:Y:S05]  /*0530*/  @!P0 BRA `(.L_x_395) ;  /* 0x0000101000008947 */ /* 0x000fea0003800000 */
[----:B------:R-:W-:Y:S01]  /*0540*/  ISETP.GE.U32.AND P0, PT, R4, 0x3, PT ;  /* 0x000000030400780c */ /* 0x000fe20003f06070 */
[----:B------:R-:W-:Y:S02]  /*0550*/  IMAD.MOV.U32 R11, RZ, RZ, -0x1 ;  /* 0xffffffffff0b7424 */ /* 0x000fe400078e00ff */
[----:B------:R-:W-:-:S10]  /*0560*/  IMAD.MOV.U32 R21, RZ, RZ, RZ ;  /* 0x000000ffff157224 */ /* 0x000fd400078e00ff */
[----:B------:R-:W-:Y:S05]  /*0570*/  @!P0 BRA `(.L_x_396) ;  /* 0x00000df000008947 */ /* 0x000fea0003800000 */
[----:B------:R-:W-:Y:S01]  /*0580*/  ISETP.GT.AND P0, PT, R5, RZ, PT ;  /* 0x000000ff0500720c */ /* 0x000fe20003f04270 */
[----:B------:R-:W-:Y:S02]  /*0590*/  IMAD.MOV.U32 R11, RZ, RZ, -0x1 ;  /* 0xffffffffff0b7424 */ /* 0x000fe400078e00ff */
[----:B------:R-:W-:Y:S02]  /*05a0*/  IMAD.MOV.U32 R21, RZ, RZ, RZ ;  /* 0x000000ffff157224 */ /* 0x000fe400078e00ff */
[----:B------:R-:W-:-:S08]  /*05b0*/  IMAD.MOV.U32 R22, RZ, RZ, R5 ;  /* 0x000000ffff167224 */ /* 0x000fd000078e0005 */
[----:B------:R-:W-:Y:S05]  /*05c0*/  @!P0 BRA `(.L_x_397) ;  /* 0x00000b9000008947 */ /* 0x000fea0003800000 */
[----:B------:R-:W-:Y:S02]  /*05d0*/  ISETP.GT.AND P3, PT, R22, 0xc, PT ;  /* 0x0000000c1600780c */ /* 0x000fe40003f64270 */
[----:B------:R-:W-:-:S11]  /*05e0*/  PLOP3.LUT P0, PT, PT, PT, PT, 0x80, 0x0 ;  /* 0x000000000000781c */ /* 0x000fd60003f0f070 */
[----:B------:R-:W-:Y:S05]  /*05f0*/  @!P3 BRA `(.L_x_398) ;  /* 0x000007600000b947 */ /* 0x000fea0003800000 */
[----:B------:R-:W-:Y:S02]  /*0600*/  PLOP3.LUT P0, PT, PT, PT, PT, 0x8, 0x0 ;  /* 0x000000000000781c */ /* 0x000fe40003f0e170 */
[----:B-----5:R-:W-:Y:S02]  /*0610*/  IADD3 R23, -R7, R8, -R9 ;  /* 0x0000000807177210 */ /* 0x020fe40007ffe909 */
.L_x_399:
[----:B--2---:R-:W-:Y:S02]  /*0620*/  IMAD.MOV.U32 R24, RZ, RZ, 0x4 ;  /* 0x00000004ff187424 */ /* 0x004fe400078e00ff */
[----:B------:R-:W-:-:S04]  /*0630*/  IMAD R15, R6, c[0x0][0x190], R21 ;  /* 0x00006400060f7a24 */ /* 0x000fc800078e0215 */
[----:B------:R-:W-:-:S05]  /*0640*/  IMAD.WIDE R16, R15, R24, c[0x0][0x168] ;  /* 0x00005a000f107625 */ /* 0x000fca00078e0218 */
[----:B------:R-:W2:Y:S01]  /*0650*/  LDG.E R10, [R16.64] ;  /* 0x00000010100a7981 */ /* 0x000ea2000c1e1900 */
[----:B------:R-:W-:Y:S01]  /*0660*/  IMAD.WIDE R14, R15, R24, c[0x0][0x180] ;  /* 0x000060000f0e7625 */ /* 0x000fe200078e0218 */
[----:B--2---:R-:W-:-:S04]  /*0670*/  IADD3 R10, R10, c[0x0][0x170], RZ ;  /* 0x00005c000a0a7a10 */ /* 0x004fc80007ffe0ff */
[----:B------:R-:W-:-:S05]  /*0680*/  IADD3 R19, R10, UR14, RZ ;  /* 0x0000000e0a137c10 */ /* 0x000fca000fffe0ff */
[----:B------:R-:W-:Y:S04]  /*0690*/  STG.E [R16.64], R19 ;  /* 0x0000001310007986 */ /* 0x000fe8000c101910 */
[----:B------:R-:W-:Y:S04]  /*06a0*/  STG.E [R14.64], R23 ;  /* 0x000000170e007986 */ /* 0x000fe8000c101910 */
[----:B------:R-:W2:Y:S02]  /*06b0*/  LDG.E R26, [R16.64+0x4] ;  /* 0x00000410101a7981 */ /* 0x000ea4000c1e1900 */
[----:B--2---:R-:W-:-:S04]  /*06c0*/  IADD3 R26, R26, c[0x0][0x170], RZ ;  /* 0x00005c001a1a7a10 */ /* 0x004fc80007ffe0ff */
[----:B------:R-:W-:-:S05]  /*06d0*/  IADD3 R29, R26, UR14, RZ ;  /* 0x0000000e1a1d7c10 */ /* 0x000fca000fffe0ff */
[----:B------:R0:W-:Y:S04]  /*06e0*/  STG.E [R16.64+0x4], R29 ;  /* 0x0000041d10007986 */ /* 0x0001e8000c101910 */
[----:B------:R-:W-:Y:S04]  /*06f0*/  STG.E [R14.64+0x4], R23 ;  /* 0x000004170e007986 */ /* 0x000fe8000c101910 */
[----:B------:R-:W2:Y:S02]  /*0700*/  LDG.E R25, [R16.64+0x8] ;  /* 0x0000081010197981 */ /* 0x000ea4000c1e1900 */
[----:B--2---:R-:W-:-:S04]  /*0710*/  IADD3 R25, R25, c[0x0][0x170], RZ ;  /* 0x00005c0019197a10 */ /* 0x004fc80007ffe0ff */
[----:B------:R-:W-:-:S05]  /*0720*/  IADD3 R27, R25, UR14, RZ ;  /* 0x0000000e191b7c10 */ /* 0x000fca000fffe0ff */
[----:B------:R1:W-:Y:S04]  /*0730*/  STG.E [R16.64+0x8], R27 ;  /* 0x0000081b10007986 */ /* 0x0003e8000c101910 */
[----:B------:R-:W-:Y:S04]  /*0740*/  STG.E [R14.64+0x8], R23 ;  /* 0x000008170e007986 */ /* 0x000fe8000c101910 */
[----:B------:R-:W1:Y:S01]  /*0750*/  LDG.E R18, [R16.64+0xc] ;  /* 0x00000c1010127981 */ /* 0x000e62000c1e1900 */
[----:B0-----:R-:W-:-:S05]  /*0760*/  IADD3 R29, R21, 0x4, RZ ;  /* 0x00000004151d7810 */ /* 0x001fca0007ffe0ff */
[----:B------:R-:W-:Y:S01]  /*0770*/  IMAD R28, R6, c[0x0][0x190], R29 ;  /* 0x00006400061c7a24 */ /* 0x000fe200078e021d */
[----:B-1----:R-:W-:-:S04]  /*0780*/  IADD3 R27, R18, c[0x0][0x170], RZ ;  /* 0x00005c00121b7a10 */ /* 0x002fc80007ffe0ff */
[----:B------:R-:W-:-:S05]  /*0790*/  IADD3 R19, R27, UR14, RZ ;  /* 0x0000000e1b137c10 */ /* 0x000fca000fffe0ff */
[----:B------:R0:W-:Y:S04]  /*07a0*/  STG.E [R16.64+0xc], R19 ;  /* 0x00000c1310007986 */ /* 0x0001e8000c101910 */
[----:B------:R1:W-:Y:S01]  /*07b0*/  STG.E [R14.64+0xc], R23 ;  /* 0x00000c170e007986 */ /* 0x0003e2000c101910 */
[----:B0-----:R-:W-:-:S05]  /*07c0*/  IMAD.WIDE R18, R28, R24, c[0x0][0x168] ;  /* 0x00005a001c127625 */ /* 0x001fca00078e0218 */
[----:B------:R-:W2:Y:S01]  /*07d0*/  LDG.E R29, [R18.64] ;  /* 0x00000010121d7981 */ /* 0x000ea2000c1e1900 */
[----:B-1----:R-:W-:Y:S01]  /*07e0*/  IMNMX R15, R10, R11, !PT ;  /* 0x0000000b0a0f7217 */ /* 0x002fe20007800200 */
[----:B------:R-:W-:Y:S01]  /*07f0*/  IMAD.WIDE R10, R28, R24, c[0x0][0x180] ;  /* 0x000060001c0a7625 */ /* 0x000fe200078e0218 */
[----:B--2---:R-:W-:-:S04]  /*0800*/  IADD3 R29, R29, c[0x0][0x170], RZ ;  /* 0x00005c001d1d7a10 */ /* 0x004fc80007ffe0ff */
[----:B------:R-:W-:-:S05]  /*0810*/  IADD3 R17, R29, UR14, RZ ;  /* 0x0000000e1d117c10 */ /* 0x000fca000fffe0ff */
[----:B------:R0:W-:Y:S04]  /*0820*/  STG.E [R18.64], R17 ;  /* 0x0000001112007986 */ /* 0x0001e8000c101910 */
[----:B------:R-:W-:Y:S04]  /*0830*/  STG.E [R10.64], R23 ;  /* 0x000000170a007986 */ /* 0x000fe8000c101910 */
[----:B------:R-:W2:Y:S01]  /*0840*/  LDG.E R28, [R18.64+0x4] ;  /* 0x00000410121c7981 */ /* 0x000ea2000c1e1900 */
[----:B------:R-:W-:Y:S02]  /*0850*/  IMNMX R16, R15, R26, !PT ;  /* 0x0000001a0f107217 */ /* 0x000fe40007800200 */
[----:B--2---:R-:W-:-:S04]  /*0860*/  IADD3 R28, R28, c[0x0][0x170], RZ ;  /* 0x00005c001c1c7a10 */ /* 0x004fc80007ffe0ff */
[----:B------:R-:W-:-:S05]  /*0870*/  IADD3 R15, R28, UR14, RZ ;  /* 0x0000000e1c0f7c10 */ /* 0x000fca000fffe0ff */
[----:B------:R-:W-:Y:S04]  /*0880*/  STG.E [R18.64+0x4], R15 ;  /* 0x0000040f12007986 */ /* 0x000fe8000c101910 */
[----:B------:R-:W-:Y:S04]  /*0890*/  STG.E [R10.64+0x4], R23 ;  /* 0x000004170a007986 */ /* 0x000fe8000c101910 */
[----:B------:R-:W2:Y:S01]  /*08a0*/  LDG.E R26, [R18.64+0x8] ;  /* 0x00000810121a7981 */ /* 0x000ea2000c1e1900 */
[----:B------:R-:W-:Y:S02]  /*08b0*/  IMNMX R16, R16, R25, !PT ;  /* 0x0000001910107217 */ /* 0x000fe40007800200 */
[----:B--2---:R-:W-:-:S04]  /*08c0*/  IADD3 R26, R26, c[0x0][0x170], RZ ;  /* 0x00005c001a1a7a10 */ /* 0x004fc80007ffe0ff */
[----:B0-----:R-:W-:-:S05]  /*08d0*/  IADD3 R17, R26, UR14, RZ ;  /* 0x0000000e1a117c10 */ /* 0x001fca000fffe0ff */
[----:B------:R0:W-:Y:S04]  /*08e0*/  STG.E [R18.64+0x8], R17 ;  /* 0x0000081112007986 */ /* 0x0001e8000c101910 */
[----:B------:R-:W-:Y:S04]  /*08f0*/  STG.E [R10.64+0x8], R23 ;  /* 0x000008170a007986 */ /* 0x000fe8000c101910 */
[----:B------:R-:W2:Y:S01]  /*0900*/  LDG.E R25, [R18.64+0xc] ;  /* 0x00000c1012197981 */ /* 0x000ea2000c1e1900 */
[----:B------:R-:W-:Y:S02]  /*0910*/  IMNMX R16, R16, R27, !PT ;  /* 0x0000001b10107217 */ /* 0x000fe40007800200 */
[----:B------:R-:W-:-:S05]  /*0920*/  IADD3 R27, R21, 0x8, RZ ;  /* 0x00000008151b7810 */ /* 0x000fca0007ffe0ff */
[----:B0-----:R-:W-:Y:S01]  /*0930*/  IMAD R17, R6, c[0x0][0x190], R27 ;  /* 0x0000640006117a24 */ /* 0x001fe200078e021b */
[----:B--2---:R-:W-:-:S04]  /*0940*/  IADD3 R25, R25, c[0x0][0x170], RZ ;  /* 0x00005c0019197a10 */ /* 0x004fc80007ffe0ff */
        /* <DEDUP_REMOVED lines=11> */
[----:B------:R-:W0:Y:S01]  /*0a00*/  LDG.E R18, [R14.64+0x4] ;  /* 0x000004100e127981 */ /* 0x000e22000c1e1900 */
[----:B------:R-:W-:Y:S02]  /*0a10*/  IMNMX R19, R11, R28, !PT ;  /* 0x0000001c0b137217 */ /* 0x000fe40007800200 */
[----:B0-----:R-:W-:-:S04]  /*0a20*/  IADD3 R29, R18, c[0x0][0x170], RZ ;  /* 0x00005c00121d7a10 */ /* 0x001fc80007ffe0ff */
[----:B------:R-:W-:-:S05]  /*0a30*/  IADD3 R18, R29, UR14, RZ ;  /* 0x0000000e1d127c10 */ /* 0x000fca000fffe0ff */
[----:B------:R-:W-:Y:S04]  /*0a40*/  STG.E [R14.64+0x4], R18 ;  /* 0x000004120e007986 */ /* 0x000fe8000c101910 */
[----:B------:R-:W-:Y:S04]  /*0a50*/  STG.E [R16.64+0x4], R23 ;  /* 0x0000041710007986 */ /* 0x000fe8000c101910 */
        /* <DEDUP_REMOVED lines=8> */
[----:B------:R-:W-:-:S05]  /*0ae0*/  IADD3 R25, R21, 0xc, RZ ;  /* 0x0000000c15197810 */ /* 0x000fca0007ffe0ff */
[----:B------:R-:W-:Y:S01]  /*0af0*/  IMAD R25, R6, c[0x0][0x190], R25 ;  /* 0x0000640006197a24 */ /* 0x000fe200078e0219 */
[----:B--2---:R-:W-:-:S04]  /*0b00*/  IADD3 R11, R11, c[0x0][0x170], RZ ;  /* 0x00005c000b0b7a10 */ /* 0x004fc80007ffe0ff */
[----:B------:R-:W-:-:S05]  /*0b10*/  IADD3 R19, R11, UR14, RZ ;  /* 0x0000000e0b137c10 */ /* 0x000fca000fffe0ff */
[----:B------:R0:W-:Y:S04]  /*0b20*/  STG.E [R14.64+0xc], R19 ;  /* 0x00000c130e007986 */ /* 0x0001e8000c101910 */
[----:B------:R1:W-:Y:S01]  /*0b30*/  STG.E [R16.64+0xc], R23 ;  /* 0x00000c1710007986 */ /* 0x0003e2000c101910 */
[----:B0-----:R-:W-:-:S05]  /*0b40*/  IMAD.WIDE R18, R25, R24, c[0x0][0x168] ;  /* 0x00005a0019127625 */ /* 0x001fca00078e0218 */
[----:B------:R-:W2:Y:S01]  /*0b50*/  LDG.E R28, [R18.64] ;  /* 0x00000010121c7981 */ /* 0x000ea2000c1e1900 */
[----:B------:R-:W-:Y:S01]  /*0b60*/  IMAD.WIDE R24, R25, R24, c[0x0][0x180] ;  /* 0x0000600019187625 */ /* 0x000fe200078e0218 */
[----:B--2---:R-:W-:-:S04]  /*0b70*/  IADD3 R28, R28, c[0x0][0x170], RZ ;  /* 0x00005c001c1c7a10 */ /* 0x004fc80007ffe0ff */
[----:B-1----:R-:W-:-:S05]  /*0b80*/  IADD3 R17, R28, UR14, RZ ;  /* 0x0000000e1c117c10 */ /* 0x002fca000fffe0ff */
[----:B------:R0:W-:Y:S04]  /*0b90*/  STG.E [R18.64], R17 ;  /* 0x0000001112007986 */ /* 0x0001e8000c101910 */
[----:B------:R-:W-:Y:S04]  /*0ba0*/  STG.E [R24.64], R23 ;  /* 0x0000001718007986 */ /* 0x000fe8000c101910 */
[----:B------:R-:W2:Y:S01]  /*0bb0*/  LDG.E R14, [R18.64+0x4] ;  /* 0x00000410120e7981 */ /* 0x000ea2000c1e1900 */
[----:B------:R-:W-:Y:S02]  /*0bc0*/  IMNMX R26, R26, R27, !PT ;  /* 0x0000001b1a1a7217 */ /* 0x000fe40007800200 */
[----:B--2---:R-:W-:-:S04]  /*0bd0*/  IADD3 R14, R14, c[0x0][0x170], RZ ;  /* 0x00005c000e0e7a10 */ /* 0x004fc80007ffe0ff */
[----:B------:R-:W-:-:S05]  /*0be0*/  IADD3 R27, R14, UR14, RZ ;  /* 0x0000000e0e1b7c10 */ /* 0x000fca000fffe0ff */
[----:B------:R1:W-:Y:S04]  /*0bf0*/  STG.E [R18.64+0x4], R27 ;  /* 0x0000041b12007986 */ /* 0x0003e8000c101910 */
[----:B------:R2:W-:Y:S04]  /*0c00*/  STG.E [R24.64+0x4], R23 ;  /* 0x0000041718007986 */ /* 0x0005e8000c101910 */
[----:B------:R-:W3:Y:S01]  /*0c10*/  LDG.E R15, [R18.64+0x8] ;  /* 0x00000810120f7981 */ /* 0x000ee2000c1e1900 */
[----:B------:R-:W-:Y:S02]  /*0c20*/  IMNMX R29, R26, R29, !PT ;  /* 0x0000001d1a1d7217 */ /* 0x000fe40007800200 */
[----:B---3--:R-:W-:-:S04]  /*0c30*/  IADD3 R15, R15, c[0x0][0x170], RZ ;  /* 0x00005c000f0f7a10 */ /* 0x008fc80007ffe0ff */
[----:B0-----:R-:W-:-:S05]  /*0c40*/  IADD3 R17, R15, UR14, RZ ;  /* 0x0000000e0f117c10 */ /* 0x001fca000fffe0ff */
[----:B------:R2:W-:Y:S04]  /*0c50*/  STG.E [R18.64+0x8], R17 ;  /* 0x0000081112007986 */ /* 0x0005e8000c101910 */
[----:B------:R2:W-:Y:S04]  /*0c60*/  STG.E [R24.64+0x8], R23 ;  /* 0x0000081718007986 */ /* 0x0005e8000c101910 */
[----:B------:R-:W3:Y:S01]  /*0c70*/  LDG.E R16, [R18.64+0xc] ;  /* 0x00000c1012107981 */ /* 0x000ee2000c1e1900 */
[----:B------:R-:W-:Y:S02]  /*0c80*/  IMNMX R10, R29, R10, !PT ;  /* 0x0000000a1d0a7217 */ /* 0x000fe40007800200 */
[----:B------:R-:W-:-:S02]  /*0c90*/  IADD3 R22, R22, -0x10, RZ ;  /* 0xfffffff016167810 */ /* 0x000fc40007ffe0ff */
[----:B------:R-:W-:Y:S02]  /*0ca0*/  IMNMX R11, R10, R11, !PT ;  /* 0x0000000b0a0b7217 */ /* 0x000fe40007800200 */
[----:B------:R-:W-:Y:S02]  /*0cb0*/  ISETP.GT.AND P3, PT, R22, 0xc, PT ;  /* 0x0000000c1600780c */ /* 0x000fe40003f64270 */
[----:B------:R-:W-:Y:S02]  /*0cc0*/  IMNMX R11, R11, R28, !PT ;  /* 0x0000001c0b0b7217 */ /* 0x000fe40007800200 */
[----:B------:R-:W-:Y:S02]  /*0cd0*/  IADD3 R21, R21, 0x10, RZ ;  /* 0x0000001015157810 */ /* 0x000fe40007ffe0ff */
[----:B------:R-:W-:-:S04]  /*0ce0*/  IMNMX R14, R11, R14, !PT ;  /* 0x0000000e0b0e7217 */ /* 0x000fc80007800200 */
[----:B------:R-:W-:Y:S02]  /*0cf0*/  IMNMX R11, R14, R15, !PT ;  /* 0x0000000f0e0b7217 */ /* 0x000fe40007800200 */
[----:B---3--:R-:W-:-:S04]  /*0d00*/  IADD3 R16, R16, c[0x0][0x170], RZ ;  /* 0x00005c0010107a10 */ /* 0x008fc80007ffe0ff */
[----:B-1----:R-:W-:Y:S02]  /*0d10*/  IADD3 R27, R16, UR14, RZ ;  /* 0x0000000e101b7c10 */ /* 0x002fe4000fffe0ff */
[----:B------:R-:W-:-:S03]  /*0d20*/  IMNMX R11, R11, R16, !PT ;  /* 0x000000100b0b7217 */ /* 0x000fc60007800200 */
[----:B------:R2:W-:Y:S04]  /*0d30*/  STG.E [R18.64+0xc], R27 ;  /* 0x00000c1b12007986 */ /* 0x0005e8000c101910 */
[----:B------:R2:W-:Y:S01]  /*0d40*/  STG.E [R24.64+0xc], R23 ;  /* 0x00000c1718007986 */ /* 0x0005e2000c101910 */
[----:B------:R-:W-:Y:S05]  /*0d50*/  @P3 BRA `(.L_x_399) ;  /* 0xfffff8c000003947 */ /* 0x000fea000383ffff */
.L_x_398:
[----:B------:R-:W-:-:S13]  /*0d60*/  ISETP.GT.AND P3, PT, R22, 0x4, PT ;  /* 0x000000041600780c */ /* 0x000fda0003f64270 */
[----:B------:R-:W-:Y:S05]  /*0d70*/  @!P3 BRA `(.L_x_400) ;  /* 0x000003c00000b947 */ /* 0x000fea0003800000 */
[----:B------:R-:W-:Y:S02]  /*0d80*/  IMAD.MOV.U32 R14, RZ, RZ, 0x4 ;  /* 0x00000004ff0e7424 */ /* 0x000fe400078e00ff */
[----:B--2---:R-:W-:-:S04]  /*0d90*/  IMAD R19, R6, c[0x0][0x190], R21 ;  /* 0x0000640006137a24 */ /* 0x004fc800078e0215 */
[----:B------:R-:W-:-:S05]  /*0da0*/  IMAD.WIDE R24, R19, R14, c[0x0][0x168] ;  /* 0x00005a0013187625 */ /* 0x000fca00078e020e */
[----:B------:R-:W2:Y:S01]  /*0db0*/  LDG.E R26, [R24.64] ;  /* 0x00000010181a7981 */ /* 0x000ea2000c1e1900 */
[----:B-----5:R-:W-:Y:S01]  /*0dc0*/  IADD3 R27, -R7, R8, -R9 ;  /* 0x00000008071b7210 */ /* 0x020fe20007ffe909 */
        /* <DEDUP_REMOVED lines=13> */
[----:B------:R-:W-:Y:S04]  /*0ea0*/  STG.E [R24.64+0x8], R29 ;  /* 0x0000081d18007986 */ /* 0x000fe8000c101910 */
[----:B------:R-:W-:Y:S04]  /*0eb0*/  STG.E [R18.64+0x8], R27 ;  /* 0x0000081b12007986 */ /* 0x000fe8000c101910 */
[----:B------:R-:W2:Y:S01]  /*0ec0*/  LDG.E R28, [R24.64+0xc] ;  /* 0x00000c10181c7981 */ /* 0x000ea2000c1e1900 */
[----:B0-----:R-:W-:Y:S02]  /*0ed0*/  IADD3 R17, R21, 0x4, RZ ;  /* 0x0000000415117810 */ /* 0x001fe40007ffe0ff */
[----:B--2---:R-:W-:-:S04]  /*0ee0*/  IADD3 R28, R28, c[0x0][0x170], RZ ;  /* 0x00005c001c1c7a10 */ /* 0x004fc80007ffe0ff */
[----:B------:R-:W-:-:S05]  /*0ef0*/  IADD3 R15, R28, UR14, RZ ;  /* 0x0000000e1c0f7c10 */ /* 0x000fca000fffe0ff */
[----:B------:R0:W-:Y:S04]  /*0f00*/  STG.E [R24.64+0xc], R15 ;  /* 0x00000c0f18007986 */ /* 0x0001e8000c101910 */
[----:B------:R1:W-:Y:S01]  /*0f10*/  STG.E [R18.64+0xc], R27 ;  /* 0x00000c1b12007986 */ /* 0x0003e2000c101910 */
[----:B0-----:R-:W-:-:S04]  /*0f20*/  IMAD R15, R6, c[0x0][0x190], R17 ;  /* 0x00006400060f7a24 */ /* 0x001fc800078e0211 */
[----:B------:R-:W-:-:S05]  /*0f30*/  IMAD.WIDE R16, R15, R14, c[0x0][0x168] ;  /* 0x00005a000f107625 */ /* 0x000fca00078e020e */
        /* <DEDUP_REMOVED lines=20> */
[----:B------:R-:W-:-:S02]  /*1080*/  PLOP3.LUT P0, PT, PT, PT, PT, 0x8, 0x0 ;  /* 0x000000000000781c */ /* 0x000fc40003f0e170 */
[----:B------:R-:W-:Y:S02]  /*1090*/  IMNMX R28, R23, R28, !PT ;  /* 0x0000001c171c7217 */ /* 0x000fe40007800200 */
[----:B------:R-:W-:Y:S02]  /*10a0*/  IADD3 R22, R22, -0x8, RZ ;  /* 0xfffffff816167810 */ /* 0x000fe40007ffe0ff */
        /* <DEDUP_REMOVED lines=8> */
[----:B------:R2:W-:Y:S02]  /*1130*/  STG.E [R14.64+0xc], R27 ;  /* 0x00000c1b0e007986 */ /* 0x0005e4000c101910 */
.L_x_400:
[----:B------:R-:W-:-:S13]  /*1140*/  ISETP.NE.OR P0, PT, R22, RZ, P0 ;  /* 0x000000ff1600720c */ /* 0x000fda0000705670 */
[----:B------:R-:W-:Y:S05]  /*1150*/  @!P0 BRA `(.L_x_396) ;  /* 0x0000021000008947 */ /* 0x000fea0003800000 */
.L_x_397:
[----:B--2--5:R-:W-:Y:S02]  /*1160*/  IADD3 R19, -R7, R8, -R9 ;  /* 0x0000000807137210 */ /* 0x024fe40007ffe909 */
.L_x_401:
[----:B-1----:R-:W-:Y:S02]  /*1170*/  IMAD.MOV.U32 R15, RZ, RZ, 0x4 ;  /* 0x00000004ff0f7424 */ /* 0x002fe400078e00ff */
[----:B------:R-:W-:-:S04]  /*1180*/  IMAD R14, R6, c[0x0][0x190], R21 ;  /* 0x00006400060e7a24 */ /* 0x000fc800078e0215 */
[----:B------:R-:W-:-:S05]  /*1190*/  IMAD.WIDE R16, R14, R15, c[0x0][0x168] ;  /* 0x00005a000e107625 */ /* 0x000fca00078e020f */
[----:B------:R-:W2:Y:S01]  /*11a0*/  LDG.E R10, [R16.64] ;  /* 0x00000010100a7981 */ /* 0x000ea2000c1e1900 */
[----:B------:R-:W-:Y:S01]  /*11b0*/  IMAD.WIDE R14, R14, R15, c[0x0][0x180] ;  /* 0x000060000e0e7625 */ /* 0x000fe200078e020f */
[----:B--2---:R-:W-:-:S04]  /*11c0*/  IADD3 R10, R10, c[0x0][0x170], RZ ;  /* 0x00005c000a0a7a10 */ /* 0x004fc80007ffe0ff */
[----:B------:R-:W-:-:S05]  /*11d0*/  IADD3 R23, R10, UR14, RZ ;  /* 0x0000000e0a177c10 */ /* 0x000fca000fffe0ff */
[----:B------:R0:W-:Y:S04]  /*11e0*/  STG.E [R16.64], R23 ;  /* 0x0000001710007986 */ /* 0x0001e8000c101910 */
[----:B------:R1:W-:Y:S04]  /*11f0*/  STG.E [R14.64], R19 ;  /* 0x000000130e007986 */ /* 0x0003e8000c101910 */
[----:B------:R-:W2:Y:S02]  /*1200*/  LDG.E R18, [R16.64+0x4] ;  /* 0x0000041010127981 */ /* 0x000ea4000c1e1900 */
[----:B--2---:R-:W-:-:S04]  /*1210*/  IADD3 R18, R18, c[0x0][0x170], RZ ;  /* 0x00005c0012127a10 */ /* 0x004fc80007ffe0ff */
[----:B------:R-:W-:-:S05]  /*1220*/  IADD3 R25, R18, UR14, RZ ;  /* 0x0000000e12197c10 */ /* 0x000fca000fffe0ff */
[----:B------:R1:W-:Y:S04]  /*1230*/  STG.E [R16.64+0x4], R25 ;  /* 0x0000041910007986 */ /* 0x0003e8000c101910 */
[----:B------:R1:W-:Y:S04]  /*1240*/  STG.E [R14.64+0x4], R19 ;  /* 0x000004130e007986 */ /* 0x0003e8000c101910 */
[----:B------:R-:W2:Y:S02]  /*1250*/  LDG.E R24, [R16.64+0x8] ;  /* 0x0000081010187981 */ /* 0x000ea4000c1e1900 */
[----:B--2---:R-:W-:-:S04]  /*1260*/  IADD3 R24, R24, c[0x0][0x170], RZ ;  /* 0x00005c0018187a10 */ /* 0x004fc80007ffe0ff */
[----:B------:R-:W-:-:S05]  /*1270*/  IADD3 R27, R24, UR14, RZ ;  /* 0x0000000e181b7c10 */ /* 0x000fca000fffe0ff */
[----:B------:R1:W-:Y:S04]  /*1280*/  STG.E [R16.64+0x8], R27 ;  /* 0x0000081b10007986 */ /* 0x0003e8000c101910 */
[----:B------:R1:W-:Y:S04]  /*1290*/  STG.E [R14.64+0x8], R19 ;  /* 0x000008130e007986 */ /* 0x0003e8000c101910 */
[----:B0-----:R-:W2:Y:S01]  /*12a0*/  LDG.E R23, [R16.64+0xc] ;  /* 0x00000c1010177981 */ /* 0x001ea2000c1e1900 */
[----:B------:R-:W-:Y:S02]  /*12b0*/  IADD3 R22, R22, -0x4, RZ ;  /* 0xfffffffc16167810 */ /* 0x000fe40007ffe0ff */
[----:B------:R-:W-:-:S02]  /*12c0*/  IMNMX R11, R10, R11, !PT ;  /* 0x0000000b0a0b7217 */ /* 0x000fc40007800200 */
[----:B------:R-:W-:Y:S02]  /*12d0*/  ISETP.NE.AND P0, PT, R22, RZ, PT ;  /* 0x000000ff1600720c */ /* 0x000fe40003f05270 */
[----:B------:R-:W-:Y:S02]  /*12e0*/  IMNMX R11, R11, R18, !PT ;  /* 0x000000120b0b7217 */ /* 0x000fe40007800200 */
[----:B------:R-:W-:Y:S02]  /*12f0*/  IADD3 R21, R21, 0x4, RZ ;  /* 0x0000000415157810 */ /* 0x000fe40007ffe0ff */
[----:B------:R-:W-:Y:S02]  /*1300*/  IMNMX R11, R11, R24, !PT ;  /* 0x000000180b0b7217 */ /* 0x000fe40007800200 */
[----:B--2---:R-:W-:-:S04]  /*1310*/  IADD3 R26, R23, c[0x0][0x170], RZ ;  /* 0x00005c00171a7a10 */ /* 0x004fc80007ffe0ff */
[----:B------:R-:W-:Y:S02]  /*1320*/  IADD3 R23, R26, UR14, RZ ;  /* 0x0000000e1a177c10 */ /* 0x000fe4000fffe0ff */
[----:B------:R-:W-:-:S03]  /*1330*/  IMNMX R11, R11, R26, !PT ;  /* 0x0000001a0b0b7217 */ /* 0x000fc60007800200 */
[----:B------:R1:W-:Y:S04]  /*1340*/  STG.E [R16.64+0xc], R23 ;  /* 0x00000c1710007986 */ /* 0x0003e8000c101910 */
[----:B------:R1:W-:Y:S01]  /*1350*/  STG.E [R14.64+0xc], R19 ;  /* 0x00000c130e007986 */ /* 0x0003e2000c101910 */
[----:B------:R-:W-:Y:S05]  /*1360*/  @P0 BRA `(.L_x_401) ;  /* 0xfffffe0000000947 */ /* 0x000fea000383ffff */
.L_x_396:
[----:B------:R-:W-:-:S13]  /*1370*/  ISETP.NE.AND P0, PT, R2, RZ, PT ;  /* 0x000000ff0200720c */ /* 0x000fda0003f05270 */
[----:B------:R-:W-:Y:S05]  /*1380*/  @!P0 BRA `(.L_x_394) ;  /* 0x00000f1000008947 */ /* 0x000fea0003800000 */
[----:B-12---:R-:W-:Y:S02]  /*1390*/  IMAD.MOV.U32 R15, RZ, RZ, 0x4 ;  /* 0x00000004ff0f7424 */ /* 0x006fe400078e00ff */
[----:B------:R-:W-:-:S04]  /*13a0*/  IMAD R14, R6, c[0x0][0x190], R21 ;  /* 0x00006400060e7a24 */ /* 0x000fc800078e0215 */
[----:B------:R-:W-:-:S05]  /*13b0*/  IMAD.WIDE R16, R14, R15, c[0x0][0x168] ;  /* 0x00005a000e107625 */ /* 0x000fca00078e020f */
[----:B------:R-:W2:Y:S01]  /*13c0*/  LDG.E R10, [R16.64] ;  /* 0x00000010100a7981 */ /* 0x000ea2000c1e1900 */
[----:B-----5:R-:W-:Y:S01]  /*13d0*/  IADD3 R21, -R7, R8, -R9 ;  /* 0x0000000807157210 */ /* 0x020fe20007ffe909 */
[----:B------:R-:W-:Y:S01]  /*13e0*/  IMAD.WIDE R14, R14, R15, c[0x0][0x180] ;  /* 0x000060000e0e7625 */ /* 0x000fe200078e020f */
[----:B------:R-:W-:Y:S02]  /*13f0*/  ISETP.NE.AND P0, PT, R2, 0x1, PT ;  /* 0x000000010200780c */ /* 0x000fe40003f05270 */
[----:B--2---:R-:W-:-:S04]  /*1400*/  IADD3 R10, R10, c[0x0][0x170], RZ ;  /* 0x00005c000a0a7a10 */ /* 0x004fc80007ffe0ff */
[----:B------:R-:W-:Y:S02]  /*1410*/  IADD3 R19, R10, UR14, RZ ;  /* 0x0000000e0a137c10 */ /* 0x000fe4000fffe0ff */
[----:B------:R-:W-:-:S03]  /*1420*/  IMNMX R11, R11, R10, !PT ;  /* 0x0000000a0b0b7217 */ /* 0x000fc60007800200 */
[----:B------:R0:W-:Y:S04]  /*1430*/  STG.E [R16.64], R19 ;  /* 0x0000001310007986 */ /* 0x0001e8000c101910 */
[----:B------:R0:W-:Y:S01]  /*1440*/  STG.E [R14.64], R21 ;  /* 0x000000150e007986 */ /* 0x0001e2000c101910 */
[----:B------:R-:W-:Y:S05]  /*1450*/  @!P0 BRA `(.L_x_394) ;  /* 0x00000e4000008947 */ /* 0x000fea0003800000 */
[----:B------:R-:W2:Y:S01]  /*1460*/  LDG.E R10, [R16.64+0x4] ;  /* 0x00000410100a7981 */ /* 0x000ea2000c1e1900 */
[----:B------:R-:W-:Y:S02]  /*1470*/  ISETP.NE.AND P0, PT, R2, 0x2, PT ;  /* 0x000000020200780c */ /* 0x000fe40003f05270 */
[----:B--2---:R-:W-:-:S04]  /*1480*/  IADD3 R10, R10, c[0x0][0x170], RZ ;  /* 0x00005c000a0a7a10 */ /* 0x004fc80007ffe0ff */
[----:B0-----:R-:W-:Y:S02]  /*1490*/  IADD3 R19, R10, UR14, RZ ;  /* 0x0000000e0a137c10 */ /* 0x001fe4000fffe0ff */
[----:B------:R-:W-:-:S03]  /*14a0*/  IMNMX R11, R11, R10, !PT ;  /* 0x0000000a0b0b7217 */ /* 0x000fc60007800200 */
[----:B------:R0:W-:Y:S04]  /*14b0*/  STG.E [R16.64+0x4], R19 ;  /* 0x0000041310007986 */ /* 0x0001e8000c101910 */
[----:B------:R0:W-:Y:S01]  /*14c0*/  STG.E [R14.64+0x4], R21 ;  /* 0x000004150e007986 */ /* 0x0001e2000c101910 */
[----:B------:R-:W-:Y:S05]  /*14d0*/  @!P0 BRA `(.L_x_394) ;  /* 0x00000dc000008947 */ /* 0x000fea0003800000 */
[----:B------:R-:W2:Y:S02]  /*14e0*/  LDG.E R10, [R16.64+0x8] ;  /* 0x00000810100a7981 */ /* 0x000ea4000c1e1900 */
[----:B--2---:R-:W-:-:S04]  /*14f0*/  IADD3 R10, R10, c[0x0][0x170], RZ ;  /* 0x00005c000a0a7a10 */ /* 0x004fc80007ffe0ff */
[----:B0-----:R-:W-:Y:S02]  /*1500*/  IADD3 R19, R10, UR14, RZ ;  /* 0x0000000e0a137c10 */ /* 0x001fe4000fffe0ff */
[----:B------:R-:W-:-:S03]  /*1510*/  IMNMX R11, R11, R10, !PT ;  /* 0x0000000a0b0b7217 */ /* 0x000fc60007800200 */
[----:B------:R0:W-:Y:S04]  /*1520*/  STG.E [R16.64+0x8], R19 ;  /* 0x0000081310007986 */ /* 0x0001e8000c101910 */
[----:B------:R0:W-:Y:S01]  /*1530*/  STG.E [R14.64+0x8], R21 ;  /* 0x000008150e007986 */ /* 0x0001e2000c101910 */
[----:B------:R-:W-:Y:S05]  /*1540*/  BRA `(.L_x_394) ;  /* 0x00000d5000007947 */ /* 0x000fea0003800000 */
.L_x_395:
        /* <DEDUP_REMOVED lines=13> */
.L_x_405:
[----:B------:R-:W-:Y:S02]  /*1620*/  IMAD.MOV.U32 R21, RZ, RZ, 0x4 ;  /* 0x00000004ff157424 */ /* 0x000fe400078e00ff */
[----:B------:R-:W-:-:S04]  /*1630*/  IMAD R16, R6, c[0x0][0x190], R19 ;  /* 0x0000640006107a24 */ /* 0x000fc800078e0213 */
[----:B------:R-:W-:-:S05]  /*1640*/  IMAD.WIDE R16, R16, R21, c[0x0][0x168] ;  /* 0x00005a0010107625 */ /* 0x000fca00078e0215 */
[----:B------:R-:W2:Y:S04]  /*1650*/  LDG.E R10, [R16.64] ;  /* 0x00000010100a7981 */ /* 0x000ea8000c1e1900 */
[----:B------:R-:W3:Y:S04]  /*1660*/  LDG.E R24, [R16.64+0x4] ;  /* 0x0000041010187981 */ /* 0x000ee8000c1e1900 */
[----:B------:R-:W4:Y:S04]  /*1670*/  LDG.E R23, [R16.64+0x8] ;  /* 0x0000081010177981 */ /* 0x000f28000c1e1900 */
[----:B------:R-:W4:Y:S01]  /*1680*/  LDG.E R22, [R16.64+0xc] ;  /* 0x00000c1010167981 */ /* 0x000f22000c1e1900 */
[----:B------:R-:W-:-:S05]  /*1690*/  IADD3 R15, R19, 0x4, RZ ;  /* 0x00000004130f7810 */ /* 0x000fca0007ffe0ff */
[----:B------:R-:W-:-:S04]  /*16a0*/  IMAD R14, R6, c[0x0][0x190], R15 ;  /* 0x00006400060e7a24 */ /* 0x000fc800078e020f */
[----:B------:R-:W-:Y:S01]  /*16b0*/  IMAD.WIDE R14, R14, R21, c[0x0][0x168] ;  /* 0x00005a000e0e7625 */ /* 0x000fe200078e0215 */
[----:B--2---:R-:W-:Y:S02]  /*16c0*/  IADD3 R10, R10, c[0x0][0x170], RZ ;  /* 0x00005c000a0a7a10 */ /* 0x004fe40007ffe0ff */
[----:B---3--:R-:W-:Y:S02]  /*16d0*/  IADD3 R24, R24, c[0x0][0x170], RZ ;  /* 0x00005c0018187a10 */ /* 0x008fe40007ffe0ff */
[----:B------:R-:W-:Y:S02]  /*16e0*/  IADD3 R25, R10, UR14, RZ ;  /* 0x0000000e0a197c10 */ /* 0x000fe4000fffe0ff */
[----:B----4-:R-:W-:Y:S02]  /*16f0*/  IADD3 R23, R23, c[0x0][0x170], RZ ;  /* 0x00005c0017177a10 */ /* 0x010fe40007ffe0ff */
[----:B------:R-:W-:Y:S01]  /*1700*/  IADD3 R27, R24, UR14, RZ ;  /* 0x0000000e181b7c10 */ /* 0x000fe2000fffe0ff */
[----:B------:R0:W-:Y:S01]  /*1710*/  STG.E [R16.64], R25 ;  /* 0x0000001910007986 */ /* 0x0001e2000c101910 */
[----:B------:R-:W-:-:S02]  /*1720*/  IADD3 R22, R22, c[0x0][0x170], RZ ;  /* 0x00005c0016167a10 */ /* 0x000fc40007ffe0ff */
[----:B------:R-:W-:Y:S01]  /*1730*/  IADD3 R29, R23, UR14, RZ ;  /* 0x0000000e171d7c10 */ /* 0x000fe2000fffe0ff */
[----:B------:R-:W-:Y:S01]  /*1740*/  STG.E [R16.64+0x4], R27 ;  /* 0x0000041b10007986 */ /* 0x000fe2000c101910 */
[----:B------:R-:W-:-:S03]  /*1750*/  IADD3 R26, R22, UR14, RZ ;  /* 0x0000000e161a7c10 */ /* 0x000fc6000fffe0ff */
[----:B------:R1:W-:Y:S04]  /*1760*/  STG.E [R16.64+0x8], R29 ;  /* 0x0000081d10007986 */ /* 0x0003e8000c101910 */
[----:B------:R2:W-:Y:S04]  /*1770*/  STG.E [R16.64+0xc], R26 ;  /* 0x00000c1a10007986 */ /* 0x0005e8000c101910 */
[----:B0-----:R-:W3:Y:S04]  /*1780*/  LDG.E R25, [R14.64+0x4] ;  /* 0x000004100e197981 */ /* 0x001ee8000c1e1900 */
[----:B-1----:R-:W4:Y:S04]  /*1790*/  LDG.E R29, [R14.64+0x8] ;  /* 0x000008100e1d7981 */ /* 0x002f28000c1e1900 */
[----:B--2---:R-:W2:Y:S04]  /*17a0*/  LDG.E R26, [R14.64] ;  /* 0x000000100e1a7981 */ /* 0x004ea8000c1e1900 */
[----:B------:R-:W4:Y:S01]  /*17b0*/  LDG.E R28, [R14.64+0xc] ;  /* 0x00000c100e1c7981 */ /* 0x000f22000c1e1900 */
[----:B------:R-:W-:-:S04]  /*17c0*/  IMNMX R27, R10, R11, !PT ;  /* 0x0000000b0a1b7217 */ /* 0x000fc80007800200 */
[----:B------:R-:W-:-:S04]  /*17d0*/  IMNMX R27, R27, R24, !PT ;  /* 0x000000181b1b7217 */ /* 0x000fc80007800200 */
[----:B------:R-:W-:Y:S02]  /*17e0*/  IMNMX R23, R27, R23, !PT ;  /* 0x000000171b177217 */ /* 0x000fe40007800200 */
[----:B---3--:R-:W-:Y:S02]  /*17f0*/  IADD3 R25, R25, c[0x0][0x170], RZ ;  /* 0x00005c0019197a10 */ /* 0x008fe40007ffe0ff */
[----:B--2---:R-:W-:-:S04]  /*1800*/  IADD3 R26, R26, c[0x0][0x170], RZ ;  /* 0x00005c001a1a7a10 */ /* 0x004fc80007ffe0ff */
[----:B------:R-:W-:Y:S02]  /*1810*/  IADD3 R11, R26, UR14, RZ ;  /* 0x0000000e1a0b7c10 */ /* 0x000fe4000fffe0ff */
[----:B------:R-:W-:-:S03]  /*1820*/  IADD3 R10, R25, UR14, RZ ;  /* 0x0000000e190a7c10 */ /* 0x000fc6000fffe0ff */
[----:B------:R0:W-:Y:S01]  /*1830*/  STG.E [R14.64], R11 ;  /* 0x0000000b0e007986 */ /* 0x0001e2000c101910 */
[----:B----4-:R-:W-:Y:S02]  /*1840*/  IADD3 R16, R29, c[0x0][0x170], RZ ;  /* 0x00005c001d107a10 */ /* 0x010fe40007ffe0ff */
[----:B------:R-:W-:Y:S01]  /*1850*/  IADD3 R17, R28, c[0x0][0x170], RZ ;  /* 0x00005c001c117a10 */ /* 0x000fe20007ffe0ff */
[----:B------:R1:W-:Y:S01]  /*1860*/  STG.E [R14.64+0x4], R10 ;  /* 0x0000040a0e007986 */ /* 0x0003e2000c101910 */
[----:B0-----:R-:W-:Y:S02]  /*1870*/  IADD3 R11, R19, 0x8, RZ ;  /* 0x00000008130b7810 */ /* 0x001fe40007ffe0ff */
[----:B------:R-:W-:-:S03]  /*1880*/  IADD3 R29, R16, UR14, RZ ;  /* 0x0000000e101d7c10 */ /* 0x000fc6000fffe0ff */
[----:B-1----:R-:W-:Y:S01]  /*1890*/  IMAD R10, R6, c[0x0][0x190], R11 ;  /* 0x00006400060a7a24 */ /* 0x002fe200078e020b */
[----:B------:R-:W-:-:S03]  /*18a0*/  IADD3 R28, R17, UR14, RZ ;  /* 0x0000000e111c7c10 */ /* 0x000fc6000fffe0ff */
[----:B------:R-:W-:Y:S01]  /*18b0*/  IMAD.WIDE R10, R10, R21, c[0x0][0x168] ;  /* 0x00005a000a0a7625 */ /* 0x000fe200078e0215 */
[----:B------:R-:W-:Y:S04]  /*18c0*/  STG.E [R14.64+0x8], R29 ;  /* 0x0000081d0e007986 */ /* 0x000fe8000c101910 */
[----:B------:R0:W-:Y:S04]  /*18d0*/  STG.E [R14.64+0xc], R28 ;  /* 0x00000c1c0e007986 */ /* 0x0001e8000c101910 */
[----:B------:R-:W2:Y:S04]  /*18e0*/  LDG.E R24, [R10.64+0x4] ;  /* 0x000004100a187981 */ /* 0x000ea8000c1e1900 */
[----:B------:R-:W3:Y:S04]  /*18f0*/  LDG.E R27, [R10.64+0x8] ;  /* 0x000008100a1b7981 */ /* 0x000ee8000c1e1900 */
[----:B0-----:R-:W4:Y:S04]  /*1900*/  LDG.E R28, [R10.64] ;  /* 0x000000100a1c7981 */ /* 0x001f28000c1e1900 */
[----:B------:R-:W3:Y:S01]  /*1910*/  LDG.E R29, [R10.64+0xc] ;  /* 0x00000c100a1d7981 */ /* 0x000ee2000c1e1900 */
[----:B------:R-:W-:-:S04]  /*1920*/  IMNMX R23, R23, R22, !PT ;  /* 0x0000001617177217 */ /* 0x000fc80007800200 */
[----:B------:R-:W-:-:S04]  /*1930*/  IMNMX R14, R23, R26, !PT ;  /* 0x0000001a170e7217 */ /* 0x000fc80007800200 */
[----:B------:R-:W-:Y:S02]  /*1940*/  IMNMX R25, R14, R25, !PT ;  /* 0x000000190e197217 */ /* 0x000fe40007800200 */
[----:B--2---:R-:W-:-:S04]  /*1950*/  IADD3 R23, R24, c[0x0][0x170], RZ ;  /* 0x00005c0018177a10 */ /* 0x004fc80007ffe0ff */
[----:B------:R-:W-:Y:S02]  /*1960*/  IADD3 R26, R23, UR14, RZ ;  /* 0x0000000e171a7c10 */ /* 0x000fe4000fffe0ff */
[----:B----4-:R-:W-:Y:S02]  /*1970*/  IADD3 R22, R28, c[0x0][0x170], RZ ;  /* 0x00005c001c167a10 */ /* 0x010fe40007ffe0ff */
[----:B------:R-:W-:Y:S01]  /*1980*/  IADD3 R28, R19, 0xc, RZ ;  /* 0x0000000c131c7810 */ /* 0x000fe20007ffe0ff */
[----:B------:R0:W-:Y:S01]  /*1990*/  STG.E [R10.64+0x4], R26 ;  /* 0x0000041a0a007986 */ /* 0x0001e2000c101910 */
[----:B------:R-:W-:Y:S02]  /*19a0*/  IADD3 R15, R22, UR14, RZ ;  /* 0x0000000e160f7c10 */ /* 0x000fe4000fffe0ff */
[----:B---3--:R-:W-:Y:S01]  /*19b0*/  IADD3 R24, R27, c[0x0][0x170], RZ ;  /* 0x00005c001b187a10 */ /* 0x008fe20007ffe0ff */
[----:B------:R-:W-:Y:S02]  /*19c0*/  IMAD R28, R6, c[0x0][0x190], R28 ;  /* 0x00006400061c7a24 */ /* 0x000fe400078e021c */
[----:B------:R1:W-:Y:S01]  /*19d0*/  STG.E [R10.64], R15 ;  /* 0x0000000f0a007986 */ /* 0x0003e2000c101910 */
[----:B------:R-:W-:-:S02]  /*19e0*/  IADD3 R27, R24, UR14, RZ ;  /* 0x0000000e181b7c10 */ /* 0x000fc4000fffe0ff */
[----:B0-----:R-:W-:-:S04]  /*19f0*/  IADD3 R26, R29, c[0x0][0x170], RZ ;  /* 0x00005c001d1a7a10 */ /* 0x001fc80007ffe0ff */
[----:B------:R-:W-:Y:S01]  /*1a00*/  IADD3 R29, R26, UR14, RZ ;  /* 0x0000000e1a1d7c10 */ /* 0x000fe2000fffe0ff */
[----:B-1----:R-:W-:Y:S01]  /*1a10*/  IMAD.WIDE R14, R28, R21, c[0x0][0x168] ;  /* 0x00005a001c0e7625 */ /* 0x002fe200078e0215 */
[----:B------:R0:W-:Y:S01]  /*1a20*/  STG.E [R10.64+0x8], R27 ;  /* 0x0000081b0a007986 */ /* 0x0001e2000c101910 */
[----:B------:R-:W-:-:S03]  /*1a30*/  IMNMX R28, R25, R16, !PT ;  /* 0x00000010191c7217 */ /* 0x000fc60007800200 */
[----:B------:R1:W-:Y:S04]  /*1a40*/  STG.E [R10.64+0xc], R29 ;  /* 0x00000c1d0a007986 */ /* 0x0003e8000c101910 */
[----:B------:R-:W1:Y:S04]  /*1a50*/  LDG.E R25, [R14.64] ;  /* 0x000000100e197981 */ /* 0x000e68000c1e1900 */
[----:B0-----:R-:W2:Y:S04]  /*1a60*/  LDG.E R27, [R14.64+0x4] ;  /* 0x000004100e1b7981 */ /* 0x001ea8000c1e1900 */
[----:B------:R-:W3:Y:S04]  /*1a70*/  LDG.E R16, [R14.64+0x8] ;  /* 0x000008100e107981 */ /* 0x000ee8000c1e1900 */
[----:B------:R-:W4:Y:S01]  /*1a80*/  LDG.E R21, [R14.64+0xc] ;  /* 0x00000c100e157981 */ /* 0x000f22000c1e1900 */
[----:B------:R-:W-:-:S04]  /*1a90*/  IMNMX R17, R28, R17, !PT ;  /* 0x000000111c117217 */ /* 0x000fc80007800200 */
[----:B------:R-:W-:-:S04]  /*1aa0*/  IMNMX R22, R17, R22, !PT ;  /* 0x0000001611167217 */ /* 0x000fc80007800200 */
[----:B------:R-:W-:-:S04]  /*1ab0*/  IMNMX R23, R22, R23, !PT ;  /* 0x0000001716177217 */ /* 0x000fc80007800200 */
[----:B------:R-:W-:Y:S02]  /*1ac0*/  IMNMX R23, R23, R24, !PT ;  /* 0x0000001817177217 */ /* 0x000fe40007800200 */
[----:B------:R-:W-:Y:S02]  /*1ad0*/  IADD3 R18, R18, -0x10, RZ ;  /* 0xfffffff012127810 */ /* 0x000fe40007ffe0ff */
[----:B------:R-:W-:Y:S02]  /*1ae0*/  IMNMX R23, R23, R26, !PT ;  /* 0x0000001a17177217 */ /* 0x000fe40007800200 */
[----:B------:R-:W-:Y:S02]  /*1af0*/  ISETP.GT.AND P3, PT, R18, 0xc, PT ;  /* 0x0000000c1200780c */ /* 0x000fe40003f64270 */
[----:B------:R-:W-:Y:S02]  /*1b00*/  IADD3 R19, R19, 0x10, RZ ;  /* 0x0000001013137810 */ /* 0x000fe40007ffe0ff */
[----:B-1----:R-:W-:-:S02]  /*1b10*/  IADD3 R10, R25, c[0x0][0x170], RZ ;  /* 0x00005c00190a7a10 */ /* 0x002fc40007ffe0ff */
[----:B--2---:R-:W-:Y:S02]  /*1b20*/  IADD3 R22, R27, c[0x0][0x170], RZ ;  /* 0x00005c001b167a10 */ /* 0x004fe40007ffe0ff */
[----:B---3--:R-:W-:Y:S02]  /*1b30*/  IADD3 R16, R16, c[0x0][0x170], RZ ;  /* 0x00005c0010107a10 */ /* 0x008fe40007ffe0ff */
[----:B----4-:R-:W-:Y:S02]  /*1b40*/  IADD3 R24, R21, c[0x0][0x170], RZ ;  /* 0x00005c0015187a10 */ /* 0x010fe40007ffe0ff */
[----:B------:R-:W-:Y:S02]  /*1b50*/  IADD3 R17, R10, UR14, RZ ;  /* 0x0000000e0a117c10 */ /* 0x000fe4000fffe0ff */
[----:B------:R-:W-:Y:S02]  /*1b60*/  IADD3 R21, R22, UR14, RZ ;  /* 0x0000000e16157c10 */ /* 0x000fe4000fffe0ff */
[----:B------:R-:W-:-:S02]  /*1b70*/  IADD3 R25, R16, UR14, RZ ;  /* 0x0000000e10197c10 */ /* 0x000fc4000fffe0ff */
[----:B------:R-:W-:Y:S01]  /*1b80*/  IADD3 R27, R24, UR14, RZ ;  /* 0x0000000e181b7c10 */ /* 0x000fe2000fffe0ff */
[----:B------:R0:W-:Y:S04]  /*1b90*/  STG.E [R14.64], R17 ;  /* 0x000000110e007986 */ /* 0x0001e8000c101910 */
[----:B------:R0:W-:Y:S04]  /*1ba0*/  STG.E [R14.64+0x4], R21 ;  /* 0x000004150e007986 */ /* 0x0001e8000c101910 */
[----:B------:R0:W-:Y:S04]  /*1bb0*/  STG.E [R14.64+0x8], R25 ;  /* 0x000008190e007986 */ /* 0x0001e8000c101910 */
[----:B------:R0:W-:Y:S01]  /*1bc0*/  STG.E [R14.64+0xc], R27 ;  /* 0x00000c1b0e007986 */ /* 0x0001e2000c101910 */
[----:B------:R-:W-:-:S04]  /*1bd0*/  IMNMX R23, R23, R10, !PT ;  /* 0x0000000a17177217 */ /* 0x000fc80007800200 */
[----:B------:R-:W-:-:S04]  /*1be0*/  IMNMX R23, R23, R22, !PT ;  /* 0x0000001617177217 */ /* 0x000fc80007800200 */
[----:B------:R-:W-:-:S04]  /*1bf0*/  IMNMX R23, R23, R16, !PT ;  /* 0x0000001017177217 */ /* 0x000fc80007800200 */
[----:B------:R-:W-:Y:S01]  /*1c00*/  IMNMX R11, R23, R24, !PT ;  /* 0x00000018170b7217 */ /* 0x000fe20007800200 */
[----:B0-----:R-:W-:Y:S05]  /*1c10*/  @P3 BRA `(.L_x_405) ;  /* 0xfffffa0000003947 */ /* 0x001fea000383ffff */
.L_x_404:
[----:B------:R-:W-:-:S13]  /*1c20*/  ISETP.GT.AND P3, PT, R18, 0x4, PT ;  /* 0x000000041200780c */ /* 0x000fda0003f64270 */
[----:B------:R-:W-:Y:S05]  /*1c30*/  @!P3 BRA `(.L_x_406) ;  /* 0x000003100000b947 */ /* 0x000fea0003800000 */
        /* <DEDUP_REMOVED lines=15> */
[----:B------:R-:W-:Y:S01]  /*1d30*/  STG.E [R16.64], R25 ;  /* 0x0000001910007986 */ /* 0x000fe2000c101910 */
[----:B------:R-:W-:-:S02]  /*1d40*/  IADD3 R21, R21, c[0x0][0x170], RZ ;  /* 0x00005c0015157a10 */ /* 0x000fc40007ffe0ff */
[----:B------:R-:W-:Y:S01]  /*1d50*/  IADD3 R29, R22, UR14, RZ ;  /* 0x0000000e161d7c10 */ /* 0x000fe2000fffe0ff */
[----:B------:R0:W-:Y:S01]  /*1d60*/  STG.E [R16.64+0x4], R27 ;  /* 0x0000041b10007986 */ /* 0x0001e2000c101910 */
[----:B------:R-:W-:-:S03]  /*1d70*/  IADD3 R28, R21, UR14, RZ ;  /* 0x0000000e151c7c10 */ /* 0x000fc6000fffe0ff */
[----:B------:R-:W-:Y:S04]  /*1d80*/  STG.E [R16.64+0x8], R29 ;  /* 0x0000081d10007986 */ /* 0x000fe8000c101910 */
[----:B------:R1:W-:Y:S04]  /*1d90*/  STG.E [R16.64+0xc], R28 ;  /* 0x00000c1c10007986 */ /* 0x0003e8000c101910 */
[----:B0-----:R-:W2:Y:S04]  /*1da0*/  LDG.E R27, [R14.64] ;  /* 0x000000100e1b7981 */ /* 0x001ea8000c1e1900 */
[----:B------:R-:W3:Y:S04]  /*1db0*/  LDG.E R26, [R14.64+0x4] ;  /* 0x000004100e1a7981 */ /* 0x000ee8000c1e1900 */
[----:B------:R-:W4:Y:S04]  /*1dc0*/  LDG.E R25, [R14.64+0x8] ;  /* 0x000008100e197981 */ /* 0x000f28000c1e1900 */
[----:B------:R-:W4:Y:S01]  /*1dd0*/  LDG.E R24, [R14.64+0xc] ;  /* 0x00000c100e187981 */ /* 0x000f22000c1e1900 */
[----:B------:R-:W-:-:S02]  /*1de0*/  IMNMX R10, R11, R10, !PT ;  /* 0x0000000a0b0a7217 */ /* 0x000fc40007800200 */
[----:B------:R-:W-:Y:S02]  /*1df0*/  PLOP3.LUT P0, PT, PT, PT, PT, 0x8, 0x0 ;  /* 0x000000000000781c */ /* 0x000fe40003f0e170 */
[----:B------:R-:W-:Y:S02]  /*1e00*/  IMNMX R23, R10, R23, !PT ;  /* 0x000000170a177217 */ /* 0x000fe40007800200 */
[----:B------:R-:W-:Y:S02]  /*1e10*/  IADD3 R18, R18, -0x8, RZ ;  /* 0xfffffff812127810 */ /* 0x000fe40007ffe0ff */
[----:B------:R-:W-:Y:S02]  /*1e20*/  IMNMX R22, R23, R22, !PT ;  /* 0x0000001617167217 */ /* 0x000fe40007800200 */
[----:B------:R-:W-:Y:S02]  /*1e30*/  IADD3 R19, R19, 0x8, RZ ;  /* 0x0000000813137810 */ /* 0x000fe40007ffe0ff */
[----:B------:R-:W-:-:S02]  /*1e40*/  IMNMX R22, R22, R21, !PT ;  /* 0x0000001516167217 */ /* 0x000fc40007800200 */
[----:B--2---:R-:W-:Y:S02]  /*1e50*/  IADD3 R27, R27, c[0x0][0x170], RZ ;  /* 0x00005c001b1b7a10 */ /* 0x004fe40007ffe0ff */
[----:B---3--:R-:W-:Y:S02]  /*1e60*/  IADD3 R11, R26, c[0x0][0x170], RZ ;  /* 0x00005c001a0b7a10 */ /* 0x008fe40007ffe0ff */
[----:B-1----:R-:W-:Y:S02]  /*1e70*/  IADD3 R17, R27, UR14, RZ ;  /* 0x0000000e1b117c10 */ /* 0x002fe4000fffe0ff */
[----:B----4-:R-:W-:Y:S02]  /*1e80*/  IADD3 R25, R25, c[0x0][0x170], RZ ;  /* 0x00005c0019197a10 */ /* 0x010fe40007ffe0ff */
[----:B------:R-:W-:Y:S01]  /*1e90*/  IADD3 R21, R11, UR14, RZ ;  /* 0x0000000e0b157c10 */ /* 0x000fe2000fffe0ff */
[----:B------:R0:W-:Y:S01]  /*1ea0*/  STG.E [R14.64], R17 ;  /* 0x000000110e007986 */ /* 0x0001e2000c101910 */
[----:B------:R-:W-:-:S02]  /*1eb0*/  IADD3 R29, R24, c[0x0][0x170], RZ ;  /* 0x00005c00181d7a10 */ /* 0x000fc40007ffe0ff */
[----:B------:R-:W-:Y:S01]  /*1ec0*/  IADD3 R23, R25, UR14, RZ ;  /* 0x0000000e19177c10 */ /* 0x000fe2000fffe0ff */
[----:B------:R0:W-:Y:S01]  /*1ed0*/  STG.E [R14.64+0x4], R21 ;  /* 0x000004150e007986 */ /* 0x0001e2000c101910 */
[----:B------:R-:W-:Y:S02]  /*1ee0*/  IADD3 R10, R29, UR14, RZ ;  /* 0x0000000e1d0a7c10 */ /* 0x000fe4000fffe0ff */
[----:B------:R-:W-:Y:S01]  /*1ef0*/  IMNMX R22, R22, R27, !PT ;  /* 0x0000001b16167217 */ /* 0x000fe20007800200 */
[----:B------:R0:W-:Y:S03]  /*1f00*/  STG.E [R14.64+0x8], R23 ;  /* 0x000008170e007986 */ /* 0x0001e6000c101910 */
[----:B------:R-:W-:Y:S01]  /*1f10*/  IMNMX R22, R22, R11, !PT ;  /* 0x0000000b16167217 */ /* 0x000fe20007800200 */
[----:B------:R0:W-:Y:S03]  /*1f20*/  STG.E [R14.64+0xc], R10 ;  /* 0x00000c0a0e007986 */ /* 0x0001e6000c101910 */
[----:B------:R-:W-:-:S04]  /*1f30*/  IMNMX R22, R22, R25, !PT ;  /* 0x0000001916167217 */ /* 0x000fc80007800200 */
[----:B------:R-:W-:Y:S02]  /*1f40*/  IMNMX R11, R22, R29, !PT ;  /* 0x0000001d160b7217 */ /* 0x000fe40007800200 */
.L_x_406:
[----:B------:R-:W-:-:S13]  /*1f50*/  ISETP.NE.OR P0, PT, R18, RZ, P0 ;  /* 0x000000ff1200720c */ /* 0x000fda0000705670 */
[----:B------:R-:W-:Y:S05]  /*1f60*/  @!P0 BRA `(.L_x_402) ;  /* 0x000001b000008947 */ /* 0x000fea0003800000 */
.L_x_403:
[----:B0-----:R-:W-:Y:S02]  /*1f70*/  IMAD.MOV.U32 R15, RZ, RZ, 0x4 ;  /* 0x00000004ff0f7424 */ /* 0x001fe400078e00ff */
[----:B------:R-:W-:-:S04]  /*1f80*/  IMAD R14, R6, c[0x0][0x190], R19 ;  /* 0x00006400060e7a24 */ /* 0x000fc800078e0213 */
[----:B------:R-:W-:-:S05]  /*1f90*/  IMAD.WIDE R14, R14, R15, c[0x0][0x168] ;  /* 0x00005a000e0e7625 */ /* 0x000fca00078e020f */
[----:B------:R-:W2:Y:S04]  /*1fa0*/  LDG.E R10, [R14.64] ;  /* 0x000000100e0a7981 */ /* 0x000ea8000c1e1900 */
[----:B------:R-:W3:Y:S04]  /*1fb0*/  LDG.E R16, [R14.64+0x4] ;  /* 0x000004100e107981 */ /* 0x000ee8000c1e1900 */
[----:B------:R-:W4:Y:S04]  /*1fc0*/  LDG.E R17, [R14.64+0x8] ;  /* 0x000008100e117981 */ /* 0x000f28000c1e1900 */
[----:B------:R-:W4:Y:S01]  /*1fd0*/  LDG.E R22, [R14.64+0xc] ;  /* 0x00000c100e167981 */ /* 0x000f22000c1e1900 */
[----:B------:R-:W-:-:S02]  /*1fe0*/  IADD3 R18, R18, -0x4, RZ ;  /* 0xfffffffc12127810 */ /* 0x000fc40007ffe0ff */
[----:B------:R-:W-:Y:S02]  /*1ff0*/  IADD3 R19, R19, 0x4, RZ ;  /* 0x0000000413137810 */ /* 0x000fe40007ffe0ff */
[----:B------:R-:W-:Y:S02]  /*2000*/  ISETP.NE.AND P0, PT, R18, RZ, PT ;  /* 0x000000ff1200720c */ /* 0x000fe40003f05270 */
[----:B--2---:R-:W-:Y:S02]  /*2010*/  IADD3 R10, R10, c[0x0][0x170], RZ ;  /* 0x00005c000a0a7a10 */ /* 0x004fe40007ffe0ff */
[----:B---3--:R-:W-:Y:S02]  /*2020*/  IADD3 R21, R16, c[0x0][0x170], RZ ;  /* 0x00005c0010157a10 */ /* 0x008fe40007ffe0ff */
[----:B----4-:R-:W-:Y:S02]  /*2030*/  IADD3 R25, R17, c[0x0][0x170], RZ ;  /* 0x00005c0011197a10 */ /* 0x010fe40007ffe0ff */
[----:B------:R-:W-:-:S02]  /*2040*/  IADD3 R17, R10, UR14, RZ ;  /* 0x0000000e0a117c10 */ /* 0x000fc4000fffe0ff */
[----:B------:R-:W-:Y:S02]  /*2050*/  IADD3 R29, R22, c[0x0][0x170], RZ ;  /* 0x00005c00161d7a10 */ /* 0x000fe40007ffe0ff */
[----:B------:R-:W-:Y:S01]  /*2060*/  IADD3 R23, R21, UR14, RZ ;  /* 0x0000000e15177c10 */ /* 0x000fe2000fffe0ff */
[----:B------:R0:W-:Y:S01]  /*2070*/  STG.E [R14.64], R17 ;  /* 0x000000110e007986 */ /* 0x0001e2000c101910 */
[----:B------:R-:W-:Y:S02]  /*2080*/  IADD3 R27, R25, UR14, RZ ;  /* 0x0000000e191b7c10 */ /* 0x000fe4000fffe0ff */
[----:B------:R-:W-:Y:S01]  /*2090*/  IADD3 R16, R29, UR14, RZ ;  /* 0x0000000e1d107c10 */ /* 0x000fe2000fffe0ff */
[----:B------:R0:W-:Y:S01]  /*20a0*/  STG.E [R14.64+0x4], R23 ;  /* 0x000004170e007986 */ /* 0x0001e2000c101910 */
[----:B------:R-:W-:-:S03]  /*20b0*/  IMNMX R10, R10, R11, !PT ;  /* 0x0000000b0a0a7217 */ /* 0x000fc60007800200 */
[----:B------:R0:W-:Y:S01]  /*20c0*/  STG.E [R14.64+0x8], R27 ;  /* 0x0000081b0e007986 */ /* 0x0001e2000c101910 */
[----:B------:R-:W-:-:S03]  /*20d0*/  IMNMX R10, R10, R21, !PT ;  /* 0x000000150a0a7217 */ /* 0x000fc60007800200 */
[----:B------:R0:W-:Y:S01]  /*20e0*/  STG.E [R14.64+0xc], R16 ;  /* 0x00000c100e007986 */ /* 0x0001e2000c101910 */
[----:B------:R-:W-:-:S04]  /*20f0*/  IMNMX R10, R10, R25, !PT ;  /* 0x000000190a0a7217 */ /* 0x000fc80007800200 */
[----:B------:R-:W-:Y:S01]  /*2100*/  IMNMX R11, R10, R29, !PT ;  /* 0x0000001d0a0b7217 */ /* 0x000fe20007800200 */
[----:B0----5:R-:W-:Y:S05]  /*2110*/  @P0 BRA `(.L_x_403) ;  /* 0xfffffe5000000947 */ /* 0x021fea000383ffff */
.L_x_402:
[----:B------:R-:W-:-:S13]  /*2120*/  ISETP.NE.AND P0, PT, R2, RZ, PT ;  /* 0x000000ff0200720c */ /* 0x000fda0003f05270 */
[----:B------:R-:W-:Y:S05]  /*2130*/  @!P0 BRA `(.L_x_394) ;  /* 0x0000016000008947 */ /* 0x000fea0003800000 */
[----:B0-----:R-:W-:Y:S02]  /*2140*/  IMAD.MOV.U32 R15, RZ, RZ, 0x4 ;  /* 0x00000004ff0f7424 */ /* 0x001fe400078e00ff */
[----:B------:R-:W-:-:S04]  /*2150*/  IMAD R14, R6, c[0x0][0x190], R19 ;  /* 0x00006400060e7a24 */ /* 0x000fc800078e0213 */
[----:B------:R-:W-:-:S05]  /*2160*/  IMAD.WIDE R14, R14, R15, c[0x0][0x168] ;  /* 0x00005a000e0e7625 */ /* 0x000fca00078e020f */
[----:B------:R-:W2:Y:S01]  /*2170*/  LDG.E R10, [R14.64] ;  /* 0x000000100e0a7981 */ /* 0x000ea2000c1e1900 */
[----:B------:R-:W-:Y:S02]  /*2180*/  ISETP.NE.AND P0, PT, R2, 0x1, PT ;  /* 0x000000010200780c */ /* 0x000fe40003f05270 */
[----:B--2---:R-:W-:-:S04]  /*2190*/  IADD3 R10, R10, c[0x0][0x170], RZ ;  /* 0x00005c000a0a7a10 */ /* 0x004fc80007ffe0ff */
[----:B------:R-:W-:Y:S02]  /*21a0*/  IADD3 R17, R10, UR14, RZ ;  /* 0x0000000e0a117c10 */ /* 0x000fe4000fffe0ff */
[----:B------:R-:W-:-:S03]  /*21b0*/  IMNMX R11, R11, R10, !PT ;  /* 0x0000000a0b0b7217 */ /* 0x000fc60007800200 */
[----:B------:R0:W-:Y:S02]  /*21c0*/  STG.E [R14.64], R17 ;  /* 0x000000110e007986 */ /* 0x0001e4000c101910 */
[----:B------:R-:W-:Y:S05]  /*21d0*/  @!P0 BRA `(.L_x_394) ;  /* 0x000000c000008947 */ /* 0x000fea0003800000 */
[----:B------:R-:W2:Y:S01]  /*21e0*/  LDG.E R10, [R14.64+0x4] ;  /* 0x000004100e0a7981 */ /* 0x000ea2000c1e1900 */
[----:B------:R-:W-:Y:S02]  /*21f0*/  ISETP.NE.AND P0, PT, R2, 0x2, PT ;  /* 0x000000020200780c */ /* 0x000fe40003f05270 */
[----:B--2---:R-:W-:-:S04]  /*2200*/  IADD3 R10, R10, c[0x0][0x170], RZ ;  /* 0x00005c000a0a7a10 */ /* 0x004fc80007ffe0ff */
[----:B0-----:R-:W-:Y:S02]  /*2210*/  IADD3 R17, R10, UR14, RZ ;  /* 0x0000000e0a117c10 */ /* 0x001fe4000fffe0ff */
[----:B------:R-:W-:-:S03]  /*2220*/  IMNMX R11, R11, R10, !PT ;  /* 0x0000000a0b0b7217 */ /* 0x000fc60007800200 */
[----:B------:R0:W-:Y:S02]  /*2230*/  STG.E [R14.64+0x4], R17 ;  /* 0x000004110e007986 */ /* 0x0001e4000c101910 */
[----:B------:R-:W-:Y:S05]  /*2240*/  @!P0 BRA `(.L_x_394) ;  /* 0x0000005000008947 */ /* 0x000fea0003800000 */
[----:B------:R-:W2:Y:S02]  /*2250*/  LDG.E R10, [R14.64+0x8] ;  /* 0x000008100e0a7981 */ /* 0x000ea4000c1e1900 */
[----:B--2---:R-:W-:-:S04]  /*2260*/  IADD3 R10, R10, c[0x0][0x170], RZ ;  /* 0x00005c000a0a7a10 */ /* 0x004fc80007ffe0ff */
[----:B0-----:R-:W-:Y:S02]  /*2270*/  IADD3 R17, R10, UR14, RZ ;  /* 0x0000000e0a117c10 */ /* 0x001fe4000fffe0ff */
[----:B------:R-:W-:-:S03]  /*2280*/  IMNMX R11, R11, R10, !PT ;  /* 0x0000000a0b0b7217 */ /* 0x000fc60007800200 */
[----:B------:R0:W-:Y:S04]  /*2290*/  STG.E [R14.64+0x8], R17 ;  /* 0x000008110e007986 */ /* 0x0001e8000c101910 */
.L_x_394:
[----:B0-2---:R-:W-:Y:S01]  /*22a0*/  IMNMX R24, R11, c[0x0][0x188], PT ;  /* 0x000062000b187a17 */ /* 0x005fe20003800200 */
[----:B------:R-:W-:Y:S03]  /*22b0*/  BSSY B2, `(.L_x_407) ;  /* 0x00002db000027945 */ /* 0x000fe60003800000 */
[----:B------:R-:W-:-:S13]  /*22c0*/  ISETP.GE.AND P0, PT, R24, 0x1, PT ;  /* 0x000000011800780c */ /* 0x000fda0003f06270 */
[----:B------:R-:W-:Y:S05]  /*22d0*/  @!P0 BRA `(.L_x_408) ;  /* 0x00002d8000008947 */ /* 0x000fea0003800000 */
[----:B-1----:R-:W-:Y:S01]  /*22e0*/  IADD3 R19, R24, -0x1, RZ ;  /* 0xffffffff18137810 */ /* 0x002fe20007ffe0ff */
[----:B------:R-:W-:-:S04]  /*22f0*/  IMAD.MOV.U32 R21, RZ, RZ, 0x4 ;  /* 0x00000004ff157424 */ /* 0x000fc800078e00ff */
[----:B------:R-:W-:-:S04]  /*2300*/  IMAD R18, R0, R19, R3 ;  /* 0x0000001300127224 */ /* 0x000fc800078e0203 */
[----:B------:R-:W-:-:S06]  /*2310*/  IMAD.WIDE R16, R18, R21, c[0x0][0x198] ;  /* 0x0000660012107625 */ /* 0x000fcc00078e0215 */
[----:B------:R-:W2:Y:S01]  /*2320*/  LDG.E.CONSTANT R17, [R16.64] ;  /* 0x0000001010117981 */ /* 0x000ea2000c1e9900 */
[----:B-----5:R-:W-:Y:S01]  /*2330*/  IADD3 R10, -R8, UR13, R9 ;  /* 0x0000000d080a7c10 */ /* 0x020fe2000fffe109 */
[----:B------:R-:W-:Y:S01]  /*2340*/  IMAD.MOV.U32 R23, RZ, RZ, RZ ;  /* 0x000000ffff177224 */ /* 0x000fe200078e00ff */
[----:B------:R-:W-:Y:S02]  /*2350*/  ISETP.NE.U32.AND P0, PT, RZ, c[0x0][0x1a0], PT ;  /* 0x00006800ff007a0c */ /* 0x000fe40003f05070 */
[----:B------:R-:W-:Y:S01]  /*2360*/  ISETP.GE.AND P3, PT, R24, 0x2, PT ;  /* 0x000000021800780c */ /* 0x000fe20003f66270 */
[----:B------:R-:W-:Y:S01]  /*2370*/  IMAD.IADD R10, R10, 0x1, R7 ;  /* 0x000000010a0a7824 */ /* 0x000fe200078e0207 */
[----:B------:R-:W-:-:S04]  /*2380*/  ISETP.NE.AND.EX P0, PT, RZ, c[0x0][0x1a4], PT, P0 ;  /* 0x00006900ff007a0c */ /* 0x000fc80003f05300 */
[----:B------:R-:W-:-:S05]  /*2390*/  LOP3.LUT R15, RZ, R10, RZ, 0x33, !PT ;  /* 0x0000000aff0f7212 */ /* 0x000fca00078e33ff */
[----:B------:R-:W-:-:S04]  /*23a0*/  IMAD.IADD R15, R24, 0x1, R15 ;  /* 0x00000001180f7824 */ /* 0x000fc800078e020f */
[----:B------:R-:W-:-:S04]  /*23b0*/  IMAD R14, R0, R15, R3 ;  /* 0x0000000f000e7224 */ /* 0x000fc800078e0203 */
[----:B------:R-:W-:-:S05]  /*23c0*/  IMAD.WIDE R14, R14, R21, c[0x0][0x160] ;  /* 0x000058000e0e7625 */ /* 0x000fca00078e0215 */
[----:B--2---:R0:W-:Y:S01]  /*23d0*/  STG.E [R14.64], R17 ;  /* 0x000000110e007986 */ /* 0x0041e2000c101910 */
[----:B------:R-:W-:Y:S05]  /*23e0*/  @!P0 BRA `(.L_x_409) ;  /* 0x000000f000008947 */ /* 0x000fea0003800000 */
[----:B0-----:R-:W-:Y:S02]  /*23f0*/  SHF.R.S32.HI R15, RZ, 0x1f, R18 ;  /* 0x0000001fff0f7819 */ /* 0x001fe40000011412 */
[----:B------:R-:W-:-:S04]  /*2400*/  LEA R14, P4, R18, c[0x0][0x1a0], 0x2 ;  /* 0x00006800120e7a11 */ /* 0x000fc800078810ff */
[----:B------:R-:W-:-:S05]  /*2410*/  LEA.HI.X R15, R18, c[0x0][0x1a4], R15, 0x2, P4 ;  /* 0x00006900120f7a11 */ /* 0x000fca00020f140f */
[----:B------:R-:W2:Y:S02]  /*2420*/  LDG.E.CONSTANT R14, [R14.64] ;  /* 0x000000100e0e7981 */ /* 0x000ea4000c1e9900 */
[----:B--2---:R-:W-:Y:S02]  /*2430*/  IABS R16, R14 ;  /* 0x0000000e00107213 */ /* 0x004fe40000000000 */
[----:B------:R-:W-:-:S03]  /*2440*/  ISETP.GE.AND P5, PT, R14, RZ, PT ;  /* 0x000000ff0e00720c */ /* 0x000fc60003fa6270 */
[----:B------:R-:W-:-:S04]  /*2450*/  IMAD.HI.U32 R13, R13, R16, RZ ;  /* 0x000000100d0d7227 */ /* 0x000fc800078e00ff */
[----:B------:R-:W-:-:S04]  /*2460*/  IMAD.MOV R13, RZ, RZ, -R13 ;  /* 0x000000ffff0d7224 */ /* 0x000fc800078e0a0d */
[----:B------:R-:W-:-:S05]  /*2470*/  IMAD R13, R12, R13, R16 ;  /* 0x0000000d0c0d7224 */ /* 0x000fca00078e0210 */
[----:B------:R-:W-:-:S13]  /*2480*/  ISETP.GT.U32.AND P4, PT, R12, R13, PT ;  /* 0x0000000d0c00720c */ /* 0x000fda0003f84070 */
[----:B------:R-:W-:-:S05]  /*2490*/  @!P4 IMAD.IADD R13, R13, 0x1, -R12 ;  /* 0x000000010d0dc824 */ /* 0x000fca00078e0a0c */
[----:B------:R-:W-:-:S13]  /*24a0*/  ISETP.GT.U32.AND P4, PT, R12, R13, PT ;  /* 0x0000000d0c00720c */ /* 0x000fda0003f84070 */
[----:B------:R-:W-:-:S04]  /*24b0*/  @!P4 IMAD.IADD R13, R13, 0x1, -R12 ;  /* 0x000000010d0dc824 */ /* 0x000fc800078e0a0c */
[----:B------:R-:W-:-:S05]  /*24c0*/  @!P5 IMAD.MOV R13, RZ, RZ, -R13 ;  /* 0x000000ffff0dd224 */ /* 0x000fca00078e0a0d */
[----:B------:R-:W-:Y:S02]  /*24d0*/  SEL R23, R20, R13, !P2 ;  /* 0x0000000d14177207 */ /* 0x000fe40005000000 */
.L_x_409:
[----:B------:R-:W-:Y:S01]  /*24e0*/  BSSY B1, `(.L_x_410) ;  /* 0x0000172000017945 */ /* 0x000fe20003800000 */
[----:B------:R-:W-:Y:S01]  /*24f0*/  PRMT R20, RZ, 0x7610, R20 ;  /* 0x00007610ff147816 */ /* 0x000fe20000000014 */
[----:B------:R-:W-:Y:S01]  /*2500*/  IMAD.WIDE R12, R6, R21, c[0x0][0x1a8] ;  /* 0x00006a00060c7625 */ /* 0x000fe200078e0215 */
[----:B------:R-:W-:Y:S05]  /*2510*/  @!P3 BRA `(.L_x_411) ;  /* 0x000016e00000b947 */ /* 0x000fea0003800000 */
[----:B------:R-:W-:Y:S01]  /*2520*/  IADD3 R18, R24, -0x2, RZ ;  /* 0xfffffffe18127810 */ /* 0x000fe20007ffe0ff */
[----:B------:R-:W-:Y:S01]  /*2530*/  BSSY B0, `(.L_x_412) ;  /* 0x00000e4000007945 */ /* 0x000fe20003800000 */
[----:B------:R-:W-:Y:S02]  /*2540*/  LOP3.LUT R19, R19, 0x3, RZ, 0xc0, !PT ;  /* 0x0000000313137812 */ /* 0x000fe400078ec0ff */
[----:B------:R-:W-:Y:S02]  /*2550*/  ISETP.GE.U32.AND P2, PT, R18, 0x3, PT ;  /* 0x000000031200780c */ /* 0x000fe40003f46070 */
[----:B------:R-:W-:-:S11]  /*2560*/  PRMT R22, RZ, 0x7610, R22 ;  /* 0x00007610ff167816 */ /* 0x000fd60000000016 */
[----:B------:R-:W-:Y:S05]  /*2570*/  @!P2 BRA `(.L_x_413) ;  /* 0x00000df00000a947 */ /* 0x000fea0003800000 */
[----:B------:R-:W-:Y:S01]  /*2580*/  IADD3 R20, -R19, -0x1, R24 ;  /* 0xffffffff13147810 */ /* 0x000fe20007ffe118 */
[----:B------:R-:W-:Y:S01]  /*2590*/  IMAD.IADD R21, R8, 0x1, -R9 ;  /* 0x0000000108157824 */ /* 0x000fe200078e0a09 */
[----:B------:R-:W-:Y:S02]  /*25a0*/  PRMT R22, RZ, 0x7610, R22 ;  /* 0x00007610ff167816 */ /* 0x000fe40000000016 */
.L_x_426:
[----:B------:R-:W-:Y:S01]  /*25b0*/  ISETP.GE.AND P4, PT, R18, UR13, PT ;  /* 0x0000000d12007c0c */ /* 0x000fe2000bf86270 */
[----:B------:R-:W-:Y:S01]  /*25c0*/  BSSY B4, `(.L_x_414) ;  /* 0x0000035000047945 */ /* 0x000fe20003800000 */
[----:B------:R-:W-:Y:S01]  /*25d0*/  IADD3 R20, R20, -0x4, RZ ;  /* 0xfffffffc14147810 */ /* 0x000fe20007ffe0ff */
[----:B------:R-:W-:Y:S01]  /*25e0*/  IMAD.MOV.U32 R27, RZ, RZ, R23 ;  /* 0x000000ffff1b7224 */ /* 0x000fe200078e0017 */
[----:B------:R-:W-:Y:S02]  /*25f0*/  ISETP.GE.AND P2, PT, R18, R21, !P4 ;  /* 0x000000151200720c */ /* 0x000fe40006746270 */
[----:B------:R-:W-:Y:S02]  /*2600*/  ISETP.NE.AND P3, PT, R20, RZ, PT ;  /* 0x000000ff1400720c */ /* 0x000fe40003f65270 */
[----:B------:R-:W-:-:S13]  /*2610*/  ISETP.LT.OR P2, PT, R18, R7, P2 ;  /* 0x000000071200720c */ /* 0x000fda0001741670 */
[----:B0-----:R-:W-:Y:S05]  /*2620*/  @P2 BRA `(.L_x_415) ;  /* 0x000002e000002947 */ /* 0x001fea0003800000 */
[----:B------:R-:W-:Y:S01]  /*2630*/  ISETP.GT.AND P2, PT, R23, c[0x0][0x190], PT ;  /* 0x0000640017007a0c */ /* 0x000fe20003f44270 */
[----:B------:R-:W-:Y:S01]  /*2640*/  IMAD.MOV.U32 R16, RZ, RZ, 0x4 ;  /* 0x00000004ff107424 */ /* 0x000fe200078e00ff */
[----:B0-----:R-:W-:Y:S02]  /*2650*/  SEL R15, R7, R10, !P4 ;  /* 0x0000000a070f7207 */ /* 0x001fe40006000000 */
[----:B------:R-:W-:-:S03]  /*2660*/  ISETP.LT.OR P2, PT, R23, RZ, P2 ;  /* 0x000000ff1700720c */ /* 0x000fc60001741670 */
[----:B------:R-:W-:-:S04]  /*2670*/  IMAD.IADD R15, R18, 0x1, -R15 ;  /* 0x00000001120f7824 */ /* 0x000fc800078e0a0f */
[----:B------:R-:W-:-:S04]  /*2680*/  IMAD R15, R0, R15, R3 ;  /* 0x0000000f000f7224 */ /* 0x000fc800078e0203 */
[----:B------:R-:W-:Y:S02]  /*2690*/  IMAD.WIDE R14, R15, R16, c[0x0][0x160] ;  /* 0x000058000f0e7625 */ /* 0x000fe400078e0210 */
[----:B------:R-:W-:Y:S05]  /*26a0*/  @P2 BRA `(.L_x_416) ;  /* 0x0000022000002947 */ /* 0x000fea0003800000 */
[----:B------:R-:W-:-:S04]  /*26b0*/  IMAD R23, R6, c[0x0][0x190], R23 ;  /* 0x0000640006177a24 */ /* 0x000fc800078e0217 */
[----:B------:R-:W-:-:S04]  /*26c0*/  IMAD R23, R0, R18, R23 ;  /* 0x0000001200177224 */ /* 0x000fc800078e0217 */
[----:B------:R-:W-:-:S06]  /*26d0*/  IMAD.WIDE R16, R23, R16, c[0x0][0x198] ;  /* 0x0000660017107625 */ /* 0x000fcc00078e0210 */
[----:B------:R-:W2:Y:S01]  /*26e0*/  LDG.E.CONSTANT R17, [R16.64] ;  /* 0x0000001010117981 */ /* 0x000ea2000c1e9900 */
[----:B------:R-:W-:-:S03]  /*26f0*/  IMAD.MOV.U32 R27, RZ, RZ, RZ ;  /* 0x000000ffff1b7224 */ /* 0x000fc600078e00ff */
[----:B--2---:R0:W-:Y:S01]  /*2700*/  STG.E [R14.64], R17 ;  /* 0x000000110e007986 */ /* 0x0041e2000c101910 */
[----:B------:R-:W-:Y:S05]  /*2710*/  @!P0 BRA `(.L_x_415) ;  /* 0x000001f000008947 */ /* 0x000fea0003800000 */
[----:B0-----:R-:W-:Y:S02]  /*2720*/  SHF.R.S32.HI R14, RZ, 0x1f, R23 ;  /* 0x0000001fff0e7819 */ /* 0x001fe40000011417 */
[----:B------:R-:W-:-:S04]  /*2730*/  LEA R16, P2, R23, c[0x0][0x1a0], 0x2 ;  /* 0x0000680017107a11 */ /* 0x000fc800078410ff */
[----:B------:R-:W-:-:S05]  /*2740*/  LEA.HI.X R17, R23, c[0x0][0x1a4], R14, 0x2, P2 ;  /* 0x0000690017117a11 */ /* 0x000fca00010f140e */
[----:B------:R-:W2:Y:S01]  /*2750*/  LDG.E.CONSTANT R16, [R16.64] ;  /* 0x0000001010107981 */ /* 0x000ea2000c1e9900 */
[----:B------:R-:W-:Y:S02]  /*2760*/  IABS R23, c[0x0][0x190] ;  /* 0x0000640000177a13 */ /* 0x000fe40000000000 */
[----:B------:R-:W-:Y:S02]  /*2770*/  ISETP.NE.AND P5, PT, RZ, c[0x0][0x190], PT ;  /* 0x00006400ff007a0c */ /* 0x000fe40003fa5270 */
[----:B------:R-:W0:Y:S08]  /*2780*/  I2F.RP R25, R23 ;  /* 0x0000001700197306 */ /* 0x000e300000209400 */
[----:B0-----:R-:W0:Y:S02]  /*2790*/  MUFU.RCP R25, R25 ;  /* 0x0000001900197308 */ /* 0x001e240000001000 */
[----:B0-----:R-:W-:-:S06]  /*27a0*/  IADD3 R15, R25, 0xffffffe, RZ ;  /* 0x0ffffffe190f7810 */ /* 0x001fcc0007ffe0ff */
[----:B------:R-:W0:Y:S02]  /*27b0*/  F2I.FTZ.U32.TRUNC.NTZ R15, R15 ;  /* 0x0000000f000f7305 */ /* 0x000e24000021f000 */
[----:B0-----:R-:W-:-:S04]  /*27c0*/  IMAD.MOV R14, RZ, RZ, -R15 ;  /* 0x000000ffff0e7224 */ /* 0x001fc800078e0a0f */
[----:B------:R-:W-:Y:S02]  /*27d0*/  IMAD R27, R14, R23, RZ ;  /* 0x000000170e1b7224 */ /* 0x000fe400078e02ff */
[----:B------:R-:W-:-:S04]  /*27e0*/  IMAD.MOV.U32 R14, RZ, RZ, RZ ;  /* 0x000000ffff0e7224 */ /* 0x000fc800078e00ff */
[----:B------:R-:W-:Y:S01]  /*27f0*/  IMAD.HI.U32 R27, R15, R27, R14 ;  /* 0x0000001b0f1b7227 */ /* 0x000fe200078e000e */
        /* <DEDUP_REMOVED lines=9> */
[----:B------:R-:W-:Y:S01]  /*2890*/  @!P4 IMAD.MOV R14, RZ, RZ, -R14 ;  /* 0x000000ffff0ec224 */ /* 0x000fe200078e0a0e */
[----:B------:R-:W-:-:S05]  /*28a0*/  @!P5 LOP3.LUT R14, RZ, c[0x0][0x190], RZ, 0x33, !PT ;  /* 0x00006400ff0eda12 */ /* 0x000fca00078e33ff */
[----:B------:R-:W-:Y:S01]  /*28b0*/  IMAD.MOV.U32 R27, RZ, RZ, R14 ;  /* 0x000000ffff1b7224 */ /* 0x000fe200078e000e */
[----:B------:R-:W-:Y:S05]  /*28c0*/  BRA `(.L_x_415) ;  /* 0x0000004000007947 */ /* 0x000fea0003800000 */
.L_x_416:
[----:B------:R-:W2:Y:S01]  /*28d0*/  LDG.E R17, [R12.64] ;  /* 0x000000100c117981 */ /* 0x000ea2000c1e1900 */
[----:B------:R-:W-:Y:S02]  /*28e0*/  IMAD.MOV.U32 R22, RZ, RZ, 0x1 ;  /* 0x00000001ff167424 */ /* 0x000fe400078e00ff */
[----:B------:R-:W-:Y:S01]  /*28f0*/  IMAD.MOV.U32 R27, RZ, RZ, -0x1 ;  /* 0xffffffffff1b7424 */ /* 0x000fe200078e00ff */
[----:B--2---:R0:W-:Y:S04]  /*2900*/  STG.E [R14.64], R17 ;  /* 0x000000110e007986 */ /* 0x0041e8000c101910 */
.L_x_415:
[----:B------:R-:W-:Y:S05]  /*2910*/  BSYNC B4 ;  /* 0x0000000000047941 */ /* 0x000fea0003800000 */
.L_x_414:
[----:B------:R-:W-:Y:S01]  /*2920*/  IMAD.IADD R23, R8, 0x1, -R9 ;  /* 0x0000000108177824 */ /* 0x000fe200078e0a09 */
[C---:B------:R-:W-:Y:S01]  /*2930*/  ISETP.GT.AND P4, PT, R18.reuse, UR13, PT ;  /* 0x0000000d12007c0c */ /* 0x040fe2000bf84270 */
[----:B------:R-:W-:Y:S03]  /*2940*/  BSSY B4, `(.L_x_417) ;  /* 0x0000034000047945 */ /* 0x000fe60003800000 */
[----:B------:R-:W-:-:S04]  /*2950*/  ISETP.GT.AND P2, PT, R18, R23, !P4 ;  /* 0x000000171200720c */ /* 0x000fc80006744270 */
[----:B------:R-:W-:-:S13]  /*2960*/  ISETP.LE.OR P2, PT, R18, R7, P2 ;  /* 0x000000071200720c */ /* 0x000fda0001743670 */
[----:B------:R-:W-:Y:S05]  /*2970*/  @P2 BRA `(.L_x_418) ;  /* 0x0000030000002947 */ /* 0x000fea0003800000 */
[C---:B------:R-:W-:Y:S01]  /*2980*/  ISETP.GT.AND P2, PT, R27.reuse, c[0x0][0x190], PT ;  /* 0x000064001b007a0c */ /* 0x040fe20003f44270 */
[----:B0-----:R-:W-:Y:S01]  /*2990*/  IMAD.MOV.U32 R17, RZ, RZ, 0x4 ;  /* 0x00000004ff117424 */ /* 0x001fe200078e00ff */
[----:B------:R-:W-:Y:S02]  /*29a0*/  IADD3 R25, R18, -0x1, RZ ;  /* 0xffffffff12197810 */ /* 0x000fe40007ffe0ff */
[----:B------:R-:W-:Y:S02]  /*29b0*/  ISETP.LT.OR P2, PT, R27, RZ, P2 ;  /* 0x000000ff1b00720c */ /* 0x000fe40001741670 */
[----:B------:R-:W-:-:S05]  /*29c0*/  SEL R14, R7, R10, !P4 ;  /* 0x0000000a070e7207 */ /* 0x000fca0006000000 */
[----:B------:R-:W-:-:S04]  /*29d0*/  IMAD.IADD R14, R25, 0x1, -R14 ;  /* 0x00000001190e7824 */ /* 0x000fc800078e0a0e */
[----:B------:R-:W-:-:S04]  /*29e0*/  IMAD R14, R0, R14, R3 ;  /* 0x0000000e000e7224 */ /* 0x000fc800078e0203 */
[----:B------:R-:W-:Y:S01]  /*29f0*/  IMAD.WIDE R14, R14, R17, c[0x0][0x160] ;  /* 0x000058000e0e7625 */ /* 0x000fe200078e0211 */
        /* <DEDUP_REMOVED lines=8> */
[----:B------:R-:W-:-:S05]  /*2a80*/  IMAD R24, R0, R25, R24 ;  /* 0x0000001900187224 */ /* 0x000fca00078e0218 */
[----:B0-----:R-:W-:Y:S02]  /*2a90*/  SHF.R.S32.HI R15, RZ, 0x1f, R24 ;  /* 0x0000001fff0f7819 */ /* 0x001fe40000011418 */
[----:B------:R-:W-:-:S04]  /*2aa0*/  LEA R16, P2, R24, c[0x0][0x1a0], 0x2 ;  /* 0x0000680018107a11 */ /* 0x000fc800078410ff */
[----:B------:R-:W-:-:S05]  /*2ab0*/  LEA.HI.X R17, R24, c[0x0][0x1a4], R15, 0x2, P2 ;  /* 0x0000690018117a11 */ /* 0x000fca00010f140f */
[----:B------:R-:W2:Y:S01]  /*2ac0*/  LDG.E.CONSTANT R16, [R16.64] ;  /* 0x0000001010107981 */ /* 0x000ea2000c1e9900 */
[----:B------:R-:W-:Y:S01]  /*2ad0*/  IABS R24, c[0x0][0x190] ;  /* 0x0000640000187a13 */ /* 0x000fe20000000000 */
[----:B------:R-:W-:Y:S01]  /*2ae0*/  IMAD.MOV.U32 R14, RZ, RZ, RZ ;  /* 0x000000ffff0e7224 */ /* 0x000fe200078e00ff */
[----:B------:R-:W-:Y:S02]  /*2af0*/  ISETP.NE.AND P5, PT, RZ, c[0x0][0x190], PT ;  /* 0x00006400ff007a0c */ /* 0x000fe40003fa5270 */
[----:B------:R-:W0:Y:S08]  /*2b00*/  I2F.RP R25, R24 ;  /* 0x0000001800197306 */ /* 0x000e300000209400 */
[----:B0-----:R-:W0:Y:S02]  /*2b10*/  MUFU.RCP R25, R25 ;  /* 0x0000001900197308 */ /* 0x001e240000001000 */
[----:B0-----:R-:W-:-:S06]  /*2b20*/  IADD3 R26, R25, 0xffffffe, RZ ;  /* 0x0ffffffe191a7810 */ /* 0x001fcc0007ffe0ff */
[----:B------:R-:W0:Y:S02]  /*2b30*/  F2I.FTZ.U32.TRUNC.NTZ R15, R26 ;  /* 0x0000001a000f7305 */ /* 0x000e24000021f000 */
[----:B0-----:R-:W-:-:S04]  /*2b40*/  IMAD.MOV R27, RZ, RZ, -R15 ;  /* 0x000000ffff1b7224 */ /* 0x001fc800078e0a0f */
[----:B------:R-:W-:-:S04]  /*2b50*/  IMAD R27, R27, R24, RZ ;  /* 0x000000181b1b7224 */ /* 0x000fc800078e02ff */
        /* <DEDUP_REMOVED lines=14> */
.L_x_419:
[----:B------:R-:W2:Y:S01]  /*2c40*/  LDG.E R17, [R12.64] ;  /* 0x000000100c117981 */ /* 0x000ea2000c1e1900 */
[----:B------:R-:W-:Y:S02]  /*2c50*/  IMAD.MOV.U32 R22, RZ, RZ, 0x1 ;  /* 0x00000001ff167424 */ /* 0x000fe400078e00ff */
[----:B------:R-:W-:Y:S01]  /*2c60*/  IMAD.MOV.U32 R27, RZ, RZ, -0x1 ;  /* 0xffffffffff1b7424 */ /* 0x000fe200078e00ff */
[----:B--2---:R0:W-:Y:S04]  /*2c70*/  STG.E [R14.64], R17 ;  /* 0x000000110e007986 */ /* 0x0041e8000c101910 */
.L_x_418:
[----:B------:R-:W-:Y:S05]  /*2c80*/  BSYNC B4 ;  /* 0x0000000000047941 */ /* 0x000fea0003800000 */
.L_x_417:
[----:B------:R-:W-:Y:S01]  /*2c90*/  IADD3 R24, R18, -0x2, RZ ;  /* 0xfffffffe12187810 */ /* 0x000fe20007ffe0ff */
[----:B------:R-:W-:Y:S03]  /*2ca0*/  BSSY B4, `(.L_x_420) ;  /* 0x0000033000047945 */ /* 0x000fe60003800000 */
[----:B------:R-:W-:-:S04]  /*2cb0*/  ISETP.GE.AND P4, PT, R24, UR13, PT ;  /* 0x0000000d18007c0c */ /* 0x000fc8000bf86270 */
[----:B------:R-:W-:-:S04]  /*2cc0*/  ISETP.GE.AND P2, PT, R24, R23, !P4 ;  /* 0x000000171800720c */ /* 0x000fc80006746270 */
[----:B------:R-:W-:-:S13]  /*2cd0*/  ISETP.LT.OR P2, PT, R24, R7, P2 ;  /* 0x000000071800720c */ /* 0x000fda0001741670 */
[----:B------:R-:W-:Y:S05]  /*2ce0*/  @P2 BRA `(.L_x_421) ;  /* 0x000002e000002947 */ /* 0x000fea0003800000 */
[----:B------:R-:W-:Y:S01]  /*2cf0*/  ISETP.GT.AND P2, PT, R27, c[0x0][0x190], PT ;  /* 0x000064001b007a0c */ /* 0x000fe20003f44270 */
[----:B0-----:R-:W-:Y:S01]  /*2d00*/  IMAD.MOV.U32 R17, RZ, RZ, 0x4 ;  /* 0x00000004ff117424 */ /* 0x001fe200078e00ff */
[----:B------:R-:W-:Y:S02]  /*2d10*/  SEL R14, R7, R10, !P4 ;  /* 0x0000000a070e7207 */ /* 0x000fe40006000000 */
        /* <DEDUP_REMOVED lines=39> */
.L_x_422:
[----:B------:R-:W2:Y:S01]  /*2f90*/  LDG.E R17, [R12.64] ;  /* 0x000000100c117981 */ /* 0x000ea2000c1e1900 */
[----:B------:R-:W-:Y:S02]  /*2fa0*/  IMAD.MOV.U32 R22, RZ, RZ, 0x1 ;  /* 0x00000001ff167424 */ /* 0x000fe400078e00ff */
[----:B------:R-:W-:Y:S01]  /*2fb0*/  IMAD.MOV.U32 R27, RZ, RZ, -0x1 ;  /* 0xffffffffff1b7424 */ /* 0x000fe200078e00ff */
[----:B--2---:R0:W-:Y:S04]  /*2fc0*/  STG.E [R14.64], R17 ;  /* 0x000000110e007986 */ /* 0x0041e8000c101910 */
.L_x_421:
[----:B------:R-:W-:Y:S05]  /*2fd0*/  BSYNC B4 ;  /* 0x0000000000047941 */ /* 0x000fea0003800000 */
.L_x_420:
[----:B------:R-:W-:Y:S01]  /*2fe0*/  IADD3 R16, R18, -0x3, RZ ;  /* 0xfffffffd12107810 */ /* 0x000fe20007ffe0ff */
[----:B------:R-:W-:Y:S03]  /*2ff0*/  BSSY B4, `(.L_x_423) ;  /* 0x0000034000047945 */ /* 0x000fe60003800000 */
[----:B------:R-:W-:-:S04]  /*3000*/  ISETP.GE.AND P4, PT, R16, UR13, PT ;  /* 0x0000000d10007c0c */ /* 0x000fc8000bf86270 */
[----:B------:R-:W-:Y:S01]  /*3010*/  ISETP.GE.AND P2, PT, R16, R23, !P4 ;  /* 0x000000171000720c */ /* 0x000fe20006746270 */
[----:B------:R-:W-:-:S03]  /*3020*/  IMAD.MOV.U32 R23, RZ, RZ, R27 ;  /* 0x000000ffff177224 */ /* 0x000fc600078e001b */
        /* <DEDUP_REMOVED lines=44> */
.L_x_425:
[----:B------:R-:W2:Y:S01]  /*32f0*/  LDG.E R17, [R12.64] ;  /* 0x000000100c117981 */ /* 0x000ea2000c1e1900 */
[----:B------:R-:W-:Y:S02]  /*3300*/  IMAD.MOV.U32 R22, RZ, RZ, 0x1 ;  /* 0x00000001ff167424 */ /* 0x000fe400078e00ff */
[----:B------:R-:W-:Y:S01]  /*3310*/  IMAD.MOV.U32 R23, RZ, RZ, -0x1 ;  /* 0xffffffffff177424 */ /* 0x000fe200078e00ff */
[----:B--2---:R0:W-:Y:S04]  /*3320*/  STG.E [R14.64], R17 ;  /* 0x000000110e007986 */ /* 0x0041e8000c101910 */
.L_x_424:
[----:B------:R-:W-:Y:S05]  /*3330*/  BSYNC B4 ;  /* 0x0000000000047941 */ /* 0x000fea0003800000 */
.L_x_423:
[----:B------:R-:W-:Y:S01]  /*3340*/  IADD3 R18, R18, -0x4, RZ ;  /* 0xfffffffc12127810 */ /* 0x000fe20007ffe0ff */
[----:B------:R-:W-:Y:S01]  /*3350*/  @!P3 CALL.REL.NOINC `(.L_x_413) ;  /* 0x000000100000b944 */ /* 0x000fe20003c00000 */
[----:B------:R-:W-:Y:S05]  /*3360*/  BRA `(.L_x_426) ;  /* 0xfffff24000007947 */ /* 0x000fea000383ffff */
.L_x_413:
[----:B------:R-:W-:Y:S05]  /*3370*/  BSYNC B0 ;  /* 0x0000000000007941 */ /* 0x000fea0003800000 */
.L_x_412:
[----:B------:R-:W-:Y:S02]  /*3380*/  ISETP.NE.AND P2, PT, R19, RZ, PT ;  /* 0x000000ff1300720c */ /* 0x000fe40003f45270 */
[----:B------:R-:W-:-:S11]  /*3390*/  PRMT R20, R22, 0x7610, R20 ;  /* 0x0000761016147816 */ /* 0x000fd60000000014 */
[----:B------:R-:W-:Y:S05]  /*33a0*/  @!P2 BRA `(.L_x_411) ;  /* 0x000008500000a947 */ /* 0x000fea0003800000 */
[----:B------:R-:W-:Y:S01]  /*33b0*/  IMAD.IADD R21, R8, 0x1, -R9 ;  /* 0x0000000108157824 */ /* 0x000fe200078e0a09 */
[C---:B------:R-:W-:Y:S01]  /*33c0*/  ISETP.GE.AND P3, PT, R18.reuse, UR13, PT ;  /* 0x0000000d12007c0c */ /* 0x040fe2000bf66270 */
[----:B------:R-:W-:Y:S03]  /*33d0*/  BSSY B0, `(.L_x_427) ;  /* 0x0000033000007945 */ /* 0x000fe60003800000 */
[----:B------:R-:W-:-:S04]  /*33e0*/  ISETP.GE.AND P2, PT, R18, R21, !P3 ;  /* 0x000000151200720c */ /* 0x000fc80005f46270 */
[----:B------:R-:W-:-:S13]  /*33f0*/  ISETP.LT.OR P2, PT, R18, R7, P2 ;  /* 0x000000071200720c */ /* 0x000fda0001741670 */
[----:B------:R-:W-:Y:S05]  /*3400*/  @P2 BRA `(.L_x_428) ;  /* 0x000002f000002947 */ /* 0x000fea0003800000 */
        /* <DEDUP_REMOVED lines=31> */
[----:B------:R-:W-:-:S04]  /*3600*/  IMAD.MOV.U32 R15, RZ, RZ, R26 ;  /* 0x000000ffff0f7224 */ /* 0x000fc800078e001a */
        /* <DEDUP_REMOVED lines=11> */
.L_x_429:
[----:B------:R-:W2:Y:S01]  /*36c0*/  LDG.E R17, [R12.64] ;  /* 0x000000100c117981 */ /* 0x000ea2000c1e1900 */
[----:B------:R-:W-:Y:S02]  /*36d0*/  IMAD.MOV.U32 R20, RZ, RZ, 0x1 ;  /* 0x00000001ff147424 */ /* 0x000fe400078e00ff */
[----:B------:R-:W-:Y:S01]  /*36e0*/  IMAD.MOV.U32 R23, RZ, RZ, -0x1 ;  /* 0xffffffffff177424 */ /* 0x000fe200078e00ff */
[----:B--2---:R0:W-:Y:S04]  /*36f0*/  STG.E [R14.64], R17 ;  /* 0x000000110e007986 */ /* 0x0041e8000c101910 */
.L_x_428:
[----:B------:R-:W-:Y:S05]  /*3700*/  BSYNC B0 ;  /* 0x0000000000007941 */ /* 0x000fea0003800000 */
.L_x_427:
[----:B------:R-:W-:-:S13]  /*3710*/  ISETP.NE.AND P2, PT, R19, 0x1, PT ;  /* 0x000000011300780c */ /* 0x000fda0003f45270 */
[----:B------:R-:W-:Y:S05]  /*3720*/  @!P2 BRA `(.L_x_411) ;  /* 0x000004d00000a947 */ /* 0x000fea0003800000 */
[C---:B------:R-:W-:Y:S01]  /*3730*/  ISETP.GT.AND P3, PT, R18.reuse, UR13, PT ;  /* 0x0000000d12007c0c */ /* 0x040fe2000bf64270 */
[----:B------:R-:W-:Y:S03]  /*3740*/  BSSY B0, `(.L_x_430) ;  /* 0x0000034000007945 */ /* 0x000fe60003800000 */
[----:B------:R-:W-:-:S04]  /*3750*/  ISETP.GT.AND P2, PT, R18, R21, !P3 ;  /* 0x000000151200720c */ /* 0x000fc80005f44270 */
[----:B------:R-:W-:-:S13]  /*3760*/  ISETP.LE.OR P2, PT, R18, R7, P2 ;  /* 0x000000071200720c */ /* 0x000fda0001743670 */
[----:B------:R-:W-:Y:S05]  /*3770*/  @P2 BRA `(.L_x_431) ;  /* 0x0000030000002947 */ /* 0x000fea0003800000 */
[C---:B------:R-:W-:Y:S01]  /*3780*/  ISETP.GT.AND P2, PT, R23.reuse, c[0x0][0x190], PT ;  /* 0x0000640017007a0c */ /* 0x040fe20003f44270 */
[----:B------:R-:W-:Y:S01]  /*3790*/  IMAD R22, R6, c[0x0][0x190], R23 ;  /* 0x0000640006167a24 */ /* 0x000fe200078e0217 */
[----:B0-----:R-:W-:Y:S01]  /*37a0*/  IADD3 R15, R18, -0x1, RZ ;  /* 0xffffffff120f7810 */ /* 0x001fe20007ffe0ff */
[----:B------:R-:W-:Y:S01]  /*37b0*/  IMAD.MOV.U32 R17, RZ, RZ, 0x4 ;  /* 0x00000004ff117424 */ /* 0x000fe200078e00ff */
[----:B------:R-:W-:Y:S02]  /*37c0*/  ISETP.LT.OR P2, PT, R23, RZ, P2 ;  /* 0x000000ff1700720c */ /* 0x000fe40001741670 */
[----:B------:R-:W-:Y:S01]  /*37d0*/  SEL R14, R7, R10, !P3 ;  /* 0x0000000a070e7207 */ /* 0x000fe20005800000 */
[----:B------:R-:W-:-:S04]  /*37e0*/  IMAD R22, R0, R15, R22 ;  /* 0x0000000f00167224 */ /* 0x000fc800078e0216 */
[----:B------:R-:W-:-:S04]  /*37f0*/  IMAD.IADD R14, R15, 0x1, -R14 ;  /* 0x000000010f0e7824 */ /* 0x000fc800078e0a0e */
[----:B------:R-:W-:-:S04]  /*3800*/  IMAD R14, R0, R14, R3 ;  /* 0x0000000e000e7224 */ /* 0x000fc800078e0203 */
[----:B------:R-:W-:Y:S01]  /*3810*/  IMAD.WIDE R14, R14, R17, c[0x0][0x160] ;  /* 0x000058000e0e7625 */ /* 0x000fe200078e0211 */
[----:B------:R-:W-:Y:S05]  /*3820*/  @P2 BRA `(.L_x_432) ;  /* 0x0000021000002947 */ /* 0x000fea0003800000 */
        /* <DEDUP_REMOVED lines=33> */
.L_x_432:
[----:B------:R-:W2:Y:S01]  /*3a40*/  LDG.E R17, [R12.64] ;  /* 0x000000100c117981 */ /* 0x000ea2000c1e1900 */
[----:B------:R-:W-:Y:S02]  /*3a50*/  IMAD.MOV.U32 R20, RZ, RZ, 0x1 ;  /* 0x00000001ff147424 */ /* 0x000fe400078e00ff */
[----:B------:R-:W-:Y:S01]  /*3a60*/  IMAD.MOV.U32 R23, RZ, RZ, -0x1 ;  /* 0xffffffffff177424 */ /* 0x000fe200078e00ff */
[----:B--2---:R0:W-:Y:S04]  /*3a70*/  STG.E [R14.64], R17 ;  /* 0x000000110e007986 */ /* 0x0041e8000c101910 */
.L_x_431:
[----:B------:R-:W-:Y:S05]  /*3a80*/  BSYNC B0 ;  /* 0x0000000000007941 */ /* 0x000fea0003800000 */
.L_x_430:
[----:B------:R-:W-:-:S13]  /*3a90*/  ISETP.NE.AND P0, PT, R19, 0x2, PT ;  /* 0x000000021300780c */ /* 0x000fda0003f05270 */
[----:B------:R-:W-:Y:S05]  /*3aa0*/  @!P0 BRA `(.L_x_411) ;  /* 0x0000015000008947 */ /* 0x000fea0003800000 */
[----:B------:R-:W-:-:S04]  /*3ab0*/  IADD3 R18, R18, -0x2, RZ ;  /* 0xfffffffe12127810 */ /* 0x000fc80007ffe0ff */
[----:B------:R-:W-:-:S04]  /*3ac0*/  ISETP.GE.AND P2, PT, R18, UR13, PT ;  /* 0x0000000d12007c0c */ /* 0x000fc8000bf46270 */
[----:B------:R-:W-:-:S04]  /*3ad0*/  ISETP.GE.AND P0, PT, R18, R21, !P2 ;  /* 0x000000151200720c */ /* 0x000fc80005706270 */
[----:B------:R-:W-:-:S13]  /*3ae0*/  ISETP.LT.OR P0, PT, R18, R7, P0 ;  /* 0x000000071200720c */ /* 0x000fda0000701670 */
[----:B------:R-:W-:Y:S05]  /*3af0*/  @P0 BRA `(.L_x_411) ;  /* 0x0000010000000947 */ /* 0x000fea0003800000 */
[----:B------:R-:W-:Y:S01]  /*3b00*/  ISETP.GT.AND P0, PT, R23, c[0x0][0x190], PT ;  /* 0x0000640017007a0c */ /* 0x000fe20003f04270 */
[----:B0-----:R-:W-:-:S03]  /*3b10*/  IMAD.MOV.U32 R15, RZ, RZ, 0x4 ;  /* 0x00000004ff0f7424 */ /* 0x001fc600078e00ff */
[----:B------:R-:W-:Y:S01]  /*3b20*/  ISETP.LT.OR P0, PT, R23, RZ, P0 ;  /* 0x000000ff1700720c */ /* 0x000fe20000701670 */
[----:B------:R-:W-:-:S04]  /*3b30*/  IMAD R23, R6, c[0x0][0x190], R23 ;  /* 0x0000640006177a24 */ /* 0x000fc800078e0217 */
[----:B------:R-:W-:-:S08]  /*3b40*/  IMAD R16, R0, R18, R23 ;  /* 0x0000001200107224 */ /* 0x000fd000078e0217 */
[----:B------:R-:W-:-:S06]  /*3b50*/  @!P0 IMAD.WIDE R16, R16, R15, c[0x0][0x198] ;  /* 0x0000660010108625 */ /* 0x000fcc00078e020f */
[----:B------:R-:W2:Y:S01]  /*3b60*/  @!P0 LDG.E.CONSTANT R17, [R16.64] ;  /* 0x0000001010118981 */ /* 0x000ea2000c1e9900 */
[----:B------:R-:W-:-:S05]  /*3b70*/  SEL R14, R7, R10, !P2 ;  /* 0x0000000a070e7207 */ /* 0x000fca0005000000 */
[----:B------:R-:W-:-:S04]  /*3b80*/  IMAD.IADD R14, R18, 0x1, -R14 ;  /* 0x00000001120e7824 */ /* 0x000fc800078e0a0e */
[----:B------:R-:W-:-:S04]  /*3b90*/  IMAD R14, R0, R14, R3 ;  /* 0x0000000e000e7224 */ /* 0x000fc800078e0203 */
[----:B------:R-:W-:-:S05]  /*3ba0*/  IMAD.WIDE R14, R14, R15, c[0x0][0x160] ;  /* 0x000058000e0e7625 */ /* 0x000fca00078e020f */
[----:B--2---:R0:W-:Y:S04]  /*3bb0*/  @!P0 STG.E [R14.64], R17 ;  /* 0x000000110e008986 */ /* 0x0041e8000c101910 */
[----:B------:R-:W2:Y:S01]  /*3bc0*/  @P0 LDG.E R19, [R12.64] ;  /* 0x000000100c130981 */ /* 0x000ea2000c1e1900 */
[----:B------:R-:W-:-:S05]  /*3bd0*/  IMAD.MOV.U32 R18, RZ, RZ, 0x1 ;  /* 0x00000001ff127424 */ /* 0x000fca00078e00ff */
[----:B------:R-:W-:Y:S01]  /*3be0*/  @P0 PRMT R20, R18, 0x7610, R20 ;  /* 0x0000761012140816 */ /* 0x000fe20000000014 */
[----:B--2---:R0:W-:Y:S04]  /*3bf0*/  @P0 STG.E [R14.64], R19 ;  /* 0x000000130e000986 */ /* 0x0041e8000c101910 */
.L_x_411:
[----:B------:R-:W-:Y:S05]  /*3c00*/  BSYNC B1 ;  /* 0x0000000000017941 */ /* 0x000fea0003800000 */
.L_x_410:
[----:B------:R-:W-:Y:S01]  /*3c10*/  IMAD.IADD R10, R11, 0x1, -R10 ;  /* 0x000000010b0a7824 */ /* 0x000fe200078e0a0a */
[----:B------:R-:W-:Y:S04]  /*3c20*/  BSSY B0, `(.L_x_433) ;  /* 0x0000037000007945 */ /* 0x000fe80003800000 */
[----:B------:R-:W-:-:S13]  /*3c30*/  ISETP.GE.AND P0, PT, R10, UR15, PT ;  /* 0x0000000f0a007c0c */ /* 0x000fda000bf06270 */
[----:B------:R-:W-:Y:S05]  /*3c40*/  @P0 BRA `(.L_x_434) ;  /* 0x0000034000000947 */ /* 0x000fea0003800000 */
[C-C-:B0-----:R-:W-:Y:S01]  /*3c50*/  IADD3 R14, R7.reuse, UR7, R9.reuse ;  /* 0x00000007070e7c10 */ /* 0x141fe2000fffe009 */
[----:B------:R-:W-:Y:S01]  /*3c60*/  BSSY B1, `(.L_x_435) ;  /* 0x000001b000017945 */ /* 0x000fe20003800000 */
[----:B------:R-:W-:Y:S01]  /*3c70*/  IADD3 R9, R7, UR6, R9 ;  /* 0x0000000607097c10 */ /* 0x000fe2000fffe009 */
[----:B------:R-:W-:Y:S01]  /*3c80*/  IMAD.MOV.U32 R7, RZ, RZ, R10 ;  /* 0x000000ffff077224 */ /* 0x000fe200078e000a */
[----:B------:R-:W-:-:S04]  /*3c90*/  IADD3 R14, -R11, R14, -R8 ;  /* 0x0000000e0b0e7210 */ /* 0x000fc80007ffe908 */
[----:B------:R-:W-:Y:S02]  /*3ca0*/  LOP3.LUT P0, R16, R14, 0x3, RZ, 0xc0, !PT ;  /* 0x000000030e107812 */ /* 0x000fe4000780c0ff */
[----:B------:R-:W-:-:S11]  /*3cb0*/  IADD3 R14, -R11, R9, -R8 ;  /* 0x000000090b0e7210 */ /* 0x000fd60007ffe908 */
[----:B------:R-:W-:Y:S05]  /*3cc0*/  @!P0 BRA `(.L_x_436) ;  /* 0x0000014000008947 */ /* 0x000fea0003800000 */
[----:B------:R-:W2:Y:S01]  /*3cd0*/  LDG.E R15, [R12.64] ;  /* 0x000000100c0f7981 */ /* 0x000ea2000c1e1900 */
[----:B------:R-:W-:Y:S01]  /*3ce0*/  IMAD.MOV.U32 R18, RZ, RZ, 0x4 ;  /* 0x00000004ff127424 */ /* 0x000fe200078e00ff */
[----:B------:R-:W-:Y:S01]  /*3cf0*/  ISETP.NE.AND P0, PT, R16, 0x1, PT ;  /* 0x000000011000780c */ /* 0x000fe20003f05270 */
[----:B------:R-:W-:Y:S01]  /*3d00*/  IMAD R17, R0, R10, R3 ;  /* 0x0000000a00117224 */ /* 0x000fe200078e0203 */
[----:B------:R-:W-:-:S03]  /*3d10*/  IADD3 R7, R10, 0x1, RZ ;  /* 0x000000010a077810 */ /* 0x000fc60007ffe0ff */
[----:B------:R-:W-:-:S05]  /*3d20*/  IMAD.WIDE R8, R17, R18, c[0x0][0x160] ;  /* 0x0000580011087625 */ /* 0x000fca00078e0212 */
[----:B--2---:R0:W-:Y:S03]  /*3d30*/  STG.E [R8.64], R15 ;  /* 0x0000000f08007986 */ /* 0x0041e6000c101910 */
[----:B------:R-:W-:Y:S05]  /*3d40*/  @!P0 BRA `(.L_x_436) ;  /* 0x000000c000008947 */ /* 0x000fea0003800000 */
[----:B0-----:R-:W2:Y:S01]  /*3d50*/  LDG.E R15, [R12.64] ;  /* 0x000000100c0f7981 */ /* 0x001ea2000c1e1900 */
[----:B------:R-:W-:Y:S01]  /*3d60*/  IMAD.IADD R17, R0, 0x1, R17 ;  /* 0x0000000100117824 */ /* 0x000fe200078e0211 */
[----:B------:R-:W-:Y:S02]  /*3d70*/  ISETP.NE.AND P0, PT, R16, 0x2, PT ;  /* 0x000000021000780c */ /* 0x000fe40003f05270 */
[----:B------:R-:W-:Y:S01]  /*3d80*/  IADD3 R7, R10, 0x2, RZ ;  /* 0x000000020a077810 */ /* 0x000fe20007ffe0ff */
[----:B------:R-:W-:-:S05]  /*3d90*/  IMAD.WIDE R8, R17, R18, c[0x0][0x160] ;  /* 0x0000580011087625 */ /* 0x000fca00078e0212 */
[----:B--2---:R0:W-:Y:S05]  /*3da0*/  STG.E [R8.64], R15 ;  /* 0x0000000f08007986 */ /* 0x0041ea000c101910 */
[----:B------:R-:W-:Y:S05]  /*3db0*/  @!P0 BRA `(.L_x_436) ;  /* 0x0000005000008947 */ /* 0x000fea0003800000 */
[----:B0-----:R-:W2:Y:S01]  /*3dc0*/  LDG.E R15, [R12.64] ;  /* 0x000000100c0f7981 */ /* 0x001ea2000c1e1900 */
[----:B------:R-:W-:Y:S01]  /*3dd0*/  IMAD.IADD R8, R0, 0x1, R17 ;  /* 0x0000000100087824 */ /* 0x000fe200078e0211 */
[----:B------:R-:W-:-:S03]  /*3de0*/  IADD3 R7, R10, 0x3, RZ ;  /* 0x000000030a077810 */ /* 0x000fc60007ffe0ff */
[----:B------:R-:W-:-:S05]  /*3df0*/  IMAD.WIDE R8, R8, R18, c[0x0][0x160] ;  /* 0x0000580008087625 */ /* 0x000fca00078e0212 */
[----:B--2---:R0:W-:Y:S02]  /*3e00*/  STG.E [R8.64], R15 ;  /* 0x0000000f08007986 */ /* 0x0041e4000c101910 */
.L_x_436:
[----:B------:R-:W-:Y:S05]  /*3e10*/  BSYNC B1 ;  /* 0x0000000000017941 */ /* 0x000fea0003800000 */
.L_x_435:
[----:B------:R-:W-:-:S13]  /*3e20*/  ISETP.GE.U32.AND P0, PT, R14, 0x3, PT ;  /* 0x000000030e00780c */ /* 0x000fda0003f06070 */
[----:B------:R-:W-:Y:S05]  /*3e30*/  @!P0 BRA `(.L_x_434) ;  /* 0x0000015000008947 */ /* 0x000fea0003800000 */
[--C-:B0-----:R-:W-:Y:S02]  /*3e40*/  IMAD.MOV R8, RZ, RZ, -R6.reuse ;  /* 0x000000ffff087224 */ /* 0x101fe400078e0a06 */
[----:B------:R-:W-:Y:S02]  /*3e50*/  IMAD R9, R7, c[0x0][0x18c], R6 ;  /* 0x0000630007097a24 */ /* 0x000fe400078e0206 */
[----:B------:R-:W-:-:S04]  /*3e60*/  IMAD R6, R8, c[0x0][0x190], R3 ;  /* 0x0000640008067a24 */ /* 0x000fc800078e0203 */
[----:B------:R-:W-:Y:S02]  /*3e70*/  IMAD R21, R9, c[0x0][0x190], R6 ;  /* 0x0000640009157a24 */ /* 0x000fe400078e0206 */
.L_x_437:
[----:B0-----:R-:W2:Y:S01]  /*3e80*/  LDG.E R23, [R12.64] ;  /* 0x000000100c177981 */ /* 0x001ea2000c1e1900 */
[----:B------:R-:W-:-:S04]  /*3e90*/  IMAD.MOV.U32 R8, RZ, RZ, 0x4 ;  /* 0x00000004ff087424 */ /* 0x000fc800078e00ff */
[----:B------:R-:W-:-:S05]  /*3ea0*/  IMAD.WIDE R8, R21, R8, c[0x0][0x160] ;  /* 0x0000580015087625 */ /* 0x000fca00078e0208 */
[----:B--2---:R0:W-:Y:S04]  /*3eb0*/  STG.E [R8.64], R23 ;  /* 0x0000001708007986 */ /* 0x0041e8000c101910 */
[----:B------:R-:W2:Y:S01]  /*3ec0*/  LDG.E R25, [R12.64] ;  /* 0x000000100c197981 */ /* 0x000ea2000c1e1900 */
[----:B------:R-:W-:-:S05]  /*3ed0*/  IMAD.WIDE R14, R0, 0x4, R8 ;  /* 0x00000004000e7825 */ /* 0x000fca00078e0208 */
[----:B--2---:R0:W-:Y:S04]  /*3ee0*/  STG.E [R14.64], R25 ;  /* 0x000000190e007986 */ /* 0x0041e8000c101910 */
[----:B------:R-:W2:Y:S01]  /*3ef0*/  LDG.E R27, [R12.64] ;  /* 0x000000100c1b7981 */ /* 0x000ea2000c1e1900 */
[----:B------:R-:W-:-:S05]  /*3f00*/  IMAD.WIDE R16, R0, 0x4, R14 ;  /* 0x0000000400107825 */ /* 0x000fca00078e020e */
[----:B--2---:R0:W-:Y:S04]  /*3f10*/  STG.E [R16.64], R27 ;  /* 0x0000001b10007986 */ /* 0x0041e8000c101910 */
[----:B------:R-:W2:Y:S01]  /*3f20*/  LDG.E R29, [R12.64] ;  /* 0x000000100c1d7981 */ /* 0x000ea2000c1e1900 */
[----:B------:R-:W-:Y:S01]  /*3f30*/  IMAD.WIDE R18, R0, 0x4, R16 ;  /* 0x0000000400127825 */ /* 0x000fe200078e0210 */
[----:B------:R-:W-:-:S03]  /*3f40*/  IADD3 R7, R7, 0x4, RZ ;  /* 0x0000000407077810 */ /* 0x000fc60007ffe0ff */
[----:B------:R-:W-:Y:S01]  /*3f50*/  IMAD R21, R0, 0x4, R21 ;  /* 0x0000000400157824 */ /* 0x000fe200078e0215 */
[----:B------:R-:W-:Y:S01]  /*3f60*/  ISETP.GE.AND P0, PT, R7, UR15, PT ;  /* 0x0000000f07007c0c */ /* 0x000fe2000bf06270 */
[----:B--2---:R0:W-:-:S12]  /*3f70*/  STG.E [R18.64], R29 ;  /* 0x0000001d12007986 */ /* 0x0041d8000c101910 */
[----:B------:R-:W-:Y:S05]  /*3f80*/  @!P0 BRA `(.L_x_437) ;  /* 0xfffffef000008947 */ /* 0x000fea000383ffff */
.L_x_434:
[----:B------:R-:W-:Y:S05]  /*3f90*/  BSYNC B0 ;  /* 0x0000000000007941 */ /* 0x000fea0003800000 */
.L_x_433:
[----:B------:R-:W-:Y:S01]  /*3fa0*/  LOP3.LUT P0, RZ, R20, 0xff, RZ, 0xc0, !PT ;  /* 0x000000ff14ff7812 */ /* 0x000fe2000780c0ff */
[----:B------:R-:W-:Y:S01]  /*3fb0*/  BSSY B0, `(.L_x_438) ;  /* 0x0000060000007945 */ /* 0x000fe20003800000 */
[----:B0-----:R-:W-:-:S04]  /*3fc0*/  IMNMX R9, R11, c[0x0][0x188], PT ;  /* 0x000062000b097a17 */ /* 0x001fc80003800200 */
[----:B------:R-:W-:-:S13]  /*3fd0*/  ISETP.LE.OR P0, PT, R9, UR10, P0 ;  /* 0x0000000a09007c0c */ /* 0x000fda0008703670 */
[----:B------:R-:W-:Y:S05]  /*3fe0*/  @P0 BRA `(.L_x_439) ;  /* 0x000005c000000947 */ /* 0x000fea0003800000 */
[----:B------:R-:W-:Y:S01]  /*3ff0*/  IMAD.U32 R7, RZ, RZ, UR10 ;  /* 0x0000000aff077e24 */ /* 0x000fe2000f8e00ff */
[----:B------:R-:W-:Y:S01]  /*4000*/  LOP3.LUT R6, RZ, R9, RZ, 0x33, !PT ;  /* 0x00000009ff067212 */ /* 0x000fe200078e33ff */
[----:B------:R-:W-:Y:S01]  /*4010*/  BSSY B1, `(.L_x_440) ;  /* 0x0000039000017945 */ /* 0x000fe20003800000 */
[----:B------:R-:W-:Y:S02]  /*4020*/  IADD3 R9, R9, -UR10, RZ ;  /* 0x8000000a09097c10 */ /* 0x000fe4000fffe0ff */
[----:B------:R-:W-:Y:S02]  /*4030*/  IADD3 R7, -R6, -0x2, -R7 ;  /* 0xfffffffe06077810 */ /* 0x000fe40007ffe907 */
[----:B------:R-:W-:Y:S02]  /*4040*/  LOP3.LUT R6, R9, 0x3, RZ, 0xc0, !PT ;  /* 0x0000000309067812 */ /* 0x000fe400078ec0ff */
[----:B------:R-:W-:Y:S01]  /*4050*/  ISETP.GE.U32.AND P2, PT, R7, 0x3, PT ;  /* 0x000000030700780c */ /* 0x000fe20003f46070 */
[----:B------:R-:W-:Y:S01]  /*4060*/  IMAD.U32 R7, RZ, RZ, UR10 ;  /* 0x0000000aff077e24 */ /* 0x000fe2000f8e00ff */
[----:B------:R-:W-:-:S02]  /*4070*/  ISETP.NE.AND P0, PT, R6, RZ, PT ;  /* 0x000000ff0600720c */ /* 0x000fc40003f05270 */
[----:B------:R-:W-:-:S09]  /*4080*/  PRMT R8, RZ, 0x7610, R8 ;  /* 0x00007610ff087816 */ /* 0x000fd20000000008 */
[----:B------:R-:W-:Y:S05]  /*4090*/  @!P2 BRA `(.L_x_441) ;  /* 0x000003000000a947 */ /* 0x000fea0003800000 */
[----:B------:R-:W-:Y:S01]  /*40a0*/  IMAD.IADD R9, R9, 0x1, -R6 ;  /* 0x0000000109097824 */ /* 0x000fe200078e0a06 */
[----:B------:R-:W-:Y:S01]  /*40b0*/  PRMT R8, RZ, 0x7610, R8 ;  /* 0x00007610ff087816 */ /* 0x000fe20000000008 */
[----:B------:R-:W-:-:S03]  /*40c0*/  IMAD.U32 R7, RZ, RZ, UR10 ;  /* 0x0000000aff077e24 */ /* 0x000fc6000f8e00ff */
.L_x_442:
[----:B------:R-:W-:-:S13]  /*40d0*/  LOP3.LUT P2, RZ, R8, 0xff, RZ, 0xc0, !PT ;  /* 0x000000ff08ff7812 */ /* 0x000fda000784c0ff */
[----:B------:R-:W2:Y:S01]  /*40e0*/  @P2 LDG.E R11, [R12.64] ;  /* 0x000000100c0b2981 */ /* 0x000ea2000c1e1900 */
[----:B------:R-:W-:Y:S02]  /*40f0*/  IMAD.MOV.U32 R10, RZ, RZ, 0x4 ;  /* 0x00000004ff0a7424 */ /* 0x000fe400078e00ff */
[----:B------:R-:W-:-:S04]  /*4100*/  IMAD R17, R0, R7, R3 ;  /* 0x0000000700117224 */ /* 0x000fc800078e0203 */
[----:B------:R-:W-:-:S05]  /*4110*/  IMAD.WIDE R14, R17, R10, c[0x0][0x160] ;  /* 0x00005800110e7625 */ /* 0x000fca00078e020a */
[----:B--2---:R0:W-:Y:S04]  /*4120*/  @P2 STG.E [R14.64], R11 ;  /* 0x0000000b0e002986 */ /* 0x0041e8000c101910 */
[----:B------:R-:W2:Y:S04]  /*4130*/  @!P2 LDG.E R19, [R14.64] ;  /* 0x000000100e13a981 */ /* 0x000ea8000c1e1900 */
[----:B------:R-:W2:Y:S02]  /*4140*/  @!P2 LDG.E R16, [R12.64] ;  /* 0x000000100c10a981 */ /* 0x000ea4000c1e1900 */
[----:B--2---:R-:W-:-:S04]  /*4150*/  @!P2 ISETP.NE.AND P3, PT, R19, R16, PT ;  /* 0x000000101300a20c */ /* 0x004fc80003f65270 */
[----:B------:R-:W-:-:S04]  /*4160*/  @!P2 SEL R16, RZ, 0x1, P3 ;  /* 0x00000001ff10a807 */ /* 0x000fc80001800000 */
[----:B------:R-:W-:-:S04]  /*4170*/  @!P2 PRMT R8, R16, 0x7610, R8 ;  /* 0x000076101008a816 */ /* 0x000fc80000000008 */
[----:B------:R-:W-:-:S13]  /*4180*/  LOP3.LUT P3, RZ, R8, 0xff, RZ, 0xc0, !PT ;  /* 0x000000ff08ff7812 */ /* 0x000fda000786c0ff */
[----:B------:R-:W2:Y:S01]  /*4190*/  @P3 LDG.E R21, [R12.64] ;  /* 0x000000100c153981 */ /* 0x000ea2000c1e1900 */
[----:B------:R-:W-:-:S04]  /*41a0*/  IMAD.IADD R19, R0, 0x1, R17 ;  /* 0x0000000100137824 */ /* 0x000fc800078e0211 */
[----:B------:R-:W-:-:S05]  /*41b0*/  IMAD.WIDE R16, R19, R10, c[0x0][0x160] ;  /* 0x0000580013107625 */ /* 0x000fca00078e020a */
[----:B--2---:R1:W-:Y:S04]  /*41c0*/  @P3 STG.E [R16.64], R21 ;  /* 0x0000001510003986 */ /* 0x0043e8000c101910 */
[----:B------:R-:W2:Y:S04]  /*41d0*/  @!P3 LDG.E R18, [R16.64] ;  /* 0x000000101012b981 */ /* 0x000ea8000c1e1900 */
[----:B0-----:R-:W2:Y:S02]  /*41e0*/  @!P3 LDG.E R11, [R12.64] ;  /* 0x000000100c0bb981 */ /* 0x001ea4000c1e1900 */
        /* <DEDUP_REMOVED lines=14> */
[----:B-1----:R-:W2:Y:S01]  /*42d0*/  @P4 LDG.E R21, [R12.64] ;  /* 0x000000100c154981 */ /* 0x002ea2000c1e1900 */
[----:B------:R-:W-:-:S04]  /*42e0*/  IMAD.IADD R11, R0, 0x1, R19 ;  /* 0x00000001000b7824 */ /* 0x000fc800078e0213 */
[----:B------:R-:W-:Y:S01]  /*42f0*/  IMAD.WIDE R10, R11, R10, c[0x0][0x160] ;  /* 0x000058000b0a7625 */ /* 0x000fe200078e020a */
[----:B------:R-:W-:-:S04]  /*4300*/  IADD3 R9, R9, -0x4, RZ ;  /* 0xfffffffc09097810 */ /* 0x000fc80007ffe0ff */
[----:B--2---:R1:W-:Y:S04]  /*4310*/  @P4 STG.E [R10.64], R21 ;  /* 0x000000150a004986 */ /* 0x0043e8000c101910 */
[----:B------:R-:W2:Y:S04]  /*4320*/  @!P4 LDG.E R17, [R10.64] ;  /* 0x000000100a11c981 */ /* 0x000ea8000c1e1900 */
[----:B0-----:R-:W2:Y:S01]  /*4330*/  @!P4 LDG.E R14, [R12.64] ;  /* 0x000000100c0ec981 */ /* 0x001ea2000c1e1900 */
[----:B------:R-:W-:Y:S02]  /*4340*/  ISETP.NE.AND P3, PT, R9, RZ, PT ;  /* 0x000000ff0900720c */ /* 0x000fe40003f65270 */
[----:B------:R-:W-:-:S02]  /*4350*/  IADD3 R7, R7, 0x4, RZ ;  /* 0x0000000407077810 */ /* 0x000fc40007ffe0ff */
[----:B--2---:R-:W-:-:S04]  /*4360*/  @!P4 ISETP.NE.AND P2, PT, R17, R14, PT ;  /* 0x0000000e1100c20c */ /* 0x004fc80003f45270 */
[----:B------:R-:W-:-:S04]  /*4370*/  @!P4 SEL R14, RZ, 0x1, P2 ;  /* 0x00000001ff0ec807 */ /* 0x000fc80001000000 */
[----:B------:R-:W-:Y:S01]  /*4380*/  @!P4 PRMT R8, R14, 0x7610, R8 ;  /* 0x000076100e08c816 */ /* 0x000fe20000000008 */
[----:B-1----:R-:W-:Y:S05]  /*4390*/  @P3 BRA `(.L_x_442) ;  /* 0xfffffd3000003947 */ /* 0x002fea000383ffff */
.L_x_441:
[----:B------:R-:W-:Y:S05]  /*43a0*/  BSYNC B1 ;  /* 0x0000000000017941 */ /* 0x000fea0003800000 */
.L_x_440:
[----:B------:R-:W-:Y:S05]  /*43b0*/  @!P0 BRA `(.L_x_439) ;  /* 0x000001f000008947 */ /* 0x000fea0003800000 */
[----:B------:R-:W-:-:S04]  /*43c0*/  PRMT R10, R8, 0x7610, R10 ;  /* 0x00007610080a7816 */ /* 0x000fc8000000000a */
[----:B------:R-:W-:-:S13]  /*43d0*/  LOP3.LUT P0, RZ, R10, 0xff, RZ, 0xc0, !PT ;  /* 0x000000ff0aff7812 */ /* 0x000fda000780c0ff */
[----:B------:R-:W2:Y:S01]  /*43e0*/  @P0 LDG.E R15, [R12.64] ;  /* 0x000000100c0f0981 */ /* 0x000ea2000c1e1900 */
[----:B------:R-:W-:Y:S02]  /*43f0*/  IMAD.MOV.U32 R16, RZ, RZ, 0x4 ;  /* 0x00000004ff107424 */ /* 0x000fe400078e00ff */
[----:B------:R-:W-:-:S04]  /*4400*/  IMAD R11, R0, R7, R3 ;  /* 0x00000007000b7224 */ /* 0x000fc800078e0203 */
[----:B------:R-:W-:-:S05]  /*4410*/  IMAD.WIDE R8, R11, R16, c[0x0][0x160] ;  /* 0x000058000b087625 */ /* 0x000fca00078e0210 */
[----:B--2---:R0:W-:Y:S04]  /*4420*/  @P0 STG.E [R8.64], R15 ;  /* 0x0000000f08000986 */ /* 0x0041e8000c101910 */
[----:B------:R-:W2:Y:S04]  /*4430*/  @!P0 LDG.E R14, [R8.64] ;  /* 0x00000010080e8981 */ /* 0x000ea8000c1e1900 */
[----:B------:R-:W2:Y:S01]  /*4440*/  @!P0 LDG.E R7, [R12.64] ;  /* 0x000000100c078981 */ /* 0x000ea2000c1e1900 */
[----:B------:R-:W-:Y:S02]  /*4450*/  ISETP.NE.AND P3, PT, R6, 0x1, PT ;  /* 0x000000010600780c */ /* 0x000fe40003f65270 */
[----:B--2---:R-:W-:-:S04]  /*4460*/  @!P0 ISETP.NE.AND P2, PT, R14, R7, PT ;  /* 0x000000070e00820c */ /* 0x004fc80003f45270 */
[----:B------:R-:W-:-:S04]  /*4470*/  @!P0 SEL R7, RZ, 0x1, P2 ;  /* 0x00000001ff078807 */ /* 0x000fc80001000000 */
[----:B------:R-:W-:-:S03]  /*4480*/  @!P0 PRMT R10, R7, 0x7610, R10 ;  /* 0x00007610070a8816 */ /* 0x000fc6000000000a */
[----:B------:R-:W-:Y:S05]  /*4490*/  @!P3 BRA `(.L_x_439) ;  /* 0x000001100000b947 */ /* 0x000fea0003800000 */
[----:B0-----:R-:W-:-:S13]  /*44a0*/  LOP3.LUT P2, RZ, R10, 0xff, RZ, 0xc0, !PT ;  /* 0x000000ff0aff7812 */ /* 0x001fda000784c0ff */
        /* <DEDUP_REMOVED lines=9> */
[----:B------:R-:W-:-:S04]  /*4540*/  LOP3.LUT P0, RZ, R10, 0xff, RZ, 0xc0, !PT ;  /* 0x000000ff0aff7812 */ /* 0x000fc8000780c0ff */
[----:B------:R-:W-:-:S13]  /*4550*/  ISETP.EQ.OR P0, PT, R6, 0x2, !P0 ;  /* 0x000000020600780c */ /* 0x000fda0004702670 */
[----:B------:R-:W-:Y:S05]  /*4560*/  @P0 BRA `(.L_x_439) ;  /* 0x0000004000000947 */ /* 0x000fea0003800000 */
[----:B0-----:R-:W2:Y:S01]  /*4570*/  LDG.E R13, [R12.64] ;  /* 0x000000100c0d7981 */ /* 0x001ea2000c1e1900 */
[----:B------:R-:W-:-:S04]  /*4580*/  IMAD.IADD R6, R0, 0x1, R11 ;  /* 0x0000000100067824 */ /* 0x000fc800078e020b */
[----:B------:R-:W-:-:S05]  /*4590*/  IMAD.WIDE R6, R6, R16, c[0x0][0x160] ;  /* 0x0000580006067625 */ /* 0x000fca00078e0210 */
[----:B--2---:R0:W-:Y:S02]  /*45a0*/  STG.E [R6.64], R13 ;  /* 0x0000000d06007986 */ /* 0x0041e4000c101910 */
.L_x_439:
[----:B0-----:R-:W-:Y:S05]  /*45b0*/  BSYNC B0 ;  /* 0x0000000000007941 */ /* 0x001fea0003800000 */
.L_x_438:
[----:B------:R-:W-:Y:S05]  /*45c0*/  @!P1 BRA `(.L_x_408) ;  /* 0x00000a9000009947 */ /* 0x000fea0003800000 */
[----:B------:R-:W-:Y:S01]  /*45d0*/  PLOP3.LUT P0, PT, PT, PT, UP1, 0x80, 0x0 ;  /* 0x000000000000781c */ /* 0x000fe20003f0f018 */
[----:B------:R-:W-:-:S12]  /*45e0*/  UMOV UR4, URZ ;  /* 0x0000003f00047c82 */ /* 0x000fd80008000000 */
[----:B------:R-:W-:Y:S05]  /*45f0*/  @!P0 BRA `(.L_x_443) ;  /* 0x000008e000008947 */ /* 0x000fea0003800000 */
[----:B------:R-:W-:Y:S01]  /*4600*/  ISETP.LT.AND P0, PT, RZ, UR11, PT ;  /* 0x0000000bff007c0c */ /* 0x000fe2000bf01270 */
[----:B------:R-:W-:Y:S01]  /*4610*/  UMOV UR4, URZ ;  /* 0x0000003f00047c82 */ /* 0x000fe20008000000 */
[----:B------:R-:W-:-:S11]  /*4620*/  IMAD.U32 R6, RZ, RZ, UR11 ;  /* 0x0000000bff067e24 */ /* 0x000fd6000f8e00ff */
[----:B------:R-:W-:Y:S05]  /*4630*/  @!P0 BRA `(.L_x_444) ;  /* 0x0000075000008947 */ /* 0x000fea0003800000 */
[----:B------:R-:W-:Y:S02]  /*4640*/  ISETP.GT.AND P2, PT, R6, 0xc, PT ;  /* 0x0000000c0600780c */ /* 0x000fe40003f44270 */
[----:B------:R-:W-:-:S11]  /*4650*/  PLOP3.LUT P0, PT, PT, PT, PT, 0x80, 0x0 ;  /* 0x000000000000781c */ /* 0x000fd60003f0f070 */
[----:B------:R-:W-:Y:S05]  /*4660*/  @!P2 BRA `(.L_x_445) ;  /* 0x000004900000a947 */ /* 0x000fea0003800000 */
[----:B------:R-:W-:Y:S02]  /*4670*/  PLOP3.LUT P0, PT, PT, PT, PT, 0x8, 0x0 ;  /* 0x000000000000781c */ /* 0x000fe40003f0e170 */
.L_x_446:
[----:B0-----:R-:W-:Y:S02]  /*4680*/  IMAD.MOV.U32 R7, RZ, RZ, 0x4 ;  /* 0x00000004ff077424 */ /* 0x001fe400078e00ff */
[----:B------:R-:W-:-:S04]  /*4690*/  IMAD R10, R0, UR4, R3 ;  /* 0x00000004000a7c24 */ /* 0x000fc8000f8e0203 */
[----:B------:R-:W-:-:S05]  /*46a0*/  IMAD.WIDE R10, R10, R7, c[0x0][0x160] ;  /* 0x000058000a0a7625 */ /* 0x000fca00078e0207 */
[----:B------:R-:W2:Y:S01]  /*46b0*/  LDG.E R21, [R10.64] ;  /* 0x000000100a157981 */ /* 0x000ea2000c1e1900 */
[----:B------:R-:W-:Y:S02]  /*46c0*/  IMAD.U32 R8, RZ, RZ, UR4 ;  /* 0x00000004ff087e24 */ /* 0x000fe4000f8e00ff */
[----:B------:R-:W-:-:S04]  /*46d0*/  IMAD.WIDE R12, R0, 0x4, R10 ;  /* 0x00000004000c7825 */ /* 0x000fc800078e020a */
[----:B------:R-:W-:-:S04]  /*46e0*/  IMAD R8, R3, UR5, R8 ;  /* 0x0000000503087c24 */ /* 0x000fc8000f8e0208 */
[----:B------:R-:W-:-:S05]  /*46f0*/  IMAD.WIDE R8, R8, R7, c[0x0][0x1d0] ;  /* 0x0000740008087625 */ /* 0x000fca00078e0207 */
[----:B--2---:R0:W-:Y:S04]  /*4700*/  STG.E [R8.64], R21 ;  /* 0x0000001508007986 */ /* 0x0041e8000c101910 */
[----:B------:R-:W2:Y:S01]  /*4710*/  LDG.E R23, [R12.64] ;  /* 0x000000100c177981 */ /* 0x000ea2000c1e1900 */
[----:B------:R-:W-:-:S03]  /*4720*/  IMAD.WIDE R14, R0, 0x4, R12 ;  /* 0x00000004000e7825 */ /* 0x000fc600078e020c */
[----:B--2---:R1:W-:Y:S04]  /*4730*/  STG.E [R8.64+0x4], R23 ;  /* 0x0000041708007986 */ /* 0x0043e8000c101910 */
[----:B------:R-:W2:Y:S01]  /*4740*/  LDG.E R25, [R14.64] ;  /* 0x000000100e197981 */ /* 0x000ea2000c1e1900 */
[C---:B------:R-:W-:Y:S01]  /*4750*/  IMAD.WIDE R16, R0.reuse, 0x4, R14 ;  /* 0x0000000400107825 */ /* 0x040fe200078e020e */
[----:B------:R-:W-:Y:S02]  /*4760*/  UIADD3 UR9, UR4, 0x4, URZ ;  /* 0x0000000404097890 */ /* 0x000fe4000fffe03f */
[----:B--2---:R2:W-:Y:S04]  /*4770*/  STG.E [R8.64+0x8], R25 ;  /* 0x0000081908007986 */ /* 0x0045e8000c101910 */
[----:B------:R-:W3:Y:S01]  /*4780*/  LDG.E R17, [R16.64] ;  /* 0x0000001010117981 */ /* 0x000ee2000c1e1900 */
[----:B------:R-:W-:-:S04]  /*4790*/  IMAD R18, R0, UR9, R3 ;  /* 0x0000000900127c24 */ /* 0x000fc8000f8e0203 */
[----:B------:R-:W-:-:S04]  /*47a0*/  IMAD.WIDE R18, R18, R7, c[0x0][0x160] ;  /* 0x0000580012127625 */ /* 0x000fc800078e0207 */
[----:B------:R-:W-:Y:S01]  /*47b0*/  IMAD.U32 R10, RZ, RZ, UR9 ;  /* 0x00000009ff0a7e24 */ /* 0x000fe2000f8e00ff */
[----:B---3--:R3:W-:Y:S04]  /*47c0*/  STG.E [R8.64+0xc], R17 ;  /* 0x00000c1108007986 */ /* 0x0087e8000c101910 */
[----:B0-----:R-:W4:Y:S01]  /*47d0*/  LDG.E R21, [R18.64] ;  /* 0x0000001012157981 */ /* 0x001f22000c1e1900 */
[----:B------:R-:W-:Y:S02]  /*47e0*/  IMAD R10, R3, UR5, R10 ;  /* 0x00000005030a7c24 */ /* 0x000fe4000f8e020a */
[----:B------:R-:W-:-:S04]  /*47f0*/  IMAD.WIDE R12, R0, 0x4, R18 ;  /* 0x00000004000c7825 */ /* 0x000fc800078e0212 */
[----:B------:R-:W-:-:S05]  /*4800*/  IMAD.WIDE R10, R10, R7, c[0x0][0x1d0] ;  /* 0x000074000a0a7625 */ /* 0x000fca00078e0207 */
[----:B----4-:R0:W-:Y:S04]  /*4810*/  STG.E [R10.64], R21 ;  /* 0x000000150a007986 */ /* 0x0101e8000c101910 */
[----:B-1----:R-:W4:Y:S01]  /*4820*/  LDG.E R23, [R12.64] ;  /* 0x000000100c177981 */ /* 0x002f22000c1e1900 */
[----:B------:R-:W-:-:S03]  /*4830*/  IMAD.WIDE R14, R0, 0x4, R12 ;  /* 0x00000004000e7825 */ /* 0x000fc600078e020c */
[----:B----4-:R1:W-:Y:S04]  /*4840*/  STG.E [R10.64+0x4], R23 ;  /* 0x000004170a007986 */ /* 0x0103e8000c101910 */
[----:B--2---:R-:W2:Y:S01]  /*4850*/  LDG.E R25, [R14.64] ;  /* 0x000000100e197981 */ /* 0x004ea2000c1e1900 */
[C---:B---3--:R-:W-:Y:S01]  /*4860*/  IMAD.WIDE R16, R0.reuse, 0x4, R14 ;  /* 0x0000000400107825 */ /* 0x048fe200078e020e */
        /* <DEDUP_REMOVED lines=18> */
[----:B--2---:R-:W-:Y:S04]  /*4990*/  STG.E [R8.64+0x8], R25 ;  /* 0x0000081908007986 */ /* 0x004fe8000c101910 */
[----:B------:R-:W2:Y:S01]  /*49a0*/  LDG.E R17, [R16.64] ;  /* 0x0000001010117981 */ /* 0x000ea2000c1e1900 */
[----:B------:R-:W-:-:S04]  /*49b0*/  IMAD R18, R0, UR9, R3 ;  /* 0x0000000900127c24 */ /* 0x000fc8000f8e0203 */
[----:B------:R-:W-:-:S04]  /*49c0*/  IMAD.WIDE R18, R18, R7, c[0x0][0x160] ;  /* 0x0000580012127625 */ /* 0x000fc800078e0207 */
[----:B------:R-:W-:Y:S01]  /*49d0*/  IMAD.U32 R10, RZ, RZ, UR9 ;  /* 0x00000009ff0a7e24 */ /* 0x000fe2000f8e00ff */
[----:B--2---:R2:W-:Y:S04]  /*49e0*/  STG.E [R8.64+0xc], R17 ;  /* 0x00000c1108007986 */ /* 0x0045e8000c101910 */
[----:B0-----:R-:W3:Y:S01]  /*49f0*/  LDG.E R21, [R18.64] ;  /* 0x0000001012157981 */ /* 0x001ee2000c1e1900 */
[----:B------:R-:W-:Y:S02]  /*4a00*/  IMAD R10, R3, UR5, R10 ;  /* 0x00000005030a7c24 */ /* 0x000fe4000f8e020a */
[----:B------:R-:W-:-:S04]  /*4a10*/  IMAD.WIDE R12, R0, 0x4, R18 ;  /* 0x00000004000c7825 */ /* 0x000fc800078e0212 */
[----:B------:R-:W-:-:S05]  /*4a20*/  IMAD.WIDE R10, R10, R7, c[0x0][0x1d0] ;  /* 0x000074000a0a7625 */ /* 0x000fca00078e0207 */
[----:B---3--:R0:W-:Y:S04]  /*4a30*/  STG.E [R10.64], R21 ;  /* 0x000000150a007986 */ /* 0x0081e8000c101910 */
[----:B------:R-:W3:Y:S01]  /*4a40*/  LDG.E R7, [R12.64] ;  /* 0x000000100c077981 */ /* 0x000ee2000c1e1900 */
[----:B------:R-:W-:-:S03]  /*4a50*/  IMAD.WIDE R14, R0, 0x4, R12 ;  /* 0x00000004000e7825 */ /* 0x000fc600078e020c */
[----:B---3--:R0:W-:Y:S04]  /*4a60*/  STG.E [R10.64+0x4], R7 ;  /* 0x000004070a007986 */ /* 0x0081e8000c101910 */
[----:B-1----:R-:W3:Y:S01]  /*4a70*/  LDG.E R23, [R14.64] ;  /* 0x000000100e177981 */ /* 0x002ee2000c1e1900 */
[----:B--2---:R-:W-:-:S03]  /*4a80*/  IMAD.WIDE R8, R0, 0x4, R14 ;  /* 0x0000000400087825 */ /* 0x004fc600078e020e */
[----:B---3--:R0:W-:Y:S04]  /*4a90*/  STG.E [R10.64+0x8], R23 ;  /* 0x000008170a007986 */ /* 0x0081e8000c101910 */
[----:B------:R-:W2:Y:S01]  /*4aa0*/  LDG.E R9, [R8.64] ;  /* 0x0000001008097981 */ /* 0x000ea2000c1e1900 */
[----:B------:R-:W-:Y:S01]  /*4ab0*/  IADD3 R6, R6, -0x10, RZ ;  /* 0xfffffff006067810 */ /* 0x000fe20007ffe0ff */
[----:B------:R-:W-:-:S03]  /*4ac0*/  UIADD3 UR4, UR4, 0x10, URZ ;  /* 0x0000001004047890 */ /* 0x000fc6000fffe03f */
[----:B------:R-:W-:Y:S01]  /*4ad0*/  ISETP.GT.AND P2, PT, R6, 0xc, PT ;  /* 0x0000000c0600780c */ /* 0x000fe20003f44270 */
[----:B--2---:R0:W-:-:S12]  /*4ae0*/  STG.E [R10.64+0xc], R9 ;  /* 0x00000c090a007986 */ /* 0x0041d8000c101910 */
[----:B------:R-:W-:Y:S05]  /*4af0*/  @P2 BRA `(.L_x_446) ;  /* 0xfffffb8000002947 */ /* 0x000fea000383ffff */
.L_x_445:
[----:B------:R-:W-:-:S13]  /*4b00*/  ISETP.GT.AND P2, PT, R6, 0x4, PT ;  /* 0x000000040600780c */ /* 0x000fda0003f44270 */
[----:B------:R-:W-:Y:S05]  /*4b10*/  @!P2 BRA `(.L_x_447) ;  /* 0x000002500000a947 */ /* 0x000fea0003800000 */
        /* <DEDUP_REMOVED lines=22> */
[----:B-1----:R-:W-:Y:S02]  /*4c80*/  IMAD R11, R3, UR5, R14 ;  /* 0x00000005030b7c24 */ /* 0x002fe4000f8e020e */
[----:B------:R-:W-:-:S04]  /*4c90*/  IMAD.WIDE R14, R0, 0x4, R12 ;  /* 0x00000004000e7825 */ /* 0x000fc800078e020c */
[----:B------:R-:W-:-:S05]  /*4ca0*/  IMAD.WIDE R10, R11, R10, c[0x0][0x1d0] ;  /* 0x000074000b0a7625 */ /* 0x000fca00078e020a */
[----:B----4-:R0:W-:Y:S04]  /*4cb0*/  STG.E [R10.64], R7 ;  /* 0x000000070a007986 */ /* 0x0101e8000c101910 */
[----:B--2---:R-:W2:Y:S01]  /*4cc0*/  LDG.E R21, [R14.64] ;  /* 0x000000100e157981 */ /* 0x004ea2000c1e1900 */
[----:B------:R-:W-:-:S03]  /*4cd0*/  IMAD.WIDE R16, R0, 0x4, R14 ;  /* 0x0000000400107825 */ /* 0x000fc600078e020e */
[----:B--2---:R0:W-:Y:S04]  /*4ce0*/  STG.E [R10.64+0x4], R21 ;  /* 0x000004150a007986 */ /* 0x0041e8000c101910 */
[----:B------:R-:W2:Y:S01]  /*4cf0*/  LDG.E R23, [R16.64] ;  /* 0x0000001010177981 */ /* 0x000ea2000c1e1900 */
[----:B---3--:R-:W-:-:S03]  /*4d00*/  IMAD.WIDE R8, R0, 0x4, R16 ;  /* 0x0000000400087825 */ /* 0x008fc600078e0210 */
[----:B--2---:R0:W-:Y:S04]  /*4d10*/  STG.E [R10.64+0x8], R23 ;  /* 0x000008170a007986 */ /* 0x0041e8000c101910 */
[----:B------:R-:W2:Y:S01]  /*4d20*/  LDG.E R9, [R8.64] ;  /* 0x0000001008097981 */ /* 0x000ea2000c1e1900 */
[----:B------:R-:W-:Y:S01]  /*4d30*/  PLOP3.LUT P0, PT, PT, PT, PT, 0x8, 0x0 ;  /* 0x000000000000781c */ /* 0x000fe20003f0e170 */
[----:B------:R-:W-:Y:S01]  /*4d40*/  UIADD3 UR4, UR4, 0x8, URZ ;  /* 0x0000000804047890 */ /* 0x000fe2000fffe03f */
[----:B------:R-:W-:Y:S01]  /*4d50*/  IADD3 R6, R6, -0x8, RZ ;  /* 0xfffffff806067810 */ /* 0x000fe20007ffe0ff */
[----:B--2---:R0:W-:Y:S04]  /*4d60*/  STG.E [R10.64+0xc], R9 ;  /* 0x00000c090a007986 */ /* 0x0041e8000c101910 */
.L_x_447:
[----:B------:R-:W-:-:S13]  /*4d70*/  ISETP.NE.OR P0, PT, R6, RZ, P0 ;  /* 0x000000ff0600720c */ /* 0x000fda0000705670 */
[----:B------:R-:W-:Y:S05]  /*4d80*/  @!P0 BRA `(.L_x_443) ;  /* 0x0000015000008947 */ /* 0x000fea0003800000 */
.L_x_444:
        /* <DEDUP_REMOVED lines=13> */
[----:B------:R-:W-:-:S03]  /*4e60*/  IMAD.WIDE R16, R0, 0x4, R14 ;  /* 0x0000000400107825 */ /* 0x000fc600078e020e */
[----:B--2---:R0:W-:Y:S04]  /*4e70*/  STG.E [R8.64+0x8], R21 ;  /* 0x0000081508007986 */ /* 0x0041e8000c101910 */
[----:B------:R-:W2:Y:S01]  /*4e80*/  LDG.E R17, [R16.64] ;  /* 0x0000001010117981 */ /* 0x000ea2000c1e1900 */
[----:B------:R-:W-:Y:S01]  /*4e90*/  IADD3 R6, R6, -0x4, RZ ;  /* 0xfffffffc06067810 */ /* 0x000fe20007ffe0ff */
[----:B------:R-:W-:-:S03]  /*4ea0*/  UIADD3 UR4, UR4, 0x4, URZ ;  /* 0x0000000404047890 */ /* 0x000fc6000fffe03f */
[----:B------:R-:W-:Y:S01]  /*4eb0*/  ISETP.NE.AND P0, PT, R6, RZ, PT ;  /* 0x000000ff0600720c */ /* 0x000fe20003f05270 */
[----:B--2---:R0:W-:-:S12]  /*4ec0*/  STG.E [R8.64+0xc], R17 ;  /* 0x00000c1108007986 */ /* 0x0041d8000c101910 */
[----:B0-----:R-:W-:Y:S05]  /*4ed0*/  @P0 BRA `(.L_x_444) ;  /* 0xfffffeb000000947 */ /* 0x001fea000383ffff */
.L_x_443:
[----:B------:R-:W-:-:S13]  /*4ee0*/  ISETP.NE.AND P0, PT, RZ, UR8, PT ;  /* 0x00000008ff007c0c */ /* 0x000fda000bf05270 */
[----:B------:R-:W-:Y:S05]  /*4ef0*/  @!P0 BRA `(.L_x_408) ;  /* 0x0000016000008947 */ /* 0x000fea0003800000 */
[----:B0-----:R-:W-:Y:S02]  /*4f00*/  IMAD.MOV.U32 R10, RZ, RZ, 0x4 ;  /* 0x00000004ff0a7424 */ /* 0x001fe400078e00ff */
[----:B------:R-:W-:-:S04]  /*4f10*/  IMAD R11, R0, UR4, R3 ;  /* 0x00000004000b7c24 */ /* 0x000fc8000f8e0203 */
[----:B------:R-:W-:-:S06]  /*4f20*/  IMAD.WIDE R8, R11, R10, c[0x0][0x160] ;  /* 0x000058000b087625 */ /* 0x000fcc00078e020a */
[----:B------:R-:W2:Y:S01]  /*4f30*/  LDG.E R9, [R8.64] ;  /* 0x0000001008097981 */ /* 0x000ea2000c1e1900 */
[----:B------:R-:W-:Y:S01]  /*4f40*/  IMAD.U32 R6, RZ, RZ, UR4 ;  /* 0x00000004ff067e24 */ /* 0x000fe2000f8e00ff */
[----:B------:R-:W-:-:S03]  /*4f50*/  UISETP.NE.AND UP2, UPT, UR8, 0x1, UPT ;  /* 0x000000010800788c */ /* 0x000fc6000bf45270 */
[----:B------:R-:W-:-:S03]  /*4f60*/  IMAD R6, R3, UR5, R6 ;  /* 0x0000000503067c24 */ /* 0x000fc6000f8e0206 */
[----:B------:R-:W-:Y:S01]  /*4f70*/  PLOP3.LUT P0, PT, PT, PT, UP2, 0x80, 0x0 ;  /* 0x000000000000781c */ /* 0x000fe20003f0f028 */
[----:B------:R-:W-:-:S05]  /*4f80*/  IMAD.WIDE R6, R6, R10, c[0x0][0x1d0] ;  /* 0x0000740006067625 */ /* 0x000fca00078e020a */
[----:B--2---:R0:W-:Y:S07]  /*4f90*/  STG.E [R6.64], R9 ;  /* 0x0000000906007986 */ /* 0x0041ee000c101910 */
[----:B------:R-:W-:Y:S05]  /*4fa0*/  @!P0 BRA `(.L_x_408) ;  /* 0x000000b000008947 */ /* 0x000fea0003800000 */
[----:B------:R-:W-:-:S04]  /*4fb0*/  IMAD.IADD R11, R0, 0x1, R11 ;  /* 0x00000001000b7824 */ /* 0x000fc800078e020b */
[----:B0-----:R-:W-:-:S06]  /*4fc0*/  IMAD.WIDE R8, R11, R10, c[0x0][0x160] ;  /* 0x000058000b087625 */ /* 0x001fcc00078e020a */
[----:B------:R-:W2:Y:S01]  /*4fd0*/  LDG.E R9, [R8.64] ;  /* 0x0000001008097981 */ /* 0x000ea2000c1e1900 */
[----:B------:R-:W-:-:S06]  /*4fe0*/  UISETP.NE.AND UP2, UPT, UR8, 0x2, UPT ;  /* 0x000000020800788c */ /* 0x000fcc000bf45270 */
[----:B------:R-:W-:Y:S01]  /*4ff0*/  PLOP3.LUT P0, PT, PT, PT, UP2, 0x80, 0x0 ;  /* 0x000000000000781c */ /* 0x000fe20003f0f028 */
[----:B--2---:R0:W-:-:S12]  /*5000*/  STG.E [R6.64+0x4], R9 ;  /* 0x0000040906007986 */ /* 0x0041d8000c101910 */
[----:B------:R-:W-:Y:S05]  /*5010*/  @!P0 BRA `(.L_x_408) ;  /* 0x0000004000008947 */ /* 0x000fea0003800000 */
[----:B------:R-:W-:-:S04]  /*5020*/  IMAD.IADD R8, R0, 0x1, R11 ;  /* 0x0000000100087824 */ /* 0x000fc800078e020b */
[----:B0-----:R-:W-:-:S06]  /*5030*/  IMAD.WIDE R8, R8, R10, c[0x0][0x160] ;  /* 0x0000580008087625 */ /* 0x001fcc00078e020a */
[----:B------:R-:W2:Y:S04]  /*5040*/  LDG.E R9, [R8.64] ;  /* 0x0000001008097981 */ /* 0x000ea8000c1e1900 */
[----:B--2---:R0:W-:Y:S02]  /*5050*/  STG.E [R6.64+0x8], R9 ;  /* 0x0000080906007986 */ /* 0x0041e4000c101910 */
.L_x_408:
[----:B------:R-:W-:Y:S05]  /*5060*/  BSYNC B2 ;  /* 0x0000000000027941 */ /* 0x000fea0003800000 */
.L_x_407:
[----:B0-----:R-:W-:-:S04]  /*5070*/  IMAD.MOV.U32 R6, RZ, RZ, c[0x0][0xc] ;  /* 0x00000300ff067624 */ /* 0x001fc800078e00ff */
[----:B------:R-:W-:-:S05]  /*5080*/  IMAD R3, R6, c[0x0][0x0], R3 ;  /* 0x0000000006037a24 */ /* 0x000fca00078e0203 */
[----:B------:R-:W-:-:S13]  /*5090*/  ISETP.GE.AND P0, PT, R3, R0, PT ;  /* 0x000000000300720c */ /* 0x000fda0003f06270 */
[----:B------:R-:W-:Y:S01]  /*50a0*/  @P0 CALL.REL.NOINC `(.L_x_448) ;  /* 0x0000001000000944 */ /* 0x000fe20003c00000 */
[----:B------:R-:W-:Y:S05]  /*50b0*/  BRA `(.L_x_449) ;  /* 0xffffb1b000007947 */ /* 0x000fea000383ffff */
.L_x_448:
[----:B------:R-:W-:Y:S05]  /*50c0*/  BSYNC B3 ;  /* 0x0000000000037941 */ /* 0x000fea0003800000 */
.L_x_393:
[----:B------:R-:W-:Y:S05]  /*50d0*/  EXIT ;  /* 0x000000000000794d */ /* 0x000fea0003800000 */
.L_x_450:
        /* <DEDUP_REMOVED lines=10> */
.L_x_484:


//--------------------- .nv.global.init           --------------------------
	.section	.nv.global.init,"aw",@progbits
	.align	4
.nv.global.init:
	.type		mrg32k3aM1SubSeq,@object
	.size		mrg32k3aM1SubSeq,(mrg32k3aM2SubSeq - mrg32k3aM1SubSeq)
mrg32k3aM1SubSeq:
        /*0000*/ 	.byte	0x0b, 0xcc, 0xee, 0x04, 0x73, 0x29, 0x8b, 0x6f, 0xf6, 0x53, 0x03, 0xf6, 0x23, 0xf6, 0xea, 0xda
        /* <DEDUP_REMOVED lines=125> */
	.type		mrg32k3aM2SubSeq,@object
	.size		mrg32k3aM2SubSeq,(mrg32k3aM1 - mrg32k3aM2SubSeq)
mrg32k3aM2SubSeq:
        /* <DEDUP_REMOVED lines=126> */
	.type		mrg32k3aM1,@object
	.size		mrg32k3aM1,(mrg32k3aM1Seq - mrg32k3aM1)
mrg32k3aM1:
        /* <DEDUP_REMOVED lines=144> */
	.type		mrg32k3aM1Seq,@object
	.size		mrg32k3aM1Seq,(mrg32k3aM2 - mrg32k3aM1Seq)
mrg32k3aM1Seq:
        /* <DEDUP_REMOVED lines=144> */
	.type		mrg32k3aM2,@object
	.size		mrg32k3aM2,(mrg32k3aM2Seq - mrg32k3aM2)
mrg32k3aM2:
        /* <DEDUP_REMOVED lines=144> */
	.type		mrg32k3aM2Seq,@object
	.size		mrg32k3aM2Seq,(precalc_xorwow_matrix - mrg32k3aM2Seq)
mrg32k3aM2Seq:
        /* <DEDUP_REMOVED lines=144> */
	.type		precalc_xorwow_matrix,@object
	.size		precalc_xorwow_matrix,(precalc_xorwow_offset_matrix - precalc_xorwow_matrix)
precalc_xorwow_matrix:
        /* <DEDUP_REMOVED lines=6400> */
	.type		precalc_xorwow_offset_matrix,@object
	.size		precalc_xorwow_offset_matrix,(.L_1 - precalc_xorwow_offset_matrix)
precalc_xorwow_offset_matrix:
        /* <DEDUP_REMOVED lines=6400> */
.L_1:


//--------------------- .nv.shared._ZN17fastertransformer10plusScalarIiEEvPT_S1_i --------------------------
	.section	.nv.shared._ZN17fastertransformer10plusScalarIiEEvPT_S1_i,"aw",@nobits
	.sectionflags	@""
	.align	16


//--------------------- .nv.global                --------------------------
	.section	.nv.global,"aw",@nobits
.nv.global:
	.type		_ZN50_INTERNAL_233ab3cb_19_decoding_kernels_cu_4b0352164cuda3std6ranges3__45__cpo9iter_moveE,@object
	.size		_ZN50_INTERNAL_233ab3cb_19_decoding_kernels_cu_4b0352164cuda3std6ranges3__45__cpo9iter_moveE,(_ZN50_INTERNAL_233ab3cb_19_decoding_kernels_cu_4b0352164cuda3std3__452_GLOBAL__N__233ab3cb_19_decoding_kernels_cu_4b0352166ignoreE - _ZN50_INTERNAL_233ab3cb_19_decoding_kernels_cu_4b0352164cuda3std6ranges3__45__cpo9iter_moveE)
_ZN50_INTERNAL_233ab3cb_19_decoding_kernels_cu_4b0352164cuda3std6ranges3__45__cpo9iter_moveE:
	.zero		1
	.type		_ZN50_INTERNAL_233ab3cb_19_decoding_kernels_cu_4b0352164cuda3std3__452_GLOBAL__N__233ab3cb_19_decoding_kernels_cu_4b0352166ignoreE,@object
	.size		_ZN50_INTERNAL_233ab3cb_19_decoding_kernels_cu_4b0352164cuda3std3__452_GLOBAL__N__233ab3cb_19_decoding_kernels_cu_4b0352166ignoreE,(_ZN50_INTERNAL_233ab3cb_19_decoding_kernels_cu_4b0352164cuda3std3__45__cpo4cendE - _ZN50_INTERNAL_233ab3cb_19_decoding_kernels_cu_4b0352164cuda3std3__452_GLOBAL__N__233ab3cb_19_decoding_kernels_cu_4b0352166ignoreE)
_ZN50_INTERNAL_233ab3cb_19_decoding_kernels_cu_4b0352164cuda3std3__452_GLOBAL__N__233ab3cb_19_decoding_kernels_cu_4b0352166ignoreE:
	.zero		1
	.type		_ZN50_INTERNAL_233ab3cb_19_decoding_kernels_cu_4b0352164cuda3std3__45__cpo4cendE,@object
	.size		_ZN50_INTERNAL_233ab3cb_19_decoding_kernels_cu_4b0352164cuda3std3__45__cpo4cendE,(_ZN50_INTERNAL_233ab3cb_19_decoding_kernels_cu_4b0352164cuda3std3__45__cpo3endE - _ZN50_INTERNAL_233ab3cb_19_decoding_kernels_cu_4b0352164cuda3std3__45__cpo4cendE)
_ZN50_INTERNAL_233ab3cb_19_decoding_kernels_cu_4b0352164cuda3std3__45__cpo4cendE:
	.zero		1
	.type		_ZN50_INTERNAL_233ab3cb_19_decoding_kernels_cu_4b0352164cuda3std3__45__cpo3endE,@object
	.size		_ZN50_INTERNAL_233ab3cb_19_decoding_kernels_cu_4b0352164cuda3std3__45__cpo3endE,(_ZN50_INTERNAL_233ab3cb_19_decoding_kernels_cu_4b0352164cuda3std3__48in_placeE - _ZN50_INTERNAL_233ab3cb_19_decoding_kernels_cu_4b0352164cuda3std3__45__cpo3endE)
_ZN50_INTERNAL_233ab3cb_19_decoding_kernels_cu_4b0352164cuda3std3__45__cpo3endE:
	.zero		1
	.type		_ZN50_INTERNAL_233ab3cb_19_decoding_kernels_cu_4b0352164cuda3std3__48in_placeE,@object
	.size		_ZN50_INTERNAL_233ab3cb_19_decoding_kernels_cu_4b0352164cuda3std3__48in_placeE,(_ZN50_INTERNAL_233ab3cb_19_decoding_kernels_cu_4b0352164cuda3std6ranges3__45__cpo7advanceE - _ZN50_INTERNAL_233ab3cb_19_decoding_kernels_cu_4b0352164cuda3std3__48in_placeE)
_ZN50_INTERNAL_233ab3cb_19_decoding_kernels_cu_4b0352164cuda3std3__48in_placeE:
	.zero		1
	.type		_ZN50_INTERNAL_233ab3cb_19_decoding_kernels_cu_4b0352164cuda3std6ranges3__45__cpo7advanceE,@object
	.size		_ZN50_INTERNAL_233ab3cb_19_decoding_kernels_cu_4b0352164cuda3std6ranges3__45__cpo7advanceE,(_ZN50_INTERNAL_233ab3cb_19_decoding_kernels_cu_4b0352164cuda3std3__45__cpo5beginE - _ZN50_INTERNAL_233ab3cb_19_decoding_kernels_cu_4b0352164cuda3std6ranges3__45__cpo7advanceE)
_ZN50_INTERNAL_233ab3cb_19_decoding_kernels_cu_4b0352164cuda3std6ranges3__45__cpo7advanceE:
	.zero		1
	.type		_ZN50_INTERNAL_233ab3cb_19_decoding_kernels_cu_4b0352164cuda3std3__45__cpo5beginE,@object
	.size		_ZN50_INTERNAL_233ab3cb_19_decoding_kernels_cu_4b0352164cuda3std3__45__cpo5beginE,(_ZN50_INTERNAL_233ab3cb_19_decoding_kernels_cu_4b0352164cuda3std3__419piecewise_constructE - _ZN50_INTERNAL_233ab3cb_19_decoding_kernels_cu_4b0352164cuda3std3__45__cpo5beginE)
_ZN50_INTERNAL_233ab3cb_19_decoding_kernels_cu_4b0352164cuda3std3__45__cpo5beginE:
	.zero		1
	.type		_ZN50_INTERNAL_233ab3cb_19_decoding_kernels_cu_4b0352164cuda3std3__419piecewise_constructE,@object
	.size		_ZN50_INTERNAL_233ab3cb_19_decoding_kernels_cu_4b0352164cuda3std3__419piecewise_constructE,(_ZN50_INTERNAL_233ab3cb_19_decoding_kernels_cu_4b0352164cuda3std3__45__cpo6cbeginE - _ZN50_INTERNAL_233ab3cb_19_decoding_kernels_cu_4b0352164cuda3std3__419piecewise_constructE)
_ZN50_INTERNAL_233ab3cb_19_decoding_kernels_cu_4b0352164cuda3std3__419piecewise_constructE:
	.zero		1
	.type		_ZN50_INTERNAL_233ab3cb_19_decoding_kernels_cu_4b0352164cuda3std3__45__cpo6cbeginE,@object
	.size		_ZN50_INTERNAL_233ab3cb_19_decoding_kernels_cu_4b0352164cuda3std3__45__cpo6cbeginE,(_ZN50_INTERNAL_233ab3cb_19_decoding_kernels_cu_4b0352164cuda3std6ranges3__45__cpo4swapE - _ZN50_INTERNAL_233ab3cb_19_decoding_kernels_cu_4b0352164cuda3std3__45__cpo6cbeginE)
_ZN50_INTERNAL_233ab3cb_19_decoding_kernels_cu_4b0352164cuda3std3__45__cpo6cbeginE:
	.zero		1
	.type		_ZN50_INTERNAL_233ab3cb_19_decoding_kernels_cu_4b0352164cuda3std6ranges3__45__cpo4swapE,@object
	.size		_ZN50_INTERNAL_233ab3cb_19_decoding_kernels_cu_4b0352164cuda3std6ranges3__45__cpo4swapE,(.L_16 - _ZN50_INTERNAL_233ab3cb_19_decoding_kernels_cu_4b0352164cuda3std6ranges3__45__cpo4swapE)
_ZN50_INTERNAL_233ab3cb_19_decoding_kernels_cu_4b0352164cuda3std6ranges3__45__cpo4swapE:
	.zero		1
.L_16:


//--------------------- .nv.shared._ZN17fastertransformer22paddingEmbeddingKernelI6__halfEEvPT_PKS2_iii --------------------------
	.section	.nv.shared._ZN17fastertransformer22paddingEmbeddingKernelI6__halfEEvPT_PKS2_iii,"aw",@nobits
	.sectionflags	@""
	.align	16


//--------------------- .nv.shared._ZN17fastertransformer22paddingEmbeddingKernelIfEEvPT_PKS1_iii --------------------------
	.section	.nv.shared._ZN17fastertransformer22paddingEmbeddingKernelIfEEvPT_PKS1_iii,"aw",@nobits
	.sectionflags	@""
	.align	16


//--------------------- .nv.shared._ZN17fastertransformer16paddingEmbeddingI6__halfEEvPT_S3_PKS2_S5_lll --------------------------
	.section	.nv.shared._ZN17fastertransformer16paddingEmbeddingI6__halfEEvPT_S3_PKS2_S5_lll,"aw",@nobits
	.sectionflags	@""
	.align	16


//--------------------- .nv.shared._ZN17fastertransformer16paddingEmbeddingIfEEvPT_S2_PKS1_S4_lll --------------------------
	.section	.nv.shared._ZN17fastertransformer16paddingEmbeddingIfEEvPT_S2_PKS1_S4_lll,"aw",@nobits
	.sectionflags	@""
	.align	16


//--------------------- .nv.shared._ZN17fastertransformer15embeddingLookupI6__halfLi0EEEvPT_PKS2_PKiNS_18pPromptTuningParamIS2_EEiliiiiS2_ --------------------------
	.section	.nv.shared._ZN17fastertransformer15embeddingLookupI6__halfLi0EEEvPT_PKS2_PKiNS_18pPromptTuningParamIS2_EEiliiiiS2_,"aw",@nobits
	.sectionflags	@""
	.align	16


//--------------------- .nv.shared._ZN17fastertransformer15embeddingLookupI6__halfLi1EEEvPT_PKS2_PKiNS_18pPromptTuningParamIS2_EEiliiiiS2_ --------------------------
	.section	.nv.shared._ZN17fastertransformer15embeddingLookupI6__halfLi1EEEvPT_PKS2_PKiNS_18pPromptTuningParamIS2_EEiliiiiS2_,"aw",@nobits
	.sectionflags	@""
	.align	16


//--------------------- .nv.shared._ZN17fastertransformer15embeddingLookupI6__halfLi2EEEvPT_PKS2_PKiNS_18pPromptTuningParamIS2_EEiliiiiS2_ --------------------------
	.section	.nv.shared._ZN17fastertransformer15embeddingLookupI6__halfLi2EEEvPT_PKS2_PKiNS_18pPromptTuningParamIS2_EEiliiiiS2_,"aw",@nobits
	.sectionflags	@""
	.align	16


//--------------------- .nv.shared._ZN17fastertransformer26embeddingLookupPosEncodingI6__halfEEvPT_PKS2_S5_PKiS7_S7_iliiiiS2_ --------------------------
	.section	.nv.shared._ZN17fastertransformer26embeddingLookupPosEncodingI6__halfEEvPT_PKS2_S5_PKiS7_S7_iliiiiS2_,"aw",@nobits
	.sectionflags	@""
	.align	16


//--------------------- .nv.shared._ZN17fastertransformer15embeddingLookupIfLi0EEEvPT_PKS1_PKiNS_18pPromptTuningParamIS1_EEiliiiiS1_ --------------------------
	.section	.nv.shared._ZN17fastertransformer15embeddingLookupIfLi0EEEvPT_PKS1_PKiNS_18pPromptTuningParamIS1_EEiliiiiS1_,"aw",@nobits
	.sectionflags	@""
	.align	16


//--------------------- .nv.shared._ZN17fastertransformer15embeddingLookupIfLi1EEEvPT_PKS1_PKiNS_18pPromptTuningParamIS1_EEiliiiiS1_ --------------------------
	.section	.nv.shared._ZN17fastertransformer15embeddingLookupIfLi1EEEvPT_PKS1_PKiNS_18pPromptTuningParamIS1_EEiliiiiS1_,"aw",@nobits
	.sectionflags	@""
	.align	16


//--------------------- .nv.shared._ZN17fastertransformer15embeddingLookupIfLi2EEEvPT_PKS1_PKiNS_18pPromptTuningParamIS1_EEiliiiiS1_ --------------------------
	.section	.nv.shared._ZN17fastertransformer15embeddingLookupIfLi2EEEvPT_PKS1_PKiNS_18pPromptTuningParamIS1_EEiliiiiS1_,"aw",@nobits
	.sectionflags	@""
	.align	16


//--------------------- .nv.shared._ZN17fastertransformer26embeddingLookupPosEncodingIfEEvPT_PKS1_S4_PKiS6_S6_iliiiiS1_ --------------------------
	.section	.nv.shared._ZN17fastertransformer26embeddingLookupPosEncodingIfEEvPT_PKS1_S4_PKiS6_S6_iliiiiS1_,"aw",@nobits
	.sectionflags	@""
	.align	16


//--------------------- .nv.shared._ZN17fastertransformer18decodingInitializeI6__halfEEvPbPiS3_PT_PKiiii --------------------------
	.section	.nv.shared._ZN17fastertransformer18decodingInitializeI6__halfEEvPbPiS3_PT_PKiiii,"aw",@nobits
	.sectionflags	@""
	.align	16


//--------------------- .nv.shared._ZN17fastertransformer18decodingInitializeIfEEvPbPiS2_PT_PKiiii --------------------------
	.section	.nv.shared._ZN17fastertransformer18decodingInitializeIfEEvPbPiS2_PT_PKiiii,"aw",@nobits
	.sectionflags	@""
	.align	16


//--------------------- .nv.shared._ZN17fastertransformer8finalizeEPiS0_PfS1_PKiS3_PKfS5_S5_S3_ii --------------------------
	.section	.nv.shared._ZN17fastertransformer8finalizeEPiS0_PfS1_PKiS3_PKfS5_S5_S3_ii,"aw",@nobits
	.sectionflags	@""
	.align	16
.nv.shared._ZN17fastertransformer8finalizeEPiS0_PfS1_PKiS3_PKfS5_S5_S3_ii:
	.zero		128


//--------------------- .nv.shared._ZN17fastertransformer20plusUnfinishedSeqlenEPiPKbi --------------------------
	.section	.nv.shared._ZN17fastertransformer20plusUnfinishedSeqlenEPiPKbi,"aw",@nobits
	.sectionflags	@""
	.align	16


//--------------------- .nv.shared._ZN17fastertransformer21minusUnfinishedSeqlenEPiPKbi --------------------------
	.section	.nv.shared._ZN17fastertransformer21minusUnfinishedSeqlenEPiPKbi,"aw",@nobits
	.sectionflags	@""
	.align	16


//--------------------- .nv.shared._ZN17fastertransformer10gatherTreeENS_15gatherTreeParamE --------------------------
	.section	.nv.shared._ZN17fastertransformer10gatherTreeENS_15gatherTreeParamE,"aw",@nobits
	.sectionflags	@""
	.align	16
